	.target	sm_90a

	.elftype	@"ET_EXEC"


//--------------------- .note.nv.tkinfo           --------------------------
	.section	.note.nv.tkinfo,"",@"SHT_NOTE"
	.sectionflags	@"SHF_NOTE_NV_TKINFO"
	.tkinfo
        /*0018*/ 	.word	0x00000002
        /*0030*/ 	.string	""
        /*0030*/ 	.string	"ptxas"
        /*0030*/ 	.string	"Cuda compilation tools, release 13.0, V13.0.88"
        /*0030*/ 	.string	"Build cuda_13.0.r13.0/compiler.36424714_0"
        /*0030*/ 	.string	"-arch sm_90a -m 64 "



//--------------------- .note.nv.cuinfo           --------------------------
	.section	.note.nv.cuinfo,"",@"SHT_NOTE"
	.sectionflags	@"SHF_NOTE_NV_CUINFO"
        /*0018*/ 	.short	0x0002
        /*001a*/ 	.short	0x005a
        /*001c*/ 	.short	0x0082
	.zero		2


//--------------------- .nv.info                  --------------------------
	.section	.nv.info,"",@"SHT_CUDA_INFO"
	.align	4


	//----- nvinfo : EIATTR_REGCOUNT
	.align		4
        /*0000*/ 	.byte	0x04, 0x2f
        /*0002*/ 	.short	(.L_12 - .L_11)
	.align		4
.L_11:
        /*0004*/ 	.word	index@(_ZN7cutlass13device_kernelIN5flash22FlashAttnBwdPreprocessIN4cute5tupleIJNS3_1CILi64EEENS5_ILi192EEEEEENS_6half_tEfNS_4arch4Sm80ELb1ELb1EEEEEvNT_6ParamsE)
        /*0008*/ 	.word	0x0000004a


	//----- nvinfo : EIATTR_FRAME_SIZE
	.align		4
.L_12:
        /*000c*/ 	.byte	0x04, 0x11
        /*000e*/ 	.short	(.L_14 - .L_13)
	.align		4
.L_13:
        /*0010*/ 	.word	index@(_ZN7cutlass13device_kernelIN5flash22FlashAttnBwdPreprocessIN4cute5tupleIJNS3_1CILi64EEENS5_ILi192EEEEEENS_6half_tEfNS_4arch4Sm80ELb1ELb1EEEEEvNT_6ParamsE)
        /*0014*/ 	.word	0x00000000


	//----- nvinfo : EIATTR_REGCOUNT
	.align		4
.L_14:
        /*0018*/ 	.byte	0x04, 0x2f
        /*001a*/ 	.short	(.L_16 - .L_15)
	.align		4
.L_15:
        /*001c*/ 	.word	index@(_ZN7cutlass13device_kernelIN5flash19enable_sm80_to_sm89INS1_16FlashAttnBwdSm80INS1_25CollectiveMainloopBwdSm80ILi2ELi1EN4cute5tupleIJNS5_1CILi64EEENS7_ILi80EEENS7_ILi192EEEEEENS_6half_tEfNS_4arch4Sm80ELb1ELb0ELb1ELb1ELb1ELb0ELb1ELb0ELi2ELi4ELi2ELi2ELb0EEENS1_24CollectiveEpilogueBwdGQAISB_fSE_Li256ELb1ELb1EEENS1_25SingleTileBwdLPTSchedulerILb1ELi80ELb1EEEEEEEEEvNT_6ParamsE)
        /*0020*/ 	.word	0x00000004


	//----- nvinfo : EIATTR_FRAME_SIZE
	.align		4
.L_16:
        /*0024*/ 	.byte	0x04, 0x11
        /*0026*/ 	.short	(.L_18 - .L_17)
	.align		4
.L_17:
        /*0028*/ 	.word	index@(_ZN7cutlass13device_kernelIN5flash19enable_sm80_to_sm89INS1_16FlashAttnBwdSm80INS1_25CollectiveMainloopBwdSm80ILi2ELi1EN4cute5tupleIJNS5_1CILi64EEENS7_ILi80EEENS7_ILi192EEEEEENS_6half_tEfNS_4arch4Sm80ELb1ELb0ELb1ELb1ELb1ELb0ELb1ELb0ELi2ELi4ELi2ELi2ELb0EEENS1_24CollectiveEpilogueBwdGQAISB_fSE_Li256ELb1ELb1EEENS1_25SingleTileBwdLPTSchedulerILb1ELi80ELb1EEEEEEEEEvNT_6ParamsE)
        /*002c*/ 	.word	0x00000000


	//----- nvinfo : EIATTR_REGCOUNT
	.align		4
.L_18:
        /*0030*/ 	.byte	0x04, 0x2f
        /*0032*/ 	.short	(.L_20 - .L_19)
	.align		4
.L_19:
        /*0034*/ 	.word	index@(_ZN7cutlass13device_kernelIN5flash32FlashAttnBwdPostprocessConvertdQIN4cute5tupleIJNS3_1CILi64EEENS5_ILi192EEEEEENS_6half_tEfNS_4arch4Sm80ELi256ENS3_8TiledMMAINS3_8MMA_AtomIJNS3_28SM80_16x8x16_F32F16F16F32_TNEEEENS3_6LayoutINS4_IJNS5_ILi2EEENS5_ILi4EEENS5_ILi1EEEEEENS4_IJSJ_SH_NS5_ILi0EEEEEEEENS4_IJNS5_ILi32EEES6_NS5_ILi16EEEEEEEELb0EEEEEvNT_6ParamsE)
        /*0038*/ 	.word	0x00000046


	//----- nvinfo : EIATTR_FRAME_SIZE
	.align		4
.L_20:
        /*003c*/ 	.byte	0x04, 0x11
        /*003e*/ 	.short	(.L_22 - .L_21)
	.align		4
.L_21:
        /*0040*/ 	.word	index@(_ZN7cutlass13device_kernelIN5flash32FlashAttnBwdPostprocessConvertdQIN4cute5tupleIJNS3_1CILi64EEENS5_ILi192EEEEEENS_6half_tEfNS_4arch4Sm80ELi256ENS3_8TiledMMAINS3_8MMA_AtomIJNS3_28SM80_16x8x16_F32F16F16F32_TNEEEENS3_6LayoutINS4_IJNS5_ILi2EEENS5_ILi4EEENS5_ILi1EEEEEENS4_IJSJ_SH_NS5_ILi0EEEEEEEENS4_IJNS5_ILi32EEES6_NS5_ILi16EEEEEEEELb0EEEEEvNT_6ParamsE)
        /*0044*/ 	.word	0x00000000


	//----- nvinfo : EIATTR_REGCOUNT
	.align		4
.L_22:
        /*0048*/ 	.byte	0x04, 0x2f
        /*004a*/ 	.short	(.L_24 - .L_23)
	.align		4
.L_23:
        /*004c*/ 	.word	index@(_ZN7cutlass13device_kernelIN5flash32FlashAttnBwdPostprocessConvertdQIN4cute5tupleIJNS3_1CILi80EEENS5_ILi192EEEEEENS_6half_tEfNS_4arch4Sm80ELi256ENS3_8TiledMMAINS3_8MMA_AtomIJNS3_28SM80_16x8x16_F32F16F16F32_TNEEEENS3_6LayoutINS4_IJNS5_ILi4EEENS5_ILi2EEENS5_ILi1EEEEEENS4_IJSJ_SH_NS5_ILi0EEEEEEEENS4_IJNS5_ILi64EEENS5_ILi16EEESP_EEEEELb1EEEEEvNT_6ParamsE)
        /*0050*/ 	.word	0x00000050


	//----- nvinfo : EIATTR_FRAME_SIZE
	.align		4
.L_24:
        /*0054*/ 	.byte	0x04, 0x11
        /*0056*/ 	.short	(.L_26 - .L_25)
	.align		4
.L_25:
        /*0058*/ 	.word	index@(_ZN7cutlass13device_kernelIN5flash32FlashAttnBwdPostprocessConvertdQIN4cute5tupleIJNS3_1CILi80EEENS5_ILi192EEEEEENS_6half_tEfNS_4arch4Sm80ELi256ENS3_8TiledMMAINS3_8MMA_AtomIJNS3_28SM80_16x8x16_F32F16F16F32_TNEEEENS3_6LayoutINS4_IJNS5_ILi4EEENS5_ILi2EEENS5_ILi1EEEEEENS4_IJSJ_SH_NS5_ILi0EEEEEEEENS4_IJNS5_ILi64EEENS5_ILi16EEESP_EEEEELb1EEEEEvNT_6ParamsE)
        /*005c*/ 	.word	0x00000000


	//----- nvinfo : EIATTR_REGCOUNT
	.align		4
.L_26:
        /*0060*/ 	.byte	0x04, 0x2f
        /*0062*/ 	.short	(.L_28 - .L_27)
	.align		4
.L_27:
        /*0064*/ 	.word	index@(_ZN7cutlass13device_kernelIN5flash19enable_sm80_to_sm89INS1_16FlashAttnBwdSm80INS1_25CollectiveMainloopBwdSm80ILi2ELi1EN4cute5tupleIJNS5_1CILi64EEENS7_ILi80EEENS7_ILi192EEEEEENS_6half_tEfNS_4arch4Sm80ELb1ELb0ELb1ELb1ELb0ELb0ELb1ELb0ELi2ELi4ELi2ELi2ELb0EEENS1_24CollectiveEpilogueBwdGQAISB_fSE_Li256ELb1ELb0EEENS1_25SingleTileBwdLPTSchedulerILb1ELi80ELb0EEEEEEEEEvNT_6ParamsE)
        /*0068*/ 	.word	0x00000004


	//----- nvinfo : EIATTR_FRAME_SIZE
	.align		4
.L_28:
        /*006c*/ 	.byte	0x04, 0x11
        /*006e*/ 	.short	(.L_30 - .L_29)
	.align		4
.L_29:
        /*0070*/ 	.word	index@(_ZN7cutlass13device_kernelIN5flash19enable_sm80_to_sm89INS1_16FlashAttnBwdSm80INS1_25CollectiveMainloopBwdSm80ILi2ELi1EN4cute5tupleIJNS5_1CILi64EEENS7_ILi80EEENS7_ILi192EEEEEENS_6half_tEfNS_4arch4Sm80ELb1ELb0ELb1ELb1ELb0ELb0ELb1ELb0ELi2ELi4ELi2ELi2ELb0EEENS1_24CollectiveEpilogueBwdGQAISB_fSE_Li256ELb1ELb0EEENS1_25SingleTileBwdLPTSchedulerILb1ELi80ELb0EEEEEEEEEvNT_6ParamsE)
        /*0074*/ 	.word	0x00000000


	//----- nvinfo : EIATTR_REGCOUNT
	.align		4
.L_30:
        /*0078*/ 	.byte	0x04, 0x2f
        /*007a*/ 	.short	(.L_32 - .L_31)
	.align		4
.L_31:
        /*007c*/ 	.word	index@(_ZN7cutlass13device_kernelIN5flash19enable_sm80_to_sm89INS1_16FlashAttnBwdSm80INS1_25CollectiveMainloopBwdSm80ILi2ELi1EN4cute5tupleIJNS5_1CILi64EEENS7_ILi80EEENS7_ILi192EEEEEENS_6half_tEfNS_4arch4Sm80ELb1ELb0ELb1ELb1ELb1ELb0ELb1ELb0ELi2ELi4ELi2ELi2ELb0EEENS1_21CollectiveEpilogueBwdISB_SC_SE_Li256ELb1ELb1ELi4EEENS1_25SingleTileBwdLPTSchedulerILb1ELi80ELb1EEEEEEEEEvNT_6ParamsE)
        /*0080*/ 	.word	0x00000004


	//----- nvinfo : EIATTR_FRAME_SIZE
	.align		4
.L_32:
        /*0084*/ 	.byte	0x04, 0x11
        /*0086*/ 	.short	(.L_34 - .L_33)
	.align		4
.L_33:
        /*0088*/ 	.word	index@(_ZN7cutlass13device_kernelIN5flash19enable_sm80_to_sm89INS1_16FlashAttnBwdSm80INS1_25CollectiveMainloopBwdSm80ILi2ELi1EN4cute5tupleIJNS5_1CILi64EEENS7_ILi80EEENS7_ILi192EEEEEENS_6half_tEfNS_4arch4Sm80ELb1ELb0ELb1ELb1ELb1ELb0ELb1ELb0ELi2ELi4ELi2ELi2ELb0EEENS1_21CollectiveEpilogueBwdISB_SC_SE_Li256ELb1ELb1ELi4EEENS1_25SingleTileBwdLPTSchedulerILb1ELi80ELb1EEEEEEEEEvNT_6ParamsE)
        /*008c*/ 	.word	0x00000000


	//----- nvinfo : EIATTR_REGCOUNT
	.align		4
.L_34:
        /*0090*/ 	.byte	0x04, 0x2f
        /*0092*/ 	.short	(.L_36 - .L_35)
	.align		4
.L_35:
        /*0094*/ 	.word	index@(_ZN7cutlass13device_kernelIN5flash19enable_sm80_to_sm89INS1_16FlashAttnBwdSm80INS1_25CollectiveMainloopBwdSm80ILi2ELi1EN4cute5tupleIJNS5_1CILi64EEENS7_ILi80EEENS7_ILi192EEEEEENS_6half_tEfNS_4arch4Sm80ELb1ELb0ELb1ELb1ELb0ELb0ELb1ELb0ELi2ELi4ELi2ELi2ELb0EEENS1_21CollectiveEpilogueBwdISB_SC_SE_Li256ELb1ELb1ELi4EEENS1_25SingleTileBwdLPTSchedulerILb1ELi80ELb0EEEEEEEEEvNT_6ParamsE)
        /*0098*/ 	.word	0x00000004


	//----- nvinfo : EIATTR_FRAME_SIZE
	.align		4
.L_36:
        /*009c*/ 	.byte	0x04, 0x11
        /*009e*/ 	.short	(.L_38 - .L_37)
	.align		4
.L_37:
        /*00a0*/ 	.word	index@(_ZN7cutlass13device_kernelIN5flash19enable_sm80_to_sm89INS1_16FlashAttnBwdSm80INS1_25CollectiveMainloopBwdSm80ILi2ELi1EN4cute5tupleIJNS5_1CILi64EEENS7_ILi80EEENS7_ILi192EEEEEENS_6half_tEfNS_4arch4Sm80ELb1ELb0ELb1ELb1ELb0ELb0ELb1ELb0ELi2ELi4ELi2ELi2ELb0EEENS1_21CollectiveEpilogueBwdISB_SC_SE_Li256ELb1ELb1ELi4EEENS1_25SingleTileBwdLPTSchedulerILb1ELi80ELb0EEEEEEEEEvNT_6ParamsE)
        /*00a4*/ 	.word	0x00000000


	//----- nvinfo : EIATTR_REGCOUNT
	.align		4
.L_38:
        /*00a8*/ 	.byte	0x04, 0x2f
        /*00aa*/ 	.short	(.L_40 - .L_39)
	.align		4
.L_39:
        /*00ac*/ 	.word	index@(_ZN7cutlass13device_kernelIN5flash22FlashAttnBwdPreprocessIN4cute5tupleIJNS3_1CILi64EEENS5_ILi192EEEEEENS_6half_tEfNS_4arch4Sm80ELb1ELb0EEEEEvNT_6ParamsE)
        /*00b0*/ 	.word	0x0000004c


	//----- nvinfo : EIATTR_FRAME_SIZE
	.align		4
.L_40:
        /*00b4*/ 	.byte	0x04, 0x11
        /*00b6*/ 	.short	(.L_42 - .L_41)
	.align		4
.L_41:
        /*00b8*/ 	.word	index@(_ZN7cutlass13device_kernelIN5flash22FlashAttnBwdPreprocessIN4cute5tupleIJNS3_1CILi64EEENS5_ILi192EEEEEENS_6half_tEfNS_4arch4Sm80ELb1ELb0EEEEEvNT_6ParamsE)
        /*00bc*/ 	.word	0x00000000


	//----- nvinfo : EIATTR_REGCOUNT
	.align		4
.L_42:
        /*00c0*/ 	.byte	0x04, 0x2f
        /*00c2*/ 	.short	(.L_44 - .L_43)
	.align		4
.L_43:
        /*00c4*/ 	.word	index@(_ZN7cutlass13device_kernelIN5flash19enable_sm80_to_sm89INS1_16FlashAttnBwdSm80INS1_25CollectiveMainloopBwdSm80ILi2ELi1EN4cute5tupleIJNS5_1CILi64EEENS7_ILi80EEENS7_ILi192EEEEEENS_6half_tEfNS_4arch4Sm80ELb1ELb0ELb1ELb0ELb1ELb0ELb1ELb0ELi2ELi4ELi2ELi2ELb0EEENS1_24CollectiveEpilogueBwdGQAISB_fSE_Li256ELb0ELb1EEENS1_25SingleTileBwdLPTSchedulerILb0ELi80ELb1EEEEEEEEEvNT_6ParamsE)
        /*00c8*/ 	.word	0x00000004


	//----- nvinfo : EIATTR_FRAME_SIZE
	.align		4
.L_44:
        /*00cc*/ 	.byte	0x04, 0x11
        /*00ce*/ 	.short	(.L_46 - .L_45)
	.align		4
.L_45:
        /*00d0*/ 	.word	index@(_ZN7cutlass13device_kernelIN5flash19enable_sm80_to_sm89INS1_16FlashAttnBwdSm80INS1_25CollectiveMainloopBwdSm80ILi2ELi1EN4cute5tupleIJNS5_1CILi64EEENS7_ILi80EEENS7_ILi192EEEEEENS_6half_tEfNS_4arch4Sm80ELb1ELb0ELb1ELb0ELb1ELb0ELb1ELb0ELi2ELi4ELi2ELi2ELb0EEENS1_24CollectiveEpilogueBwdGQAISB_fSE_Li256ELb0ELb1EEENS1_25SingleTileBwdLPTSchedulerILb0ELi80ELb1EEEEEEEEEvNT_6ParamsE)
        /*00d4*/ 	.word	0x00000000


	//----- nvinfo : EIATTR_REGCOUNT
	.align		4
.L_46:
        /*00d8*/ 	.byte	0x04, 0x2f
        /*00da*/ 	.short	(.L_48 - .L_47)
	.align		4
.L_47:
        /*00dc*/ 	.word	index@(_ZN7cutlass13device_kernelIN5flash19enable_sm80_to_sm89INS1_16FlashAttnBwdSm80INS1_25CollectiveMainloopBwdSm80ILi2ELi1EN4cute5tupleIJNS5_1CILi64EEENS7_ILi80EEENS7_ILi192EEEEEENS_6half_tEfNS_4arch4Sm80ELb1ELb0ELb1ELb0ELb0ELb0ELb1ELb0ELi2ELi4ELi2ELi2ELb0EEENS1_24CollectiveEpilogueBwdGQAISB_fSE_Li256ELb0ELb0EEENS1_25SingleTileBwdLPTSchedulerILb0ELi80ELb0EEEEEEEEEvNT_6ParamsE)
        /*00e0*/ 	.word	0x00000004


	//----- nvinfo : EIATTR_FRAME_SIZE
	.align		4
.L_48:
        /*00e4*/ 	.byte	0x04, 0x11
        /*00e6*/ 	.short	(.L_50 - .L_49)
	.align		4
.L_49:
        /*00e8*/ 	.word	index@(_ZN7cutlass13device_kernelIN5flash19enable_sm80_to_sm89INS1_16FlashAttnBwdSm80INS1_25CollectiveMainloopBwdSm80ILi2ELi1EN4cute5tupleIJNS5_1CILi64EEENS7_ILi80EEENS7_ILi192EEEEEENS_6half_tEfNS_4arch4Sm80ELb1ELb0ELb1ELb0ELb0ELb0ELb1ELb0ELi2ELi4ELi2ELi2ELb0EEENS1_24CollectiveEpilogueBwdGQAISB_fSE_Li256ELb0ELb0EEENS1_25SingleTileBwdLPTSchedulerILb0ELi80ELb0EEEEEEEEEvNT_6ParamsE)
        /*00ec*/ 	.word	0x00000000


	//----- nvinfo : EIATTR_REGCOUNT
	.align		4
.L_50:
        /*00f0*/ 	.byte	0x04, 0x2f
        /*00f2*/ 	.short	(.L_52 - .L_51)
	.align		4
.L_51:
        /*00f4*/ 	.word	index@(_ZN7cutlass13device_kernelIN5flash19enable_sm80_to_sm89INS1_16FlashAttnBwdSm80INS1_25CollectiveMainloopBwdSm80ILi2ELi1EN4cute5tupleIJNS5_1CILi64EEENS7_ILi80EEENS7_ILi192EEEEEENS_6half_tEfNS_4arch4Sm80ELb1ELb0ELb1ELb0ELb1ELb0ELb1ELb0ELi2ELi4ELi2ELi2ELb0EEENS1_21CollectiveEpilogueBwdISB_SC_SE_Li256ELb0ELb1ELi4EEENS1_25SingleTileBwdLPTSchedulerILb0ELi80ELb1EEEEEEEEEvNT_6ParamsE)
        /*00f8*/ 	.word	0x00000004


	//----- nvinfo : EIATTR_FRAME_SIZE
	.align		4
.L_52:
        /*00fc*/ 	.byte	0x04, 0x11
        /*00fe*/ 	.short	(.L_54 - .L_53)
	.align		4
.L_53:
        /*0100*/ 	.word	index@(_ZN7cutlass13device_kernelIN5flash19enable_sm80_to_sm89INS1_16FlashAttnBwdSm80INS1_25CollectiveMainloopBwdSm80ILi2ELi1EN4cute5tupleIJNS5_1CILi64EEENS7_ILi80EEENS7_ILi192EEEEEENS_6half_tEfNS_4arch4Sm80ELb1ELb0ELb1ELb0ELb1ELb0ELb1ELb0ELi2ELi4ELi2ELi2ELb0EEENS1_21CollectiveEpilogueBwdISB_SC_SE_Li256ELb0ELb1ELi4EEENS1_25SingleTileBwdLPTSchedulerILb0ELi80ELb1EEEEEEEEEvNT_6ParamsE)
        /*0104*/ 	.word	0x00000000


	//----- nvinfo : EIATTR_REGCOUNT
	.align		4
.L_54:
        /*0108*/ 	.byte	0x04, 0x2f
        /*010a*/ 	.short	(.L_56 - .L_55)
	.align		4
.L_55:
        /*010c*/ 	.word	index@(_ZN7cutlass13device_kernelIN5flash19enable_sm80_to_sm89INS1_16FlashAttnBwdSm80INS1_25CollectiveMainloopBwdSm80ILi2ELi1EN4cute5tupleIJNS5_1CILi64EEENS7_ILi80EEENS7_ILi192EEEEEENS_6half_tEfNS_4arch4Sm80ELb1ELb0ELb1ELb0ELb0ELb0ELb1ELb0ELi2ELi4ELi2ELi2ELb0EEENS1_21CollectiveEpilogueBwdISB_SC_SE_Li256ELb0ELb1ELi4EEENS1_25SingleTileBwdLPTSchedulerILb0ELi80ELb0EEEEEEEEEvNT_6ParamsE)
        /*0110*/ 	.word	0x00000004


	//----- nvinfo : EIATTR_FRAME_SIZE
	.align		4
.L_56:
        /*0114*/ 	.byte	0x04, 0x11
        /*0116*/ 	.short	(.L_58 - .L_57)
	.align		4
.L_57:
        /*0118*/ 	.word	index@(_ZN7cutlass13device_kernelIN5flash19enable_sm80_to_sm89INS1_16FlashAttnBwdSm80INS1_25CollectiveMainloopBwdSm80ILi2ELi1EN4cute5tupleIJNS5_1CILi64EEENS7_ILi80EEENS7_ILi192EEEEEENS_6half_tEfNS_4arch4Sm80ELb1ELb0ELb1ELb0ELb0ELb0ELb1ELb0ELi2ELi4ELi2ELi2ELb0EEENS1_21CollectiveEpilogueBwdISB_SC_SE_Li256ELb0ELb1ELi4EEENS1_25SingleTileBwdLPTSchedulerILb0ELi80ELb0EEEEEEEEEvNT_6ParamsE)
        /*011c*/ 	.word	0x00000000


	//----- nvinfo : EIATTR_REGCOUNT
	.align		4
.L_58:
        /*0120*/ 	.byte	0x04, 0x2f
        /*0122*/ 	.short	(.L_60 - .L_59)
	.align		4
.L_59:
        /*0124*/ 	.word	index@(_ZN7cutlass13device_kernelIN5flash19enable_sm80_to_sm89INS1_16FlashAttnBwdSm80INS1_25CollectiveMainloopBwdSm80ILi2ELi1EN4cute5tupleIJNS5_1CILi64EEENS7_ILi80EEENS7_ILi192EEEEEENS_6half_tEfNS_4arch4Sm80ELb0ELb1ELb1ELb1ELb1ELb0ELb1ELb0ELi2ELi4ELi2ELi2ELb0EEENS1_24CollectiveEpilogueBwdGQAISB_fSE_Li256ELb1ELb1EEENS1_19SingleTileSchedulerILb1ELb0ELb0ELi80EEEEEEEEEvNT_6ParamsE)
        /*0128*/ 	.word	0x00000004


	//----- nvinfo : EIATTR_FRAME_SIZE
	.align		4
.L_60:
        /*012c*/ 	.byte	0x04, 0x11
        /*012e*/ 	.short	(.L_62 - .L_61)
	.align		4
.L_61:
        /*0130*/ 	.word	index@(_ZN7cutlass13device_kernelIN5flash19enable_sm80_to_sm89INS1_16FlashAttnBwdSm80INS1_25CollectiveMainloopBwdSm80ILi2ELi1EN4cute5tupleIJNS5_1CILi64EEENS7_ILi80EEENS7_ILi192EEEEEENS_6half_tEfNS_4arch4Sm80ELb0ELb1ELb1ELb1ELb1ELb0ELb1ELb0ELi2ELi4ELi2ELi2ELb0EEENS1_24CollectiveEpilogueBwdGQAISB_fSE_Li256ELb1ELb1EEENS1_19SingleTileSchedulerILb1ELb0ELb0ELi80EEEEEEEEEvNT_6ParamsE)
        /*0134*/ 	.word	0x00000000


	//----- nvinfo : EIATTR_REGCOUNT
	.align		4
.L_62:
        /*0138*/ 	.byte	0x04, 0x2f
        /*013a*/ 	.short	(.L_64 - .L_63)
	.align		4
.L_63:
        /*013c*/ 	.word	index@(_ZN7cutlass13device_kernelIN5flash19enable_sm80_to_sm89INS1_16FlashAttnBwdSm80INS1_25CollectiveMainloopBwdSm80ILi2ELi1EN4cute5tupleIJNS5_1CILi64EEENS7_ILi80EEENS7_ILi192EEEEEENS_6half_tEfNS_4arch4Sm80ELb0ELb1ELb1ELb1ELb0ELb0ELb1ELb0ELi2ELi4ELi2ELi2ELb0EEENS1_24CollectiveEpilogueBwdGQAISB_fSE_Li256ELb1ELb0EEENS1_19SingleTileSchedulerILb1ELb0ELb0ELi80EEEEEEEEEvNT_6ParamsE)
        /*0140*/ 	.word	0x00000004


	//----- nvinfo : EIATTR_FRAME_SIZE
	.align		4
.L_64:
        /*0144*/ 	.byte	0x04, 0x11
        /*0146*/ 	.short	(.L_66 - .L_65)
	.align		4
.L_65:
        /*0148*/ 	.word	index@(_ZN7cutlass13device_kernelIN5flash19enable_sm80_to_sm89INS1_16FlashAttnBwdSm80INS1_25CollectiveMainloopBwdSm80ILi2ELi1EN4cute5tupleIJNS5_1CILi64EEENS7_ILi80EEENS7_ILi192EEEEEENS_6half_tEfNS_4arch4Sm80ELb0ELb1ELb1ELb1ELb0ELb0ELb1ELb0ELi2ELi4ELi2ELi2ELb0EEENS1_24CollectiveEpilogueBwdGQAISB_fSE_Li256ELb1ELb0EEENS1_19SingleTileSchedulerILb1ELb0ELb0ELi80EEEEEEEEEvNT_6ParamsE)
        /*014c*/ 	.word	0x00000000


	//----- nvinfo : EIATTR_REGCOUNT
	.align		4
.L_66:
        /*0150*/ 	.byte	0x04, 0x2f
        /*0152*/ 	.short	(.L_68 - .L_67)
	.align		4
.L_67:
        /*0154*/ 	.word	index@(_ZN7cutlass13device_kernelIN5flash19enable_sm80_to_sm89INS1_16FlashAttnBwdSm80INS1_25CollectiveMainloopBwdSm80ILi2ELi1EN4cute5tupleIJNS5_1CILi64EEENS7_ILi80EEENS7_ILi192EEEEEENS_6half_tEfNS_4arch4Sm80ELb0ELb1ELb1ELb1ELb1ELb0ELb1ELb0ELi2ELi4ELi2ELi2ELb0EEENS1_21CollectiveEpilogueBwdISB_SC_SE_Li256ELb1ELb1ELi4EEENS1_19SingleTileSchedulerILb1ELb0ELb0ELi80EEEEEEEEEvNT_6ParamsE)
        /*0158*/ 	.word	0x00000004


	//----- nvinfo : EIATTR_FRAME_SIZE
	.align		4
.L_68:
        /*015c*/ 	.byte	0x04, 0x11
        /*015e*/ 	.short	(.L_70 - .L_69)
	.align		4
.L_69:
        /*0160*/ 	.word	index@(_ZN7cutlass13device_kernelIN5flash19enable_sm80_to_sm89INS1_16FlashAttnBwdSm80INS1_25CollectiveMainloopBwdSm80ILi2ELi1EN4cute5tupleIJNS5_1CILi64EEENS7_ILi80EEENS7_ILi192EEEEEENS_6half_tEfNS_4arch4Sm80ELb0ELb1ELb1ELb1ELb1ELb0ELb1ELb0ELi2ELi4ELi2ELi2ELb0EEENS1_21CollectiveEpilogueBwdISB_SC_SE_Li256ELb1ELb1ELi4EEENS1_19SingleTileSchedulerILb1ELb0ELb0ELi80EEEEEEEEEvNT_6ParamsE)
        /*0164*/ 	.word	0x00000000


	//----- nvinfo : EIATTR_REGCOUNT
	.align		4
.L_70:
        /*0168*/ 	.byte	0x04, 0x2f
        /*016a*/ 	.short	(.L_72 - .L_71)
	.align		4
.L_71:
        /*016c*/ 	.word	index@(_ZN7cutlass13device_kernelIN5flash19enable_sm80_to_sm89INS1_16FlashAttnBwdSm80INS1_25CollectiveMainloopBwdSm80ILi2ELi1EN4cute5tupleIJNS5_1CILi64EEENS7_ILi80EEENS7_ILi192EEEEEENS_6half_tEfNS_4arch4Sm80ELb0ELb1ELb1ELb1ELb0ELb0ELb1ELb0ELi2ELi4ELi2ELi2ELb0EEENS1_21CollectiveEpilogueBwdISB_SC_SE_Li256ELb1ELb1ELi4EEENS1_19SingleTileSchedulerILb1ELb0ELb0ELi80EEEEEEEEEvNT_6ParamsE)
        /*0170*/ 	.word	0x00000004


	//----- nvinfo : EIATTR_FRAME_SIZE
	.align		4
.L_72:
        /*0174*/ 	.byte	0x04, 0x11
        /*0176*/ 	.short	(.L_74 - .L_73)
	.align		4
.L_73:
        /*0178*/ 	.word	index@(_ZN7cutlass13device_kernelIN5flash19enable_sm80_to_sm89INS1_16FlashAttnBwdSm80INS1_25CollectiveMainloopBwdSm80ILi2ELi1EN4cute5tupleIJNS5_1CILi64EEENS7_ILi80EEENS7_ILi192EEEEEENS_6half_tEfNS_4arch4Sm80ELb0ELb1ELb1ELb1ELb0ELb0ELb1ELb0ELi2ELi4ELi2ELi2ELb0EEENS1_21CollectiveEpilogueBwdISB_SC_SE_Li256ELb1ELb1ELi4EEENS1_19SingleTileSchedulerILb1ELb0ELb0ELi80EEEEEEEEEvNT_6ParamsE)
        /*017c*/ 	.word	0x00000000


	//----- nvinfo : EIATTR_REGCOUNT
	.align		4
.L_74:
        /*0180*/ 	.byte	0x04, 0x2f
        /*0182*/ 	.short	(.L_76 - .L_75)
	.align		4
.L_75:
        /*0184*/ 	.word	index@(_ZN7cutlass13device_kernelIN5flash19enable_sm80_to_sm89INS1_16FlashAttnBwdSm80INS1_25CollectiveMainloopBwdSm80ILi2ELi1EN4cute5tupleIJNS5_1CILi64EEENS7_ILi80EEENS7_ILi192EEEEEENS_6half_tEfNS_4arch4Sm80ELb0ELb1ELb1ELb0ELb1ELb0ELb1ELb0ELi2ELi4ELi2ELi2ELb0EEENS1_24CollectiveEpilogueBwdGQAISB_fSE_Li256ELb0ELb1EEENS1_19SingleTileSchedulerILb0ELb0ELb0ELi80EEEEEEEEEvNT_6ParamsE)
        /*0188*/ 	.word	0x00000004


	//----- nvinfo : EIATTR_FRAME_SIZE
	.align		4
.L_76:
        /*018c*/ 	.byte	0x04, 0x11
        /*018e*/ 	.short	(.L_78 - .L_77)
	.align		4
.L_77:
        /*0190*/ 	.word	index@(_ZN7cutlass13device_kernelIN5flash19enable_sm80_to_sm89INS1_16FlashAttnBwdSm80INS1_25CollectiveMainloopBwdSm80ILi2ELi1EN4cute5tupleIJNS5_1CILi64EEENS7_ILi80EEENS7_ILi192EEEEEENS_6half_tEfNS_4arch4Sm80ELb0ELb1ELb1ELb0ELb1ELb0ELb1ELb0ELi2ELi4ELi2ELi2ELb0EEENS1_24CollectiveEpilogueBwdGQAISB_fSE_Li256ELb0ELb1EEENS1_19SingleTileSchedulerILb0ELb0ELb0ELi80EEEEEEEEEvNT_6ParamsE)
        /*0194*/ 	.word	0x00000000


	//----- nvinfo : EIATTR_REGCOUNT
	.align		4
.L_78:
        /*0198*/ 	.byte	0x04, 0x2f
        /*019a*/ 	.short	(.L_80 - .L_79)
	.align		4
.L_79:
        /*019c*/ 	.word	index@(_ZN7cutlass13device_kernelIN5flash19enable_sm80_to_sm89INS1_16FlashAttnBwdSm80INS1_25CollectiveMainloopBwdSm80ILi2ELi1EN4cute5tupleIJNS5_1CILi64EEENS7_ILi80EEENS7_ILi192EEEEEENS_6half_tEfNS_4arch4Sm80ELb0ELb1ELb1ELb0ELb0ELb0ELb1ELb0ELi2ELi4ELi2ELi2ELb0EEENS1_24CollectiveEpilogueBwdGQAISB_fSE_Li256ELb0ELb0EEENS1_19SingleTileSchedulerILb0ELb0ELb0ELi80EEEEEEEEEvNT_6ParamsE)
        /*01a0*/ 	.word	0x00000004


	//----- nvinfo : EIATTR_FRAME_SIZE
	.align		4
.L_80:
        /*01a4*/ 	.byte	0x04, 0x11
        /*01a6*/ 	.short	(.L_82 - .L_81)
	.align		4
.L_81:
        /*01a8*/ 	.word	index@(_ZN7cutlass13device_kernelIN5flash19enable_sm80_to_sm89INS1_16FlashAttnBwdSm80INS1_25CollectiveMainloopBwdSm80ILi2ELi1EN4cute5tupleIJNS5_1CILi64EEENS7_ILi80EEENS7_ILi192EEEEEENS_6half_tEfNS_4arch4Sm80ELb0ELb1ELb1ELb0ELb0ELb0ELb1ELb0ELi2ELi4ELi2ELi2ELb0EEENS1_24CollectiveEpilogueBwdGQAISB_fSE_Li256ELb0ELb0EEENS1_19SingleTileSchedulerILb0ELb0ELb0ELi80EEEEEEEEEvNT_6ParamsE)
        /*01ac*/ 	.word	0x00000000


	//----- nvinfo : EIATTR_REGCOUNT
	.align		4
.L_82:
        /*01b0*/ 	.byte	0x04, 0x2f
        /*01b2*/ 	.short	(.L_84 - .L_83)
	.align		4
.L_83:
        /*01b4*/ 	.word	index@(_ZN7cutlass13device_kernelIN5flash19enable_sm80_to_sm89INS1_16FlashAttnBwdSm80INS1_25CollectiveMainloopBwdSm80ILi2ELi1EN4cute5tupleIJNS5_1CILi64EEENS7_ILi80EEENS7_ILi192EEEEEENS_6half_tEfNS_4arch4Sm80ELb0ELb1ELb1ELb0ELb1ELb0ELb1ELb0ELi2ELi4ELi2ELi2ELb0EEENS1_21CollectiveEpilogueBwdISB_SC_SE_Li256ELb0ELb1ELi4EEENS1_19SingleTileSchedulerILb0ELb0ELb0ELi80EEEEEEEEEvNT_6ParamsE)
        /*01b8*/ 	.word	0x00000004


	//----- nvinfo : EIATTR_FRAME_SIZE
	.align		4
.L_84:
        /*01bc*/ 	.byte	0x04, 0x11
        /*01be*/ 	.short	(.L_86 - .L_85)
	.align		4
.L_85:
        /*01c0*/ 	.word	index@(_ZN7cutlass13device_kernelIN5flash19enable_sm80_to_sm89INS1_16FlashAttnBwdSm80INS1_25CollectiveMainloopBwdSm80ILi2ELi1EN4cute5tupleIJNS5_1CILi64EEENS7_ILi80EEENS7_ILi192EEEEEENS_6half_tEfNS_4arch4Sm80ELb0ELb1ELb1ELb0ELb1ELb0ELb1ELb0ELi2ELi4ELi2ELi2ELb0EEENS1_21CollectiveEpilogueBwdISB_SC_SE_Li256ELb0ELb1ELi4EEENS1_19SingleTileSchedulerILb0ELb0ELb0ELi80EEEEEEEEEvNT_6ParamsE)
        /*01c4*/ 	.word	0x00000000


	//----- nvinfo : EIATTR_REGCOUNT
	.align		4
.L_86:
        /*01c8*/ 	.byte	0x04, 0x2f
        /*01ca*/ 	.short	(.L_88 - .L_87)
	.align		4
.L_87:
        /*01cc*/ 	.word	index@(_ZN7cutlass13device_kernelIN5flash19enable_sm80_to_sm89INS1_16FlashAttnBwdSm80INS1_25CollectiveMainloopBwdSm80ILi2ELi1EN4cute5tupleIJNS5_1CILi64EEENS7_ILi80EEENS7_ILi192EEEEEENS_6half_tEfNS_4arch4Sm80ELb0ELb1ELb1ELb0ELb0ELb0ELb1ELb0ELi2ELi4ELi2ELi2ELb0EEENS1_21CollectiveEpilogueBwdISB_SC_SE_Li256ELb0ELb1ELi4EEENS1_19SingleTileSchedulerILb0ELb0ELb0ELi80EEEEEEEEEvNT_6ParamsE)
        /*01d0*/ 	.word	0x00000004


	//----- nvinfo : EIATTR_FRAME_SIZE
	.align		4
.L_88:
        /*01d4*/ 	.byte	0x04, 0x11
        /*01d6*/ 	.short	(.L_90 - .L_89)
	.align		4
.L_89:
        /*01d8*/ 	.word	index@(_ZN7cutlass13device_kernelIN5flash19enable_sm80_to_sm89INS1_16FlashAttnBwdSm80INS1_25CollectiveMainloopBwdSm80ILi2ELi1EN4cute5tupleIJNS5_1CILi64EEENS7_ILi80EEENS7_ILi192EEEEEENS_6half_tEfNS_4arch4Sm80ELb0ELb1ELb1ELb0ELb0ELb0ELb1ELb0ELi2ELi4ELi2ELi2ELb0EEENS1_21CollectiveEpilogueBwdISB_SC_SE_Li256ELb0ELb1ELi4EEENS1_19SingleTileSchedulerILb0ELb0ELb0ELi80EEEEEEEEEvNT_6ParamsE)
        /*01dc*/ 	.word	0x00000000


	//----- nvinfo : EIATTR_REGCOUNT
	.align		4
.L_90:
        /*01e0*/ 	.byte	0x04, 0x2f
        /*01e2*/ 	.short	(.L_92 - .L_91)
	.align		4
.L_91:
        /*01e4*/ 	.word	index@(_ZN7cutlass13device_kernelIN5flash19enable_sm80_to_sm89INS1_16FlashAttnBwdSm80INS1_25CollectiveMainloopBwdSm80ILi2ELi1EN4cute5tupleIJNS5_1CILi64EEENS7_ILi80EEENS7_ILi192EEEEEENS_6half_tEfNS_4arch4Sm80ELb0ELb0ELb1ELb1ELb1ELb0ELb1ELb0ELi2ELi4ELi2ELi2ELb0EEENS1_24CollectiveEpilogueBwdGQAISB_fSE_Li256ELb1ELb1EEENS1_19SingleTileSchedulerILb1ELb0ELb0ELi80EEEEEEEEEvNT_6ParamsE)
        /*01e8*/ 	.word	0x00000004


	//----- nvinfo : EIATTR_FRAME_SIZE
	.align		4
.L_92:
        /*01ec*/ 	.byte	0x04, 0x11
        /*01ee*/ 	.short	(.L_94 - .L_93)
	.align		4
.L_93:
        /*01f0*/ 	.word	index@(_ZN7cutlass13device_kernelIN5flash19enable_sm80_to_sm89INS1_16FlashAttnBwdSm80INS1_25CollectiveMainloopBwdSm80ILi2ELi1EN4cute5tupleIJNS5_1CILi64EEENS7_ILi80EEENS7_ILi192EEEEEENS_6half_tEfNS_4arch4Sm80ELb0ELb0ELb1ELb1ELb1ELb0ELb1ELb0ELi2ELi4ELi2ELi2ELb0EEENS1_24CollectiveEpilogueBwdGQAISB_fSE_Li256ELb1ELb1EEENS1_19SingleTileSchedulerILb1ELb0ELb0ELi80EEEEEEEEEvNT_6ParamsE)
        /*01f4*/ 	.word	0x00000000


	//----- nvinfo : EIATTR_REGCOUNT
	.align		4
.L_94:
        /*01f8*/ 	.byte	0x04, 0x2f
        /*01fa*/ 	.short	(.L_96 - .L_95)
	.align		4
.L_95:
        /*01fc*/ 	.word	index@(_ZN7cutlass13device_kernelIN5flash19enable_sm80_to_sm89INS1_16FlashAttnBwdSm80INS1_25CollectiveMainloopBwdSm80ILi2ELi1EN4cute5tupleIJNS5_1CILi64EEENS7_ILi80EEENS7_ILi192EEEEEENS_6half_tEfNS_4arch4Sm80ELb0ELb0ELb1ELb1ELb0ELb0ELb1ELb0ELi2ELi4ELi2ELi2ELb0EEENS1_24CollectiveEpilogueBwdGQAISB_fSE_Li256ELb1ELb0EEENS1_19SingleTileSchedulerILb1ELb0ELb0ELi80EEEEEEEEEvNT_6ParamsE)
        /*0200*/ 	.word	0x00000004


	//----- nvinfo : EIATTR_FRAME_SIZE
	.align		4
.L_96:
        /*0204*/ 	.byte	0x04, 0x11
        /*0206*/ 	.short	(.L_98 - .L_97)
	.align		4
.L_97:
        /*0208*/ 	.word	index@(_ZN7cutlass13device_kernelIN5flash19enable_sm80_to_sm89INS1_16FlashAttnBwdSm80INS1_25CollectiveMainloopBwdSm80ILi2ELi1EN4cute5tupleIJNS5_1CILi64EEENS7_ILi80EEENS7_ILi192EEEEEENS_6half_tEfNS_4arch4Sm80ELb0ELb0ELb1ELb1ELb0ELb0ELb1ELb0ELi2ELi4ELi2ELi2ELb0EEENS1_24CollectiveEpilogueBwdGQAISB_fSE_Li256ELb1ELb0EEENS1_19SingleTileSchedulerILb1ELb0ELb0ELi80EEEEEEEEEvNT_6ParamsE)
        /*020c*/ 	.word	0x00000000


	//----- nvinfo : EIATTR_REGCOUNT
	.align		4
.L_98:
        /*0210*/ 	.byte	0x04, 0x2f
        /*0212*/ 	.short	(.L_100 - .L_99)
	.align		4
.L_99:
        /*0214*/ 	.word	index@(_ZN7cutlass13device_kernelIN5flash19enable_sm80_to_sm89INS1_16FlashAttnBwdSm80INS1_25CollectiveMainloopBwdSm80ILi2ELi1EN4cute5tupleIJNS5_1CILi64EEENS7_ILi80EEENS7_ILi192EEEEEENS_6half_tEfNS_4arch4Sm80ELb0ELb0ELb1ELb1ELb1ELb0ELb1ELb0ELi2ELi4ELi2ELi2ELb0EEENS1_21CollectiveEpilogueBwdISB_SC_SE_Li256ELb1ELb1ELi4EEENS1_19SingleTileSchedulerILb1ELb0ELb0ELi80EEEEEEEEEvNT_6ParamsE)
        /*0218*/ 	.word	0x00000004


	//----- nvinfo : EIATTR_FRAME_SIZE
	.align		4
.L_100:
        /*021c*/ 	.byte	0x04, 0x11
        /*021e*/ 	.short	(.L_102 - .L_101)
	.align		4
.L_101:
        /*0220*/ 	.word	index@(_ZN7cutlass13device_kernelIN5flash19enable_sm80_to_sm89INS1_16FlashAttnBwdSm80INS1_25CollectiveMainloopBwdSm80ILi2ELi1EN4cute5tupleIJNS5_1CILi64EEENS7_ILi80EEENS7_ILi192EEEEEENS_6half_tEfNS_4arch4Sm80ELb0ELb0ELb1ELb1ELb1ELb0ELb1ELb0ELi2ELi4ELi2ELi2ELb0EEENS1_21CollectiveEpilogueBwdISB_SC_SE_Li256ELb1ELb1ELi4EEENS1_19SingleTileSchedulerILb1ELb0ELb0ELi80EEEEEEEEEvNT_6ParamsE)
        /*0224*/ 	.word	0x00000000


	//----- nvinfo : EIATTR_REGCOUNT
	.align		4
.L_102:
        /*0228*/ 	.byte	0x04, 0x2f
        /*022a*/ 	.short	(.L_104 - .L_103)
	.align		4
.L_103:
        /*022c*/ 	.word	index@(_ZN7cutlass13device_kernelIN5flash19enable_sm80_to_sm89INS1_16FlashAttnBwdSm80INS1_25CollectiveMainloopBwdSm80ILi2ELi1EN4cute5tupleIJNS5_1CILi64EEENS7_ILi80EEENS7_ILi192EEEEEENS_6half_tEfNS_4arch4Sm80ELb0ELb0ELb1ELb1ELb0ELb0ELb1ELb0ELi2ELi4ELi2ELi2ELb0EEENS1_21CollectiveEpilogueBwdISB_SC_SE_Li256ELb1ELb1ELi4EEENS1_19SingleTileSchedulerILb1ELb0ELb0ELi80EEEEEEEEEvNT_6ParamsE)
        /*0230*/ 	.word	0x00000004


	//----- nvinfo : EIATTR_FRAME_SIZE
	.align		4
.L_104:
        /*0234*/ 	.byte	0x04, 0x11
        /*0236*/ 	.short	(.L_106 - .L_105)
	.align		4
.L_105:
        /*0238*/ 	.word	index@(_ZN7cutlass13device_kernelIN5flash19enable_sm80_to_sm89INS1_16FlashAttnBwdSm80INS1_25CollectiveMainloopBwdSm80ILi2ELi1EN4cute5tupleIJNS5_1CILi64EEENS7_ILi80EEENS7_ILi192EEEEEENS_6half_tEfNS_4arch4Sm80ELb0ELb0ELb1ELb1ELb0ELb0ELb1ELb0ELi2ELi4ELi2ELi2ELb0EEENS1_21CollectiveEpilogueBwdISB_SC_SE_Li256ELb1ELb1ELi4EEENS1_19SingleTileSchedulerILb1ELb0ELb0ELi80EEEEEEEEEvNT_6ParamsE)
        /*023c*/ 	.word	0x00000000


	//----- nvinfo : EIATTR_REGCOUNT
	.align		4
.L_106:
        /*0240*/ 	.byte	0x04, 0x2f
        /*0242*/ 	.short	(.L_108 - .L_107)
	.align		4
.L_107:
        /*0244*/ 	.word	index@(_ZN7cutlass13device_kernelIN5flash19enable_sm80_to_sm89INS1_16FlashAttnBwdSm80INS1_25CollectiveMainloopBwdSm80ILi2ELi1EN4cute5tupleIJNS5_1CILi64EEENS7_ILi80EEENS7_ILi192EEEEEENS_6half_tEfNS_4arch4Sm80ELb0ELb0ELb1ELb0ELb1ELb0ELb1ELb0ELi2ELi4ELi2ELi2ELb0EEENS1_24CollectiveEpilogueBwdGQAISB_fSE_Li256ELb0ELb1EEENS1_19SingleTileSchedulerILb0ELb0ELb0ELi80EEEEEEEEEvNT_6ParamsE)
        /*0248*/ 	.word	0x00000004


	//----- nvinfo : EIATTR_FRAME_SIZE
	.align		4
.L_108:
        /*024c*/ 	.byte	0x04, 0x11
        /*024e*/ 	.short	(.L_110 - .L_109)
	.align		4
.L_109:
        /*0250*/ 	.word	index@(_ZN7cutlass13device_kernelIN5flash19enable_sm80_to_sm89INS1_16FlashAttnBwdSm80INS1_25CollectiveMainloopBwdSm80ILi2ELi1EN4cute5tupleIJNS5_1CILi64EEENS7_ILi80EEENS7_ILi192EEEEEENS_6half_tEfNS_4arch4Sm80ELb0ELb0ELb1ELb0ELb1ELb0ELb1ELb0ELi2ELi4ELi2ELi2ELb0EEENS1_24CollectiveEpilogueBwdGQAISB_fSE_Li256ELb0ELb1EEENS1_19SingleTileSchedulerILb0ELb0ELb0ELi80EEEEEEEEEvNT_6ParamsE)
        /*0254*/ 	.word	0x00000000


	//----- nvinfo : EIATTR_REGCOUNT
	.align		4
.L_110:
        /*0258*/ 	.byte	0x04, 0x2f
        /*025a*/ 	.short	(.L_112 - .L_111)
	.align		4
.L_111:
        /*025c*/ 	.word	index@(_ZN7cutlass13device_kernelIN5flash19enable_sm80_to_sm89INS1_16FlashAttnBwdSm80INS1_25CollectiveMainloopBwdSm80ILi2ELi1EN4cute5tupleIJNS5_1CILi64EEENS7_ILi80EEENS7_ILi192EEEEEENS_6half_tEfNS_4arch4Sm80ELb0ELb0ELb1ELb0ELb0ELb0ELb1ELb0ELi2ELi4ELi2ELi2ELb0EEENS1_24CollectiveEpilogueBwdGQAISB_fSE_Li256ELb0ELb0EEENS1_19SingleTileSchedulerILb0ELb0ELb0ELi80EEEEEEEEEvNT_6ParamsE)
        /*0260*/ 	.word	0x00000004


	//----- nvinfo : EIATTR_FRAME_SIZE
	.align		4
.L_112:
        /*0264*/ 	.byte	0x04, 0x11
        /*0266*/ 	.short	(.L_114 - .L_113)
	.align		4
.L_113:
        /*0268*/ 	.word	index@(_ZN7cutlass13device_kernelIN5flash19enable_sm80_to_sm89INS1_16FlashAttnBwdSm80INS1_25CollectiveMainloopBwdSm80ILi2ELi1EN4cute5tupleIJNS5_1CILi64EEENS7_ILi80EEENS7_ILi192EEEEEENS_6half_tEfNS_4arch4Sm80ELb0ELb0ELb1ELb0ELb0ELb0ELb1ELb0ELi2ELi4ELi2ELi2ELb0EEENS1_24CollectiveEpilogueBwdGQAISB_fSE_Li256ELb0ELb0EEENS1_19SingleTileSchedulerILb0ELb0ELb0ELi80EEEEEEEEEvNT_6ParamsE)
        /*026c*/ 	.word	0x00000000


	//----- nvinfo : EIATTR_REGCOUNT
	.align		4
.L_114:
        /*0270*/ 	.byte	0x04, 0x2f
        /*0272*/ 	.short	(.L_116 - .L_115)
	.align		4
.L_115:
        /*0274*/ 	.word	index@(_ZN7cutlass13device_kernelIN5flash19enable_sm80_to_sm89INS1_16FlashAttnBwdSm80INS1_25CollectiveMainloopBwdSm80ILi2ELi1EN4cute5tupleIJNS5_1CILi64EEENS7_ILi80EEENS7_ILi192EEEEEENS_6half_tEfNS_4arch4Sm80ELb0ELb0ELb1ELb0ELb1ELb0ELb1ELb0ELi2ELi4ELi2ELi2ELb0EEENS1_21CollectiveEpilogueBwdISB_SC_SE_Li256ELb0ELb1ELi4EEENS1_19SingleTileSchedulerILb0ELb0ELb0ELi80EEEEEEEEEvNT_6ParamsE)
        /*0278*/ 	.word	0x00000004


	//----- nvinfo : EIATTR_FRAME_SIZE
	.align		4
.L_116:
        /*027c*/ 	.byte	0x04, 0x11
        /*027e*/ 	.short	(.L_118 - .L_117)
	.align		4
.L_117:
        /*0280*/ 	.word	index@(_ZN7cutlass13device_kernelIN5flash19enable_sm80_to_sm89INS1_16FlashAttnBwdSm80INS1_25CollectiveMainloopBwdSm80ILi2ELi1EN4cute5tupleIJNS5_1CILi64EEENS7_ILi80EEENS7_ILi192EEEEEENS_6half_tEfNS_4arch4Sm80ELb0ELb0ELb1ELb0ELb1ELb0ELb1ELb0ELi2ELi4ELi2ELi2ELb0EEENS1_21CollectiveEpilogueBwdISB_SC_SE_Li256ELb0ELb1ELi4EEENS1_19SingleTileSchedulerILb0ELb0ELb0ELi80EEEEEEEEEvNT_6ParamsE)
        /*0284*/ 	.word	0x00000000


	//----- nvinfo : EIATTR_REGCOUNT
	.align		4
.L_118:
        /*0288*/ 	.byte	0x04, 0x2f
        /*028a*/ 	.short	(.L_120 - .L_119)
	.align		4
.L_119:
        /*028c*/ 	.word	index@(_ZN7cutlass13device_kernelIN5flash19enable_sm80_to_sm89INS1_16FlashAttnBwdSm80INS1_25CollectiveMainloopBwdSm80ILi2ELi1EN4cute5tupleIJNS5_1CILi64EEENS7_ILi80EEENS7_ILi192EEEEEENS_6half_tEfNS_4arch4Sm80ELb0ELb0ELb1ELb0ELb0ELb0ELb1ELb0ELi2ELi4ELi2ELi2ELb0EEENS1_21CollectiveEpilogueBwdISB_SC_SE_Li256ELb0ELb1ELi4EEENS1_19SingleTileSchedulerILb0ELb0ELb0ELi80EEEEEEEEEvNT_6ParamsE)
        /*0290*/ 	.word	0x00000004


	//----- nvinfo : EIATTR_FRAME_SIZE
	.align		4
.L_120:
        /*0294*/ 	.byte	0x04, 0x11
        /*0296*/ 	.short	(.L_122 - .L_121)
	.align		4
.L_121:
        /*0298*/ 	.word	index@(_ZN7cutlass13device_kernelIN5flash19enable_sm80_to_sm89INS1_16FlashAttnBwdSm80INS1_25CollectiveMainloopBwdSm80ILi2ELi1EN4cute5tupleIJNS5_1CILi64EEENS7_ILi80EEENS7_ILi192EEEEEENS_6half_tEfNS_4arch4Sm80ELb0ELb0ELb1ELb0ELb0ELb0ELb1ELb0ELi2ELi4ELi2ELi2ELb0EEENS1_21CollectiveEpilogueBwdISB_SC_SE_Li256ELb0ELb1ELi4EEENS1_19SingleTileSchedulerILb0ELb0ELb0ELi80EEEEEEEEEvNT_6ParamsE)
        /*029c*/ 	.word	0x00000000


	//----- nvinfo : EIATTR_REGCOUNT
	.align		4
.L_122:
        /*02a0*/ 	.byte	0x04, 0x2f
        /*02a2*/ 	.short	(.L_124 - .L_123)
	.align		4
.L_123:
        /*02a4*/ 	.word	index@(_ZN7cutlass13device_kernelIN5flash19enable_sm80_to_sm89INS1_16FlashAttnBwdSm80INS1_25CollectiveMainloopBwdSm80ILi1ELi1EN4cute5tupleIJNS5_1CILi64EEES8_NS7_ILi192EEEEEENS_6half_tEfNS_4arch4Sm80ELb1ELb0ELb1ELb1ELb1ELb0ELb0ELb0ELi2ELi2ELi2ELi2ELb1EEENS1_24CollectiveEpilogueBwdGQAISA_fSD_Li256ELb1ELb1EEENS1_25SingleTileBwdLPTSchedulerILb1ELi64ELb1EEEEEEEEEvNT_6ParamsE)
        /*02a8*/ 	.word	0x00000004


	//----- nvinfo : EIATTR_FRAME_SIZE
	.align		4
.L_124:
        /*02ac*/ 	.byte	0x04, 0x11
        /*02ae*/ 	.short	(.L_126 - .L_125)
	.align		4
.L_125:
        /*02b0*/ 	.word	index@(_ZN7cutlass13device_kernelIN5flash19enable_sm80_to_sm89INS1_16FlashAttnBwdSm80INS1_25CollectiveMainloopBwdSm80ILi1ELi1EN4cute5tupleIJNS5_1CILi64EEES8_NS7_ILi192EEEEEENS_6half_tEfNS_4arch4Sm80ELb1ELb0ELb1ELb1ELb1ELb0ELb0ELb0ELi2ELi2ELi2ELi2ELb1EEENS1_24CollectiveEpilogueBwdGQAISA_fSD_Li256ELb1ELb1EEENS1_25SingleTileBwdLPTSchedulerILb1ELi64ELb1EEEEEEEEEvNT_6ParamsE)
        /*02b4*/ 	.word	0x00000000


	//----- nvinfo : EIATTR_REGCOUNT
	.align		4
.L_126:
        /*02b8*/ 	.byte	0x04, 0x2f
        /*02ba*/ 	.short	(.L_128 - .L_127)
	.align		4
.L_127:
        /*02bc*/ 	.word	index@(_ZN7cutlass13device_kernelIN5flash19enable_sm80_to_sm89INS1_16FlashAttnBwdSm80INS1_25CollectiveMainloopBwdSm80ILi1ELi1EN4cute5tupleIJNS5_1CILi64EEES8_NS7_ILi192EEEEEENS_6half_tEfNS_4arch4Sm80ELb1ELb0ELb1ELb1ELb0ELb0ELb0ELb0ELi2ELi2ELi2ELi2ELb1EEENS1_24CollectiveEpilogueBwdGQAISA_fSD_Li256ELb1ELb0EEENS1_25SingleTileBwdLPTSchedulerILb1ELi64ELb0EEEEEEEEEvNT_6ParamsE)
        /*02c0*/ 	.word	0x00000004


	//----- nvinfo : EIATTR_FRAME_SIZE
	.align		4
.L_128:
        /*02c4*/ 	.byte	0x04, 0x11
        /*02c6*/ 	.short	(.L_130 - .L_129)
	.align		4
.L_129:
        /*02c8*/ 	.word	index@(_ZN7cutlass13device_kernelIN5flash19enable_sm80_to_sm89INS1_16FlashAttnBwdSm80INS1_25CollectiveMainloopBwdSm80ILi1ELi1EN4cute5tupleIJNS5_1CILi64EEES8_NS7_ILi192EEEEEENS_6half_tEfNS_4arch4Sm80ELb1ELb0ELb1ELb1ELb0ELb0ELb0ELb0ELi2ELi2ELi2ELi2ELb1EEENS1_24CollectiveEpilogueBwdGQAISA_fSD_Li256ELb1ELb0EEENS1_25SingleTileBwdLPTSchedulerILb1ELi64ELb0EEEEEEEEEvNT_6ParamsE)
        /*02cc*/ 	.word	0x00000000


	//----- nvinfo : EIATTR_REGCOUNT
	.align		4
.L_130:
        /*02d0*/ 	.byte	0x04, 0x2f
        /*02d2*/ 	.short	(.L_132 - .L_131)
	.align		4
.L_131:
        /*02d4*/ 	.word	index@(_ZN7cutlass13device_kernelIN5flash19enable_sm80_to_sm89INS1_16FlashAttnBwdSm80INS1_25CollectiveMainloopBwdSm80ILi1ELi1EN4cute5tupleIJNS5_1CILi64EEES8_NS7_ILi192EEEEEENS_6half_tEfNS_4arch4Sm80ELb1ELb0ELb1ELb1ELb1ELb0ELb0ELb0ELi2ELi2ELi2ELi2ELb1EEENS1_21CollectiveEpilogueBwdISA_SB_SD_Li256ELb1ELb0ELi4EEENS1_25SingleTileBwdLPTSchedulerILb1ELi64ELb1EEEEEEEEEvNT_6ParamsE)
        /*02d8*/ 	.word	0x00000004


	//----- nvinfo : EIATTR_FRAME_SIZE
	.align		4
.L_132:
        /*02dc*/ 	.byte	0x04, 0x11
        /*02de*/ 	.short	(.L_134 - .L_133)
	.align		4
.L_133:
        /*02e0*/ 	.word	index@(_ZN7cutlass13device_kernelIN5flash19enable_sm80_to_sm89INS1_16FlashAttnBwdSm80INS1_25CollectiveMainloopBwdSm80ILi1ELi1EN4cute5tupleIJNS5_1CILi64EEES8_NS7_ILi192EEEEEENS_6half_tEfNS_4arch4Sm80ELb1ELb0ELb1ELb1ELb1ELb0ELb0ELb0ELi2ELi2ELi2ELi2ELb1EEENS1_21CollectiveEpilogueBwdISA_SB_SD_Li256ELb1ELb0ELi4EEENS1_25SingleTileBwdLPTSchedulerILb1ELi64ELb1EEEEEEEEEvNT_6ParamsE)
        /*02e4*/ 	.word	0x00000000


	//----- nvinfo : EIATTR_REGCOUNT
	.align		4
.L_134:
        /*02e8*/ 	.byte	0x04, 0x2f
        /*02ea*/ 	.short	(.L_136 - .L_135)
	.align		4
.L_135:
        /*02ec*/ 	.word	index@(_ZN7cutlass13device_kernelIN5flash19enable_sm80_to_sm89INS1_16FlashAttnBwdSm80INS1_25CollectiveMainloopBwdSm80ILi1ELi1EN4cute5tupleIJNS5_1CILi64EEES8_NS7_ILi192EEEEEENS_6half_tEfNS_4arch4Sm80ELb1ELb0ELb1ELb1ELb0ELb0ELb0ELb0ELi2ELi2ELi2ELi2ELb1EEENS1_21CollectiveEpilogueBwdISA_SB_SD_Li256ELb1ELb0ELi4EEENS1_25SingleTileBwdLPTSchedulerILb1ELi64ELb0EEEEEEEEEvNT_6ParamsE)
        /*02f0*/ 	.word	0x00000004


	//----- nvinfo : EIATTR_FRAME_SIZE
	.align		4
.L_136:
        /*02f4*/ 	.byte	0x04, 0x11
        /*02f6*/ 	.short	(.L_138 - .L_137)
	.align		4
.L_137:
        /*02f8*/ 	.word	index@(_ZN7cutlass13device_kernelIN5flash19enable_sm80_to_sm89INS1_16FlashAttnBwdSm80INS1_25CollectiveMainloopBwdSm80ILi1ELi1EN4cute5tupleIJNS5_1CILi64EEES8_NS7_ILi192EEEEEENS_6half_tEfNS_4arch4Sm80ELb1ELb0ELb1ELb1ELb0ELb0ELb0ELb0ELi2ELi2ELi2ELi2ELb1EEENS1_21CollectiveEpilogueBwdISA_SB_SD_Li256ELb1ELb0ELi4EEENS1_25SingleTileBwdLPTSchedulerILb1ELi64ELb0EEEEEEEEEvNT_6ParamsE)
        /*02fc*/ 	.word	0x00000000


	//----- nvinfo : EIATTR_REGCOUNT
	.align		4
.L_138:
        /*0300*/ 	.byte	0x04, 0x2f
        /*0302*/ 	.short	(.L_140 - .L_139)
	.align		4
.L_139:
        /*0304*/ 	.word	index@(_ZN7cutlass13device_kernelIN5flash19enable_sm80_to_sm89INS1_16FlashAttnBwdSm80INS1_25CollectiveMainloopBwdSm80ILi1ELi1EN4cute5tupleIJNS5_1CILi64EEES8_NS7_ILi192EEEEEENS_6half_tEfNS_4arch4Sm80ELb1ELb0ELb1ELb0ELb1ELb0ELb0ELb0ELi2ELi2ELi2ELi2ELb1EEENS1_24CollectiveEpilogueBwdGQAISA_fSD_Li256ELb0ELb1EEENS1_25SingleTileBwdLPTSchedulerILb0ELi64ELb1EEEEEEEEEvNT_6ParamsE)
        /*0308*/ 	.word	0x00000004


	//----- nvinfo : EIATTR_FRAME_SIZE
	.align		4
.L_140:
        /*030c*/ 	.byte	0x04, 0x11
        /*030e*/ 	.short	(.L_142 - .L_141)
	.align		4
.L_141:
        /*0310*/ 	.word	index@(_ZN7cutlass13device_kernelIN5flash19enable_sm80_to_sm89INS1_16FlashAttnBwdSm80INS1_25CollectiveMainloopBwdSm80ILi1ELi1EN4cute5tupleIJNS5_1CILi64EEES8_NS7_ILi192EEEEEENS_6half_tEfNS_4arch4Sm80ELb1ELb0ELb1ELb0ELb1ELb0ELb0ELb0ELi2ELi2ELi2ELi2ELb1EEENS1_24CollectiveEpilogueBwdGQAISA_fSD_Li256ELb0ELb1EEENS1_25SingleTileBwdLPTSchedulerILb0ELi64ELb1EEEEEEEEEvNT_6ParamsE)
        /*0314*/ 	.word	0x00000000


	//----- nvinfo : EIATTR_REGCOUNT
	.align		4
.L_142:
        /*0318*/ 	.byte	0x04, 0x2f
        /*031a*/ 	.short	(.L_144 - .L_143)
	.align		4
.L_143:
        /*031c*/ 	.word	index@(_ZN7cutlass13device_kernelIN5flash19enable_sm80_to_sm89INS1_16FlashAttnBwdSm80INS1_25CollectiveMainloopBwdSm80ILi1ELi1EN4cute5tupleIJNS5_1CILi64EEES8_NS7_ILi192EEEEEENS_6half_tEfNS_4arch4Sm80ELb1ELb0ELb1ELb0ELb0ELb0ELb0ELb0ELi2ELi2ELi2ELi2ELb1EEENS1_24CollectiveEpilogueBwdGQAISA_fSD_Li256ELb0ELb0EEENS1_25SingleTileBwdLPTSchedulerILb0ELi64ELb0EEEEEEEEEvNT_6ParamsE)
        /*0320*/ 	.word	0x00000004


	//----- nvinfo : EIATTR_FRAME_SIZE
	.align		4
.L_144:
        /*0324*/ 	.byte	0x04, 0x11
        /*0326*/ 	.short	(.L_146 - .L_145)
	.align		4
.L_145:
        /*0328*/ 	.word	index@(_ZN7cutlass13device_kernelIN5flash19enable_sm80_to_sm89INS1_16FlashAttnBwdSm80INS1_25CollectiveMainloopBwdSm80ILi1ELi1EN4cute5tupleIJNS5_1CILi64EEES8_NS7_ILi192EEEEEENS_6half_tEfNS_4arch4Sm80ELb1ELb0ELb1ELb0ELb0ELb0ELb0ELb0ELi2ELi2ELi2ELi2ELb1EEENS1_24CollectiveEpilogueBwdGQAISA_fSD_Li256ELb0ELb0EEENS1_25SingleTileBwdLPTSchedulerILb0ELi64ELb0EEEEEEEEEvNT_6ParamsE)
        /*032c*/ 	.word	0x00000000


	//----- nvinfo : EIATTR_REGCOUNT
	.align		4
.L_146:
        /*0330*/ 	.byte	0x04, 0x2f
        /*0332*/ 	.short	(.L_148 - .L_147)
	.align		4
.L_147:
        /*0334*/ 	.word	index@(_ZN7cutlass13device_kernelIN5flash19enable_sm80_to_sm89INS1_16FlashAttnBwdSm80INS1_25CollectiveMainloopBwdSm80ILi1ELi1EN4cute5tupleIJNS5_1CILi64EEES8_NS7_ILi192EEEEEENS_6half_tEfNS_4arch4Sm80ELb1ELb0ELb1ELb0ELb1ELb0ELb0ELb0ELi2ELi2ELi2ELi2ELb1EEENS1_21CollectiveEpilogueBwdISA_SB_SD_Li256ELb0ELb0ELi4EEENS1_25SingleTileBwdLPTSchedulerILb0ELi64ELb1EEEEEEEEEvNT_6ParamsE)
        /*0338*/ 	.word	0x00000004


	//----- nvinfo : EIATTR_FRAME_SIZE
	.align		4
.L_148:
        /*033c*/ 	.byte	0x04, 0x11
        /*033e*/ 	.short	(.L_150 - .L_149)
	.align		4
.L_149:
        /*0340*/ 	.word	index@(_ZN7cutlass13device_kernelIN5flash19enable_sm80_to_sm89INS1_16FlashAttnBwdSm80INS1_25CollectiveMainloopBwdSm80ILi1ELi1EN4cute5tupleIJNS5_1CILi64EEES8_NS7_ILi192EEEEEENS_6half_tEfNS_4arch4Sm80ELb1ELb0ELb1ELb0ELb1ELb0ELb0ELb0ELi2ELi2ELi2ELi2ELb1EEENS1_21CollectiveEpilogueBwdISA_SB_SD_Li256ELb0ELb0ELi4EEENS1_25SingleTileBwdLPTSchedulerILb0ELi64ELb1EEEEEEEEEvNT_6ParamsE)
        /*0344*/ 	.word	0x00000000


	//----- nvinfo : EIATTR_REGCOUNT
	.align		4
.L_150:
        /*0348*/ 	.byte	0x04, 0x2f
        /*034a*/ 	.short	(.L_152 - .L_151)
	.align		4
.L_151:
        /*034c*/ 	.word	index@(_ZN7cutlass13device_kernelIN5flash19enable_sm80_to_sm89INS1_16FlashAttnBwdSm80INS1_25CollectiveMainloopBwdSm80ILi1ELi1EN4cute5tupleIJNS5_1CILi64EEES8_NS7_ILi192EEEEEENS_6half_tEfNS_4arch4Sm80ELb1ELb0ELb1ELb0ELb0ELb0ELb0ELb0ELi2ELi2ELi2ELi2ELb1EEENS1_21CollectiveEpilogueBwdISA_SB_SD_Li256ELb0ELb0ELi4EEENS1_25SingleTileBwdLPTSchedulerILb0ELi64ELb0EEEEEEEEEvNT_6ParamsE)
        /*0350*/ 	.word	0x00000004


	//----- nvinfo : EIATTR_FRAME_SIZE
	.align		4
.L_152:
        /*0354*/ 	.byte	0x04, 0x11
        /*0356*/ 	.short	(.L_154 - .L_153)
	.align		4
.L_153:
        /*0358*/ 	.word	index@(_ZN7cutlass13device_kernelIN5flash19enable_sm80_to_sm89INS1_16FlashAttnBwdSm80INS1_25CollectiveMainloopBwdSm80ILi1ELi1EN4cute5tupleIJNS5_1CILi64EEES8_NS7_ILi192EEEEEENS_6half_tEfNS_4arch4Sm80ELb1ELb0ELb1ELb0ELb0ELb0ELb0ELb0ELi2ELi2ELi2ELi2ELb1EEENS1_21CollectiveEpilogueBwdISA_SB_SD_Li256ELb0ELb0ELi4EEENS1_25SingleTileBwdLPTSchedulerILb0ELi64ELb0EEEEEEEEEvNT_6ParamsE)
        /*035c*/ 	.word	0x00000000


	//----- nvinfo : EIATTR_REGCOUNT
	.align		4
.L_154:
        /*0360*/ 	.byte	0x04, 0x2f
        /*0362*/ 	.short	(.L_156 - .L_155)
	.align		4
.L_155:
        /*0364*/ 	.word	index@(_ZN7cutlass13device_kernelIN5flash19enable_sm80_to_sm89INS1_16FlashAttnBwdSm80INS1_25CollectiveMainloopBwdSm80ILi1ELi1EN4cute5tupleIJNS5_1CILi64EEES8_NS7_ILi192EEEEEENS_6half_tEfNS_4arch4Sm80ELb0ELb1ELb1ELb1ELb1ELb0ELb0ELb0ELi2ELi2ELi2ELi2ELb1EEENS1_24CollectiveEpilogueBwdGQAISA_fSD_Li256ELb1ELb1EEENS1_19SingleTileSchedulerILb1ELb0ELb0ELi64EEEEEEEEEvNT_6ParamsE)
        /*0368*/ 	.word	0x00000004


	//----- nvinfo : EIATTR_FRAME_SIZE
	.align		4
.L_156:
        /*036c*/ 	.byte	0x04, 0x11
        /*036e*/ 	.short	(.L_158 - .L_157)
	.align		4
.L_157:
        /*0370*/ 	.word	index@(_ZN7cutlass13device_kernelIN5flash19enable_sm80_to_sm89INS1_16FlashAttnBwdSm80INS1_25CollectiveMainloopBwdSm80ILi1ELi1EN4cute5tupleIJNS5_1CILi64EEES8_NS7_ILi192EEEEEENS_6half_tEfNS_4arch4Sm80ELb0ELb1ELb1ELb1ELb1ELb0ELb0ELb0ELi2ELi2ELi2ELi2ELb1EEENS1_24CollectiveEpilogueBwdGQAISA_fSD_Li256ELb1ELb1EEENS1_19SingleTileSchedulerILb1ELb0ELb0ELi64EEEEEEEEEvNT_6ParamsE)
        /*0374*/ 	.word	0x00000000


	//----- nvinfo : EIATTR_REGCOUNT
	.align		4
.L_158:
        /*0378*/ 	.byte	0x04, 0x2f
        /*037a*/ 	.short	(.L_160 - .L_159)
	.align		4
.L_159:
        /*037c*/ 	.word	index@(_ZN7cutlass13device_kernelIN5flash19enable_sm80_to_sm89INS1_16FlashAttnBwdSm80INS1_25CollectiveMainloopBwdSm80ILi1ELi1EN4cute5tupleIJNS5_1CILi64EEES8_NS7_ILi192EEEEEENS_6half_tEfNS_4arch4Sm80ELb0ELb1ELb1ELb1ELb0ELb0ELb0ELb0ELi2ELi2ELi2ELi2ELb1EEENS1_24CollectiveEpilogueBwdGQAISA_fSD_Li256ELb1ELb0EEENS1_19SingleTileSchedulerILb1ELb0ELb0ELi64EEEEEEEEEvNT_6ParamsE)
        /*0380*/ 	.word	0x00000004


	//----- nvinfo : EIATTR_FRAME_SIZE
	.align		4
.L_160:
        /*0384*/ 	.byte	0x04, 0x11
        /*0386*/ 	.short	(.L_162 - .L_161)
	.align		4
.L_161:
        /*0388*/ 	.word	index@(_ZN7cutlass13device_kernelIN5flash19enable_sm80_to_sm89INS1_16FlashAttnBwdSm80INS1_25CollectiveMainloopBwdSm80ILi1ELi1EN4cute5tupleIJNS5_1CILi64EEES8_NS7_ILi192EEEEEENS_6half_tEfNS_4arch4Sm80ELb0ELb1ELb1ELb1ELb0ELb0ELb0ELb0ELi2ELi2ELi2ELi2ELb1EEENS1_24CollectiveEpilogueBwdGQAISA_fSD_Li256ELb1ELb0EEENS1_19SingleTileSchedulerILb1ELb0ELb0ELi64EEEEEEEEEvNT_6ParamsE)
        /*038c*/ 	.word	0x00000000


	//----- nvinfo : EIATTR_REGCOUNT
	.align		4
.L_162:
        /*0390*/ 	.byte	0x04, 0x2f
        /*0392*/ 	.short	(.L_164 - .L_163)
	.align		4
.L_163:
        /*0394*/ 	.word	index@(_ZN7cutlass13device_kernelIN5flash19enable_sm80_to_sm89INS1_16FlashAttnBwdSm80INS1_25CollectiveMainloopBwdSm80ILi1ELi1EN4cute5tupleIJNS5_1CILi64EEES8_NS7_ILi192EEEEEENS_6half_tEfNS_4arch4Sm80ELb0ELb1ELb1ELb1ELb1ELb0ELb0ELb0ELi2ELi2ELi2ELi2ELb1EEENS1_21CollectiveEpilogueBwdISA_SB_SD_Li256ELb1ELb0ELi4EEENS1_19SingleTileSchedulerILb1ELb0ELb0ELi64EEEEEEEEEvNT_6ParamsE)
        /*0398*/ 	.word	0x00000004


	//----- nvinfo : EIATTR_FRAME_SIZE
	.align		4
.L_164:
        /*039c*/ 	.byte	0x04, 0x11
        /*039e*/ 	.short	(.L_166 - .L_165)
	.align		4
.L_165:
        /*03a0*/ 	.word	index@(_ZN7cutlass13device_kernelIN5flash19enable_sm80_to_sm89INS1_16FlashAttnBwdSm80INS1_25CollectiveMainloopBwdSm80ILi1ELi1EN4cute5tupleIJNS5_1CILi64EEES8_NS7_ILi192EEEEEENS_6half_tEfNS_4arch4Sm80ELb0ELb1ELb1ELb1ELb1ELb0ELb0ELb0ELi2ELi2ELi2ELi2ELb1EEENS1_21CollectiveEpilogueBwdISA_SB_SD_Li256ELb1ELb0ELi4EEENS1_19SingleTileSchedulerILb1ELb0ELb0ELi64EEEEEEEEEvNT_6ParamsE)
        /*03a4*/ 	.word	0x00000000


	//----- nvinfo : EIATTR_REGCOUNT
	.align		4
.L_166:
        /*03a8*/ 	.byte	0x04, 0x2f
        /*03aa*/ 	.short	(.L_168 - .L_167)
	.align		4
.L_167:
        /*03ac*/ 	.word	index@(_ZN7cutlass13device_kernelIN5flash19enable_sm80_to_sm89INS1_16FlashAttnBwdSm80INS1_25CollectiveMainloopBwdSm80ILi1ELi1EN4cute5tupleIJNS5_1CILi64EEES8_NS7_ILi192EEEEEENS_6half_tEfNS_4arch4Sm80ELb0ELb1ELb1ELb1ELb0ELb0ELb0ELb0ELi2ELi2ELi2ELi2ELb1EEENS1_21CollectiveEpilogueBwdISA_SB_SD_Li256ELb1ELb0ELi4EEENS1_19SingleTileSchedulerILb1ELb0ELb0ELi64EEEEEEEEEvNT_6ParamsE)
        /*03b0*/ 	.word	0x00000004


	//----- nvinfo : EIATTR_FRAME_SIZE
	.align		4
.L_168:
        /*03b4*/ 	.byte	0x04, 0x11
        /*03b6*/ 	.short	(.L_170 - .L_169)
	.align		4
.L_169:
        /*03b8*/ 	.word	index@(_ZN7cutlass13device_kernelIN5flash19enable_sm80_to_sm89INS1_16FlashAttnBwdSm80INS1_25CollectiveMainloopBwdSm80ILi1ELi1EN4cute5tupleIJNS5_1CILi64EEES8_NS7_ILi192EEEEEENS_6half_tEfNS_4arch4Sm80ELb0ELb1ELb1ELb1ELb0ELb0ELb0ELb0ELi2ELi2ELi2ELi2ELb1EEENS1_21CollectiveEpilogueBwdISA_SB_SD_Li256ELb1ELb0ELi4EEENS1_19SingleTileSchedulerILb1ELb0ELb0ELi64EEEEEEEEEvNT_6ParamsE)
        /*03bc*/ 	.word	0x00000000


	//----- nvinfo : EIATTR_REGCOUNT
	.align		4
.L_170:
        /*03c0*/ 	.byte	0x04, 0x2f
        /*03c2*/ 	.short	(.L_172 - .L_171)
	.align		4
.L_171:
        /*03c4*/ 	.word	index@(_ZN7cutlass13device_kernelIN5flash19enable_sm80_to_sm89INS1_16FlashAttnBwdSm80INS1_25CollectiveMainloopBwdSm80ILi1ELi1EN4cute5tupleIJNS5_1CILi64EEES8_NS7_ILi192EEEEEENS_6half_tEfNS_4arch4Sm80ELb0ELb1ELb1ELb0ELb1ELb0ELb0ELb0ELi2ELi2ELi2ELi2ELb1EEENS1_24CollectiveEpilogueBwdGQAISA_fSD_Li256ELb0ELb1EEENS1_19SingleTileSchedulerILb0ELb0ELb0ELi64EEEEEEEEEvNT_6ParamsE)
        /*03c8*/ 	.word	0x00000004


	//----- nvinfo : EIATTR_FRAME_SIZE
	.align		4
.L_172:
        /*03cc*/ 	.byte	0x04, 0x11
        /*03ce*/ 	.short	(.L_174 - .L_173)
	.align		4
.L_173:
        /*03d0*/ 	.word	index@(_ZN7cutlass13device_kernelIN5flash19enable_sm80_to_sm89INS1_16FlashAttnBwdSm80INS1_25CollectiveMainloopBwdSm80ILi1ELi1EN4cute5tupleIJNS5_1CILi64EEES8_NS7_ILi192EEEEEENS_6half_tEfNS_4arch4Sm80ELb0ELb1ELb1ELb0ELb1ELb0ELb0ELb0ELi2ELi2ELi2ELi2ELb1EEENS1_24CollectiveEpilogueBwdGQAISA_fSD_Li256ELb0ELb1EEENS1_19SingleTileSchedulerILb0ELb0ELb0ELi64EEEEEEEEEvNT_6ParamsE)
        /*03d4*/ 	.word	0x00000000


	//----- nvinfo : EIATTR_REGCOUNT
	.align		4
.L_174:
        /*03d8*/ 	.byte	0x04, 0x2f
        /*03da*/ 	.short	(.L_176 - .L_175)
	.align		4
.L_175:
        /*03dc*/ 	.word	index@(_ZN7cutlass13device_kernelIN5flash19enable_sm80_to_sm89INS1_16FlashAttnBwdSm80INS1_25CollectiveMainloopBwdSm80ILi1ELi1EN4cute5tupleIJNS5_1CILi64EEES8_NS7_ILi192EEEEEENS_6half_tEfNS_4arch4Sm80ELb0ELb1ELb1ELb0ELb0ELb0ELb0ELb0ELi2ELi2ELi2ELi2ELb1EEENS1_24CollectiveEpilogueBwdGQAISA_fSD_Li256ELb0ELb0EEENS1_19SingleTileSchedulerILb0ELb0ELb0ELi64EEEEEEEEEvNT_6ParamsE)
        /*03e0*/ 	.word	0x00000004


	//----- nvinfo : EIATTR_FRAME_SIZE
	.align		4
.L_176:
        /*03e4*/ 	.byte	0x04, 0x11
        /*03e6*/ 	.short	(.L_178 - .L_177)
	.align		4
.L_177:
        /*03e8*/ 	.word	index@(_ZN7cutlass13device_kernelIN5flash19enable_sm80_to_sm89INS1_16FlashAttnBwdSm80INS1_25CollectiveMainloopBwdSm80ILi1ELi1EN4cute5tupleIJNS5_1CILi64EEES8_NS7_ILi192EEEEEENS_6half_tEfNS_4arch4Sm80ELb0ELb1ELb1ELb0ELb0ELb0ELb0ELb0ELi2ELi2ELi2ELi2ELb1EEENS1_24CollectiveEpilogueBwdGQAISA_fSD_Li256ELb0ELb0EEENS1_19SingleTileSchedulerILb0ELb0ELb0ELi64EEEEEEEEEvNT_6ParamsE)
        /*03ec*/ 	.word	0x00000000


	//----- nvinfo : EIATTR_REGCOUNT
	.align		4
.L_178:
        /*03f0*/ 	.byte	0x04, 0x2f
        /*03f2*/ 	.short	(.L_180 - .L_179)
	.align		4
.L_179:
        /*03f4*/ 	.word	index@(_ZN7cutlass13device_kernelIN5flash19enable_sm80_to_sm89INS1_16FlashAttnBwdSm80INS1_25CollectiveMainloopBwdSm80ILi1ELi1EN4cute5tupleIJNS5_1CILi64EEES8_NS7_ILi192EEEEEENS_6half_tEfNS_4arch4Sm80ELb0ELb1ELb1ELb0ELb1ELb0ELb0ELb0ELi2ELi2ELi2ELi2ELb1EEENS1_21CollectiveEpilogueBwdISA_SB_SD_Li256ELb0ELb0ELi4EEENS1_19SingleTileSchedulerILb0ELb0ELb0ELi64EEEEEEEEEvNT_6ParamsE)
        /*03f8*/ 	.word	0x00000004


	//----- nvinfo : EIATTR_FRAME_SIZE
	.align		4
.L_180:
        /*03fc*/ 	.byte	0x04, 0x11
        /*03fe*/ 	.short	(.L_182 - .L_181)
	.align		4
.L_181:
        /*0400*/ 	.word	index@(_ZN7cutlass13device_kernelIN5flash19enable_sm80_to_sm89INS1_16FlashAttnBwdSm80INS1_25CollectiveMainloopBwdSm80ILi1ELi1EN4cute5tupleIJNS5_1CILi64EEES8_NS7_ILi192EEEEEENS_6half_tEfNS_4arch4Sm80ELb0ELb1ELb1ELb0ELb1ELb0ELb0ELb0ELi2ELi2ELi2ELi2ELb1EEENS1_21CollectiveEpilogueBwdISA_SB_SD_Li256ELb0ELb0ELi4EEENS1_19SingleTileSchedulerILb0ELb0ELb0ELi64EEEEEEEEEvNT_6ParamsE)
        /*0404*/ 	.word	0x00000000


	//----- nvinfo : EIATTR_REGCOUNT
	.align		4
.L_182:
        /*0408*/ 	.byte	0x04, 0x2f
        /*040a*/ 	.short	(.L_184 - .L_183)
	.align		4
.L_183:
        /*040c*/ 	.word	index@(_ZN7cutlass13device_kernelIN5flash19enable_sm80_to_sm89INS1_16FlashAttnBwdSm80INS1_25CollectiveMainloopBwdSm80ILi1ELi1EN4cute5tupleIJNS5_1CILi64EEES8_NS7_ILi192EEEEEENS_6half_tEfNS_4arch4Sm80ELb0ELb1ELb1ELb0ELb0ELb0ELb0ELb0ELi2ELi2ELi2ELi2ELb1EEENS1_21CollectiveEpilogueBwdISA_SB_SD_Li256ELb0ELb0ELi4EEENS1_19SingleTileSchedulerILb0ELb0ELb0ELi64EEEEEEEEEvNT_6ParamsE)
        /*0410*/ 	.word	0x00000004


	//----- nvinfo : EIATTR_FRAME_SIZE
	.align		4
.L_184:
        /*0414*/ 	.byte	0x04, 0x11
        /*0416*/ 	.short	(.L_186 - .L_185)
	.align		4
.L_185:
        /*0418*/ 	.word	index@(_ZN7cutlass13device_kernelIN5flash19enable_sm80_to_sm89INS1_16FlashAttnBwdSm80INS1_25CollectiveMainloopBwdSm80ILi1ELi1EN4cute5tupleIJNS5_1CILi64EEES8_NS7_ILi192EEEEEENS_6half_tEfNS_4arch4Sm80ELb0ELb1ELb1ELb0ELb0ELb0ELb0ELb0ELi2ELi2ELi2ELi2ELb1EEENS1_21CollectiveEpilogueBwdISA_SB_SD_Li256ELb0ELb0ELi4EEENS1_19SingleTileSchedulerILb0ELb0ELb0ELi64EEEEEEEEEvNT_6ParamsE)
        /*041c*/ 	.word	0x00000000


	//----- nvinfo : EIATTR_REGCOUNT
	.align		4
.L_186:
        /*0420*/ 	.byte	0x04, 0x2f
        /*0422*/ 	.short	(.L_188 - .L_187)
	.align		4
.L_187:
        /*0424*/ 	.word	index@(_ZN7cutlass13device_kernelIN5flash19enable_sm80_to_sm89INS1_16FlashAttnBwdSm80INS1_25CollectiveMainloopBwdSm80ILi1ELi1EN4cute5tupleIJNS5_1CILi64EEES8_NS7_ILi192EEEEEENS_6half_tEfNS_4arch4Sm80ELb0ELb0ELb1ELb1ELb1ELb0ELb0ELb0ELi2ELi2ELi2ELi2ELb1EEENS1_24CollectiveEpilogueBwdGQAISA_fSD_Li256ELb1ELb1EEENS1_19SingleTileSchedulerILb1ELb0ELb0ELi64EEEEEEEEEvNT_6ParamsE)
        /*0428*/ 	.word	0x00000004


	//----- nvinfo : EIATTR_FRAME_SIZE
	.align		4
.L_188:
        /*042c*/ 	.byte	0x04, 0x11
        /*042e*/ 	.short	(.L_190 - .L_189)
	.align		4
.L_189:
        /*0430*/ 	.word	index@(_ZN7cutlass13device_kernelIN5flash19enable_sm80_to_sm89INS1_16FlashAttnBwdSm80INS1_25CollectiveMainloopBwdSm80ILi1ELi1EN4cute5tupleIJNS5_1CILi64EEES8_NS7_ILi192EEEEEENS_6half_tEfNS_4arch4Sm80ELb0ELb0ELb1ELb1ELb1ELb0ELb0ELb0ELi2ELi2ELi2ELi2ELb1EEENS1_24CollectiveEpilogueBwdGQAISA_fSD_Li256ELb1ELb1EEENS1_19SingleTileSchedulerILb1ELb0ELb0ELi64EEEEEEEEEvNT_6ParamsE)
        /*0434*/ 	.word	0x00000000


	//----- nvinfo : EIATTR_REGCOUNT
	.align		4
.L_190:
        /*0438*/ 	.byte	0x04, 0x2f
        /*043a*/ 	.short	(.L_192 - .L_191)
	.align		4
.L_191:
        /*043c*/ 	.word	index@(_ZN7cutlass13device_kernelIN5flash19enable_sm80_to_sm89INS1_16FlashAttnBwdSm80INS1_25CollectiveMainloopBwdSm80ILi1ELi1EN4cute5tupleIJNS5_1CILi64EEES8_NS7_ILi192EEEEEENS_6half_tEfNS_4arch4Sm80ELb0ELb0ELb1ELb1ELb0ELb0ELb0ELb0ELi2ELi2ELi2ELi2ELb1EEENS1_24CollectiveEpilogueBwdGQAISA_fSD_Li256ELb1ELb0EEENS1_19SingleTileSchedulerILb1ELb0ELb0ELi64EEEEEEEEEvNT_6ParamsE)
        /*0440*/ 	.word	0x00000004


	//----- nvinfo : EIATTR_FRAME_SIZE
	.align		4
.L_192:
        /*0444*/ 	.byte	0x04, 0x11
        /*0446*/ 	.short	(.L_194 - .L_193)
	.align		4
.L_193:
        /*0448*/ 	.word	index@(_ZN7cutlass13device_kernelIN5flash19enable_sm80_to_sm89INS1_16FlashAttnBwdSm80INS1_25CollectiveMainloopBwdSm80ILi1ELi1EN4cute5tupleIJNS5_1CILi64EEES8_NS7_ILi192EEEEEENS_6half_tEfNS_4arch4Sm80ELb0ELb0ELb1ELb1ELb0ELb0ELb0ELb0ELi2ELi2ELi2ELi2ELb1EEENS1_24CollectiveEpilogueBwdGQAISA_fSD_Li256ELb1ELb0EEENS1_19SingleTileSchedulerILb1ELb0ELb0ELi64EEEEEEEEEvNT_6ParamsE)
        /*044c*/ 	.word	0x00000000


	//----- nvinfo : EIATTR_REGCOUNT
	.align		4
.L_194:
        /*0450*/ 	.byte	0x04, 0x2f
        /*0452*/ 	.short	(.L_196 - .L_195)
	.align		4
.L_195:
        /*0454*/ 	.word	index@(_ZN7cutlass13device_kernelIN5flash19enable_sm80_to_sm89INS1_16FlashAttnBwdSm80INS1_25CollectiveMainloopBwdSm80ILi1ELi1EN4cute5tupleIJNS5_1CILi64EEES8_NS7_ILi192EEEEEENS_6half_tEfNS_4arch4Sm80ELb0ELb0ELb1ELb1ELb1ELb0ELb0ELb0ELi2ELi2ELi2ELi2ELb1EEENS1_21CollectiveEpilogueBwdISA_SB_SD_Li256ELb1ELb0ELi4EEENS1_19SingleTileSchedulerILb1ELb0ELb0ELi64EEEEEEEEEvNT_6ParamsE)
        /*0458*/ 	.word	0x00000004


	//----- nvinfo : EIATTR_FRAME_SIZE
	.align		4
.L_196:
        /*045c*/ 	.byte	0x04, 0x11
        /*045e*/ 	.short	(.L_198 - .L_197)
	.align		4
.L_197:
        /*0460*/ 	.word	index@(_ZN7cutlass13device_kernelIN5flash19enable_sm80_to_sm89INS1_16FlashAttnBwdSm80INS1_25CollectiveMainloopBwdSm80ILi1ELi1EN4cute5tupleIJNS5_1CILi64EEES8_NS7_ILi192EEEEEENS_6half_tEfNS_4arch4Sm80ELb0ELb0ELb1ELb1ELb1ELb0ELb0ELb0ELi2ELi2ELi2ELi2ELb1EEENS1_21CollectiveEpilogueBwdISA_SB_SD_Li256ELb1ELb0ELi4EEENS1_19SingleTileSchedulerILb1ELb0ELb0ELi64EEEEEEEEEvNT_6ParamsE)
        /*0464*/ 	.word	0x00000000


	//----- nvinfo : EIATTR_REGCOUNT
	.align		4
.L_198:
        /*0468*/ 	.byte	0x04, 0x2f
        /*046a*/ 	.short	(.L_200 - .L_199)
	.align		4
.L_199:
        /*046c*/ 	.word	index@(_ZN7cutlass13device_kernelIN5flash19enable_sm80_to_sm89INS1_16FlashAttnBwdSm80INS1_25CollectiveMainloopBwdSm80ILi1ELi1EN4cute5tupleIJNS5_1CILi64EEES8_NS7_ILi192EEEEEENS_6half_tEfNS_4arch4Sm80ELb0ELb0ELb1ELb1ELb0ELb0ELb0ELb0ELi2ELi2ELi2ELi2ELb1EEENS1_21CollectiveEpilogueBwdISA_SB_SD_Li256ELb1ELb0ELi4EEENS1_19SingleTileSchedulerILb1ELb0ELb0ELi64EEEEEEEEEvNT_6ParamsE)
        /*0470*/ 	.word	0x00000004


	//----- nvinfo : EIATTR_FRAME_SIZE
	.align		4
.L_200:
        /*0474*/ 	.byte	0x04, 0x11
        /*0476*/ 	.short	(.L_202 - .L_201)
	.align		4
.L_201:
        /*0478*/ 	.word	index@(_ZN7cutlass13device_kernelIN5flash19enable_sm80_to_sm89INS1_16FlashAttnBwdSm80INS1_25CollectiveMainloopBwdSm80ILi1ELi1EN4cute5tupleIJNS5_1CILi64EEES8_NS7_ILi192EEEEEENS_6half_tEfNS_4arch4Sm80ELb0ELb0ELb1ELb1ELb0ELb0ELb0ELb0ELi2ELi2ELi2ELi2ELb1EEENS1_21CollectiveEpilogueBwdISA_SB_SD_Li256ELb1ELb0ELi4EEENS1_19SingleTileSchedulerILb1ELb0ELb0ELi64EEEEEEEEEvNT_6ParamsE)
        /*047c*/ 	.word	0x00000000


	//----- nvinfo : EIATTR_REGCOUNT
	.align		4
.L_202:
        /*0480*/ 	.byte	0x04, 0x2f
        /*0482*/ 	.short	(.L_204 - .L_203)
	.align		4
.L_203:
        /*0484*/ 	.word	index@(_ZN7cutlass13device_kernelIN5flash19enable_sm80_to_sm89INS1_16FlashAttnBwdSm80INS1_25CollectiveMainloopBwdSm80ILi1ELi1EN4cute5tupleIJNS5_1CILi64EEES8_NS7_ILi192EEEEEENS_6half_tEfNS_4arch4Sm80ELb0ELb0ELb1ELb0ELb1ELb0ELb0ELb0ELi2ELi2ELi2ELi2ELb1EEENS1_24CollectiveEpilogueBwdGQAISA_fSD_Li256ELb0ELb1EEENS1_19SingleTileSchedulerILb0ELb0ELb0ELi64EEEEEEEEEvNT_6ParamsE)
        /*0488*/ 	.word	0x00000004


	//----- nvinfo : EIATTR_FRAME_SIZE
	.align		4
.L_204:
        /*048c*/ 	.byte	0x04, 0x11
        /*048e*/ 	.short	(.L_206 - .L_205)
	.align		4
.L_205:
        /*0490*/ 	.word	index@(_ZN7cutlass13device_kernelIN5flash19enable_sm80_to_sm89INS1_16FlashAttnBwdSm80INS1_25CollectiveMainloopBwdSm80ILi1ELi1EN4cute5tupleIJNS5_1CILi64EEES8_NS7_ILi192EEEEEENS_6half_tEfNS_4arch4Sm80ELb0ELb0ELb1ELb0ELb1ELb0ELb0ELb0ELi2ELi2ELi2ELi2ELb1EEENS1_24CollectiveEpilogueBwdGQAISA_fSD_Li256ELb0ELb1EEENS1_19SingleTileSchedulerILb0ELb0ELb0ELi64EEEEEEEEEvNT_6ParamsE)
        /*0494*/ 	.word	0x00000000


	//----- nvinfo : EIATTR_REGCOUNT
	.align		4
.L_206:
        /*0498*/ 	.byte	0x04, 0x2f
        /*049a*/ 	.short	(.L_208 - .L_207)
	.align		4
.L_207:
        /*049c*/ 	.word	index@(_ZN7cutlass13device_kernelIN5flash19enable_sm80_to_sm89INS1_16FlashAttnBwdSm80INS1_25CollectiveMainloopBwdSm80ILi1ELi1EN4cute5tupleIJNS5_1CILi64EEES8_NS7_ILi192EEEEEENS_6half_tEfNS_4arch4Sm80ELb0ELb0ELb1ELb0ELb0ELb0ELb0ELb0ELi2ELi2ELi2ELi2ELb1EEENS1_24CollectiveEpilogueBwdGQAISA_fSD_Li256ELb0ELb0EEENS1_19SingleTileSchedulerILb0ELb0ELb0ELi64EEEEEEEEEvNT_6ParamsE)
        /*04a0*/ 	.word	0x00000004


	//----- nvinfo : EIATTR_FRAME_SIZE
	.align		4
.L_208:
        /*04a4*/ 	.byte	0x04, 0x11
        /*04a6*/ 	.short	(.L_210 - .L_209)
	.align		4
.L_209:
        /*04a8*/ 	.word	index@(_ZN7cutlass13device_kernelIN5flash19enable_sm80_to_sm89INS1_16FlashAttnBwdSm80INS1_25CollectiveMainloopBwdSm80ILi1ELi1EN4cute5tupleIJNS5_1CILi64EEES8_NS7_ILi192EEEEEENS_6half_tEfNS_4arch4Sm80ELb0ELb0ELb1ELb0ELb0ELb0ELb0ELb0ELi2ELi2ELi2ELi2ELb1EEENS1_24CollectiveEpilogueBwdGQAISA_fSD_Li256ELb0ELb0EEENS1_19SingleTileSchedulerILb0ELb0ELb0ELi64EEEEEEEEEvNT_6ParamsE)
        /*04ac*/ 	.word	0x00000000


	//----- nvinfo : EIATTR_REGCOUNT
	.align		4
.L_210:
        /*04b0*/ 	.byte	0x04, 0x2f
        /*04b2*/ 	.short	(.L_212 - .L_211)
	.align		4
.L_211:
        /*04b4*/ 	.word	index@(_ZN7cutlass13device_kernelIN5flash19enable_sm80_to_sm89INS1_16FlashAttnBwdSm80INS1_25CollectiveMainloopBwdSm80ILi1ELi1EN4cute5tupleIJNS5_1CILi64EEES8_NS7_ILi192EEEEEENS_6half_tEfNS_4arch4Sm80ELb0ELb0ELb1ELb0ELb1ELb0ELb0ELb0ELi2ELi2ELi2ELi2ELb1EEENS1_21CollectiveEpilogueBwdISA_SB_SD_Li256ELb0ELb0ELi4EEENS1_19SingleTileSchedulerILb0ELb0ELb0ELi64EEEEEEEEEvNT_6ParamsE)
        /*04b8*/ 	.word	0x00000004


	//----- nvinfo : EIATTR_FRAME_SIZE
	.align		4
.L_212:
        /*04bc*/ 	.byte	0x04, 0x11
        /*04be*/ 	.short	(.L_214 - .L_213)
	.align		4
.L_213:
        /*04c0*/ 	.word	index@(_ZN7cutlass13device_kernelIN5flash19enable_sm80_to_sm89INS1_16FlashAttnBwdSm80INS1_25CollectiveMainloopBwdSm80ILi1ELi1EN4cute5tupleIJNS5_1CILi64EEES8_NS7_ILi192EEEEEENS_6half_tEfNS_4arch4Sm80ELb0ELb0ELb1ELb0ELb1ELb0ELb0ELb0ELi2ELi2ELi2ELi2ELb1EEENS1_21CollectiveEpilogueBwdISA_SB_SD_Li256ELb0ELb0ELi4EEENS1_19SingleTileSchedulerILb0ELb0ELb0ELi64EEEEEEEEEvNT_6ParamsE)
        /*04c4*/ 	.word	0x00000000


	//----- nvinfo : EIATTR_REGCOUNT
	.align		4
.L_214:
        /*04c8*/ 	.byte	0x04, 0x2f
        /*04ca*/ 	.short	(.L_216 - .L_215)
	.align		4
.L_215:
        /*04cc*/ 	.word	index@(_ZN7cutlass13device_kernelIN5flash19enable_sm80_to_sm89INS1_16FlashAttnBwdSm80INS1_25CollectiveMainloopBwdSm80ILi1ELi1EN4cute5tupleIJNS5_1CILi64EEES8_NS7_ILi192EEEEEENS_6half_tEfNS_4arch4Sm80ELb0ELb0ELb1ELb0ELb0ELb0ELb0ELb0ELi2ELi2ELi2ELi2ELb1EEENS1_21CollectiveEpilogueBwdISA_SB_SD_Li256ELb0ELb0ELi4EEENS1_19SingleTileSchedulerILb0ELb0ELb0ELi64EEEEEEEEEvNT_6ParamsE)
        /*04d0*/ 	.word	0x00000004


	//----- nvinfo : EIATTR_FRAME_SIZE
	.align		4
.L_216:
        /*04d4*/ 	.byte	0x04, 0x11
        /*04d6*/ 	.short	(.L_218 - .L_217)
	.align		4
.L_217:
        /*04d8*/ 	.word	index@(_ZN7cutlass13device_kernelIN5flash19enable_sm80_to_sm89INS1_16FlashAttnBwdSm80INS1_25CollectiveMainloopBwdSm80ILi1ELi1EN4cute5tupleIJNS5_1CILi64EEES8_NS7_ILi192EEEEEENS_6half_tEfNS_4arch4Sm80ELb0ELb0ELb1ELb0ELb0ELb0ELb0ELb0ELi2ELi2ELi2ELi2ELb1EEENS1_21CollectiveEpilogueBwdISA_SB_SD_Li256ELb0ELb0ELi4EEENS1_19SingleTileSchedulerILb0ELb0ELb0ELi64EEEEEEEEEvNT_6ParamsE)
        /*04dc*/ 	.word	0x00000000


	//----- nvinfo : EIATTR_MIN_STACK_SIZE
	.align		4
.L_218:
        /*04e0*/ 	.byte	0x04, 0x12
        /*04e2*/ 	.short	(.L_220 - .L_219)
	.align		4
.L_219:
        /*04e4*/ 	.word	index@(_ZN7cutlass13device_kernelIN5flash19enable_sm80_to_sm89INS1_16FlashAttnBwdSm80INS1_25CollectiveMainloopBwdSm80ILi1ELi1EN4cute5tupleIJNS5_1CILi64EEES8_NS7_ILi192EEEEEENS_6half_tEfNS_4arch4Sm80ELb0ELb0ELb1ELb0ELb0ELb0ELb0ELb0ELi2ELi2ELi2ELi2ELb1EEENS1_21CollectiveEpilogueBwdISA_SB_SD_Li256ELb0ELb0ELi4EEENS1_19SingleTileSchedulerILb0ELb0ELb0ELi64EEEEEEEEEvNT_6ParamsE)
        /*04e8*/ 	.word	0x00000000


	//----- nvinfo : EIATTR_MIN_STACK_SIZE
	.align		4
.L_220:
        /*04ec*/ 	.byte	0x04, 0x12
        /*04ee*/ 	.short	(.L_222 - .L_221)
	.align		4
.L_221:
        /*04f0*/ 	.word	index@(_ZN7cutlass13device_kernelIN5flash19enable_sm80_to_sm89INS1_16FlashAttnBwdSm80INS1_25CollectiveMainloopBwdSm80ILi1ELi1EN4cute5tupleIJNS5_1CILi64EEES8_NS7_ILi192EEEEEENS_6half_tEfNS_4arch4Sm80ELb0ELb0ELb1ELb0ELb1ELb0ELb0ELb0ELi2ELi2ELi2ELi2ELb1EEENS1_21CollectiveEpilogueBwdISA_SB_SD_Li256ELb0ELb0ELi4EEENS1_19SingleTileSchedulerILb0ELb0ELb0ELi64EEEEEEEEEvNT_6ParamsE)
        /*04f4*/ 	.word	0x00000000


	//----- nvinfo : EIATTR_MIN_STACK_SIZE
	.align		4
.L_222:
        /*04f8*/ 	.byte	0x04, 0x12
        /*04fa*/ 	.short	(.L_224 - .L_223)
	.align		4
.L_223:
        /*04fc*/ 	.word	index@(_ZN7cutlass13device_kernelIN5flash19enable_sm80_to_sm89INS1_16FlashAttnBwdSm80INS1_25CollectiveMainloopBwdSm80ILi1ELi1EN4cute5tupleIJNS5_1CILi64EEES8_NS7_ILi192EEEEEENS_6half_tEfNS_4arch4Sm80ELb0ELb0ELb1ELb0ELb0ELb0ELb0ELb0ELi2ELi2ELi2ELi2ELb1EEENS1_24CollectiveEpilogueBwdGQAISA_fSD_Li256ELb0ELb0EEENS1_19SingleTileSchedulerILb0ELb0ELb0ELi64EEEEEEEEEvNT_6ParamsE)
        /*0500*/ 	.word	0x00000000


	//----- nvinfo : EIATTR_MIN_STACK_SIZE
	.align		4
.L_224:
        /*0504*/ 	.byte	0x04, 0x12
        /*0506*/ 	.short	(.L_226 - .L_225)
	.align		4
.L_225:
        /*0508*/ 	.word	index@(_ZN7cutlass13device_kernelIN5flash19enable_sm80_to_sm89INS1_16FlashAttnBwdSm80INS1_25CollectiveMainloopBwdSm80ILi1ELi1EN4cute5tupleIJNS5_1CILi64EEES8_NS7_ILi192EEEEEENS_6half_tEfNS_4arch4Sm80ELb0ELb0ELb1ELb0ELb1ELb0ELb0ELb0ELi2ELi2ELi2ELi2ELb1EEENS1_24CollectiveEpilogueBwdGQAISA_fSD_Li256ELb0ELb1EEENS1_19SingleTileSchedulerILb0ELb0ELb0ELi64EEEEEEEEEvNT_6ParamsE)
        /*050c*/ 	.word	0x00000000


	//----- nvinfo : EIATTR_MIN_STACK_SIZE
	.align		4
.L_226:
        /*0510*/ 	.byte	0x04, 0x12
        /*0512*/ 	.short	(.L_228 - .L_227)
	.align		4
.L_227:
        /*0514*/ 	.word	index@(_ZN7cutlass13device_kernelIN5flash19enable_sm80_to_sm89INS1_16FlashAttnBwdSm80INS1_25CollectiveMainloopBwdSm80ILi1ELi1EN4cute5tupleIJNS5_1CILi64EEES8_NS7_ILi192EEEEEENS_6half_tEfNS_4arch4Sm80ELb0ELb0ELb1ELb1ELb0ELb0ELb0ELb0ELi2ELi2ELi2ELi2ELb1EEENS1_21CollectiveEpilogueBwdISA_SB_SD_Li256ELb1ELb0ELi4EEENS1_19SingleTileSchedulerILb1ELb0ELb0ELi64EEEEEEEEEvNT_6ParamsE)
        /*0518*/ 	.word	0x00000000


	//----- nvinfo : EIATTR_MIN_STACK_SIZE
	.align		4
.L_228:
        /*051c*/ 	.byte	0x04, 0x12
        /*051e*/ 	.short	(.L_230 - .L_229)
	.align		4
.L_229:
        /*0520*/ 	.word	index@(_ZN7cutlass13device_kernelIN5flash19enable_sm80_to_sm89INS1_16FlashAttnBwdSm80INS1_25CollectiveMainloopBwdSm80ILi1ELi1EN4cute5tupleIJNS5_1CILi64EEES8_NS7_ILi192EEEEEENS_6half_tEfNS_4arch4Sm80ELb0ELb0ELb1ELb1ELb1ELb0ELb0ELb0ELi2ELi2ELi2ELi2ELb1EEENS1_21CollectiveEpilogueBwdISA_SB_SD_Li256ELb1ELb0ELi4EEENS1_19SingleTileSchedulerILb1ELb0ELb0ELi64EEEEEEEEEvNT_6ParamsE)
        /*0524*/ 	.word	0x00000000


	//----- nvinfo : EIATTR_MIN_STACK_SIZE
	.align		4
.L_230:
        /*0528*/ 	.byte	0x04, 0x12
        /*052a*/ 	.short	(.L_232 - .L_231)
	.align		4
.L_231:
        /*052c*/ 	.word	index@(_ZN7cutlass13device_kernelIN5flash19enable_sm80_to_sm89INS1_16FlashAttnBwdSm80INS1_25CollectiveMainloopBwdSm80ILi1ELi1EN4cute5tupleIJNS5_1CILi64EEES8_NS7_ILi192EEEEEENS_6half_tEfNS_4arch4Sm80ELb0ELb0ELb1ELb1ELb0ELb0ELb0ELb0ELi2ELi2ELi2ELi2ELb1EEENS1_24CollectiveEpilogueBwdGQAISA_fSD_Li256ELb1ELb0EEENS1_19SingleTileSchedulerILb1ELb0ELb0ELi64EEEEEEEEEvNT_6ParamsE)
        /*0530*/ 	.word	0x00000000


	//----- nvinfo : EIATTR_MIN_STACK_SIZE
	.align		4
.L_232:
        /*0534*/ 	.byte	0x04, 0x12
        /*0536*/ 	.short	(.L_234 - .L_233)
	.align		4
.L_233:
        /*0538*/ 	.word	index@(_ZN7cutlass13device_kernelIN5flash19enable_sm80_to_sm89INS1_16FlashAttnBwdSm80INS1_25CollectiveMainloopBwdSm80ILi1ELi1EN4cute5tupleIJNS5_1CILi64EEES8_NS7_ILi192EEEEEENS_6half_tEfNS_4arch4Sm80ELb0ELb0ELb1ELb1ELb1ELb0ELb0ELb0ELi2ELi2ELi2ELi2ELb1EEENS1_24CollectiveEpilogueBwdGQAISA_fSD_Li256ELb1ELb1EEENS1_19SingleTileSchedulerILb1ELb0ELb0ELi64EEEEEEEEEvNT_6ParamsE)
        /*053c*/ 	.word	0x00000000


	//----- nvinfo : EIATTR_MIN_STACK_SIZE
	.align		4
.L_234:
        /*0540*/ 	.byte	0x04, 0x12
        /*0542*/ 	.short	(.L_236 - .L_235)
	.align		4
.L_235:
        /*0544*/ 	.word	index@(_ZN7cutlass13device_kernelIN5flash19enable_sm80_to_sm89INS1_16FlashAttnBwdSm80INS1_25CollectiveMainloopBwdSm80ILi1ELi1EN4cute5tupleIJNS5_1CILi64EEES8_NS7_ILi192EEEEEENS_6half_tEfNS_4arch4Sm80ELb0ELb1ELb1ELb0ELb0ELb0ELb0ELb0ELi2ELi2ELi2ELi2ELb1EEENS1_21CollectiveEpilogueBwdISA_SB_SD_Li256ELb0ELb0ELi4EEENS1_19SingleTileSchedulerILb0ELb0ELb0ELi64EEEEEEEEEvNT_6ParamsE)
        /*0548*/ 	.word	0x00000000


	//----- nvinfo : EIATTR_MIN_STACK_SIZE
	.align		4
.L_236:
        /*054c*/ 	.byte	0x04, 0x12
        /*054e*/ 	.short	(.L_238 - .L_237)
	.align		4
.L_237:
        /*0550*/ 	.word	index@(_ZN7cutlass13device_kernelIN5flash19enable_sm80_to_sm89INS1_16FlashAttnBwdSm80INS1_25CollectiveMainloopBwdSm80ILi1ELi1EN4cute5tupleIJNS5_1CILi64EEES8_NS7_ILi192EEEEEENS_6half_tEfNS_4arch4Sm80ELb0ELb1ELb1ELb0ELb1ELb0ELb0ELb0ELi2ELi2ELi2ELi2ELb1EEENS1_21CollectiveEpilogueBwdISA_SB_SD_Li256ELb0ELb0ELi4EEENS1_19SingleTileSchedulerILb0ELb0ELb0ELi64EEEEEEEEEvNT_6ParamsE)
        /*0554*/ 	.word	0x00000000


	//----- nvinfo : EIATTR_MIN_STACK_SIZE
	.align		4
.L_238:
        /*0558*/ 	.byte	0x04, 0x12
        /*055a*/ 	.short	(.L_240 - .L_239)
	.align		4
.L_239:
        /*055c*/ 	.word	index@(_ZN7cutlass13device_kernelIN5flash19enable_sm80_to_sm89INS1_16FlashAttnBwdSm80INS1_25CollectiveMainloopBwdSm80ILi1ELi1EN4cute5tupleIJNS5_1CILi64EEES8_NS7_ILi192EEEEEENS_6half_tEfNS_4arch4Sm80ELb0ELb1ELb1ELb0ELb0ELb0ELb0ELb0ELi2ELi2ELi2ELi2ELb1EEENS1_24CollectiveEpilogueBwdGQAISA_fSD_Li256ELb0ELb0EEENS1_19SingleTileSchedulerILb0ELb0ELb0ELi64EEEEEEEEEvNT_6ParamsE)
        /*0560*/ 	.word	0x00000000


	//----- nvinfo : EIATTR_MIN_STACK_SIZE
	.align		4
.L_240:
        /*0564*/ 	.byte	0x04, 0x12
        /*0566*/ 	.short	(.L_242 - .L_241)
	.align		4
.L_241:
        /*0568*/ 	.word	index@(_ZN7cutlass13device_kernelIN5flash19enable_sm80_to_sm89INS1_16FlashAttnBwdSm80INS1_25CollectiveMainloopBwdSm80ILi1ELi1EN4cute5tupleIJNS5_1CILi64EEES8_NS7_ILi192EEEEEENS_6half_tEfNS_4arch4Sm80ELb0ELb1ELb1ELb0ELb1ELb0ELb0ELb0ELi2ELi2ELi2ELi2ELb1EEENS1_24CollectiveEpilogueBwdGQAISA_fSD_Li256ELb0ELb1EEENS1_19SingleTileSchedulerILb0ELb0ELb0ELi64EEEEEEEEEvNT_6ParamsE)
        /*056c*/ 	.word	0x00000000


	//----- nvinfo : EIATTR_MIN_STACK_SIZE
	.align		4
.L_242:
        /*0570*/ 	.byte	0x04, 0x12
        /*0572*/ 	.short	(.L_244 - .L_243)
	.align		4
.L_243:
        /*0574*/ 	.word	index@(_ZN7cutlass13device_kernelIN5flash19enable_sm80_to_sm89INS1_16FlashAttnBwdSm80INS1_25CollectiveMainloopBwdSm80ILi1ELi1EN4cute5tupleIJNS5_1CILi64EEES8_NS7_ILi192EEEEEENS_6half_tEfNS_4arch4Sm80ELb0ELb1ELb1ELb1ELb0ELb0ELb0ELb0ELi2ELi2ELi2ELi2ELb1EEENS1_21CollectiveEpilogueBwdISA_SB_SD_Li256ELb1ELb0ELi4EEENS1_19SingleTileSchedulerILb1ELb0ELb0ELi64EEEEEEEEEvNT_6ParamsE)
        /*0578*/ 	.word	0x00000000


	//----- nvinfo : EIATTR_MIN_STACK_SIZE
	.align		4
.L_244:
        /*057c*/ 	.byte	0x04, 0x12
        /*057e*/ 	.short	(.L_246 - .L_245)
	.align		4
.L_245:
        /*0580*/ 	.word	index@(_ZN7cutlass13device_kernelIN5flash19enable_sm80_to_sm89INS1_16FlashAttnBwdSm80INS1_25CollectiveMainloopBwdSm80ILi1ELi1EN4cute5tupleIJNS5_1CILi64EEES8_NS7_ILi192EEEEEENS_6half_tEfNS_4arch4Sm80ELb0ELb1ELb1ELb1ELb1ELb0ELb0ELb0ELi2ELi2ELi2ELi2ELb1EEENS1_21CollectiveEpilogueBwdISA_SB_SD_Li256ELb1ELb0ELi4EEENS1_19SingleTileSchedulerILb1ELb0ELb0ELi64EEEEEEEEEvNT_6ParamsE)
        /*0584*/ 	.word	0x00000000


	//----- nvinfo : EIATTR_MIN_STACK_SIZE
	.align		4
.L_246:
        /*0588*/ 	.byte	0x04, 0x12
        /*058a*/ 	.short	(.L_248 - .L_247)
	.align		4
.L_247:
        /*058c*/ 	.word	index@(_ZN7cutlass13device_kernelIN5flash19enable_sm80_to_sm89INS1_16FlashAttnBwdSm80INS1_25CollectiveMainloopBwdSm80ILi1ELi1EN4cute5tupleIJNS5_1CILi64EEES8_NS7_ILi192EEEEEENS_6half_tEfNS_4arch4Sm80ELb0ELb1ELb1ELb1ELb0ELb0ELb0ELb0ELi2ELi2ELi2ELi2ELb1EEENS1_24CollectiveEpilogueBwdGQAISA_fSD_Li256ELb1ELb0EEENS1_19SingleTileSchedulerILb1ELb0ELb0ELi64EEEEEEEEEvNT_6ParamsE)
        /*0590*/ 	.word	0x00000000


	//----- nvinfo : EIATTR_MIN_STACK_SIZE
	.align		4
.L_248:
        /*0594*/ 	.byte	0x04, 0x12
        /*0596*/ 	.short	(.L_250 - .L_249)
	.align		4
.L_249:
        /*0598*/ 	.word	index@(_ZN7cutlass13device_kernelIN5flash19enable_sm80_to_sm89INS1_16FlashAttnBwdSm80INS1_25CollectiveMainloopBwdSm80ILi1ELi1EN4cute5tupleIJNS5_1CILi64EEES8_NS7_ILi192EEEEEENS_6half_tEfNS_4arch4Sm80ELb0ELb1ELb1ELb1ELb1ELb0ELb0ELb0ELi2ELi2ELi2ELi2ELb1EEENS1_24CollectiveEpilogueBwdGQAISA_fSD_Li256ELb1ELb1EEENS1_19SingleTileSchedulerILb1ELb0ELb0ELi64EEEEEEEEEvNT_6ParamsE)
        /*059c*/ 	.word	0x00000000


	//----- nvinfo : EIATTR_MIN_STACK_SIZE
	.align		4
.L_250:
        /*05a0*/ 	.byte	0x04, 0x12
        /*05a2*/ 	.short	(.L_252 - .L_251)
	.align		4
.L_251:
        /*05a4*/ 	.word	index@(_ZN7cutlass13device_kernelIN5flash19enable_sm80_to_sm89INS1_16FlashAttnBwdSm80INS1_25CollectiveMainloopBwdSm80ILi1ELi1EN4cute5tupleIJNS5_1CILi64EEES8_NS7_ILi192EEEEEENS_6half_tEfNS_4arch4Sm80ELb1ELb0ELb1ELb0ELb0ELb0ELb0ELb0ELi2ELi2ELi2ELi2ELb1EEENS1_21CollectiveEpilogueBwdISA_SB_SD_Li256ELb0ELb0ELi4EEENS1_25SingleTileBwdLPTSchedulerILb0ELi64ELb0EEEEEEEEEvNT_6ParamsE)
        /*05a8*/ 	.word	0x00000000


	//----- nvinfo : EIATTR_MIN_STACK_SIZE
	.align		4
.L_252:
        /*05ac*/ 	.byte	0x04, 0x12
        /*05ae*/ 	.short	(.L_254 - .L_253)
	.align		4
.L_253:
        /*05b0*/ 	.word	index@(_ZN7cutlass13device_kernelIN5flash19enable_sm80_to_sm89INS1_16FlashAttnBwdSm80INS1_25CollectiveMainloopBwdSm80ILi1ELi1EN4cute5tupleIJNS5_1CILi64EEES8_NS7_ILi192EEEEEENS_6half_tEfNS_4arch4Sm80ELb1ELb0ELb1ELb0ELb1ELb0ELb0ELb0ELi2ELi2ELi2ELi2ELb1EEENS1_21CollectiveEpilogueBwdISA_SB_SD_Li256ELb0ELb0ELi4EEENS1_25SingleTileBwdLPTSchedulerILb0ELi64ELb1EEEEEEEEEvNT_6ParamsE)
        /*05b4*/ 	.word	0x00000000


	//----- nvinfo : EIATTR_MIN_STACK_SIZE
	.align		4
.L_254:
        /*05b8*/ 	.byte	0x04, 0x12
        /*05ba*/ 	.short	(.L_256 - .L_255)
	.align		4
.L_255:
        /*05bc*/ 	.word	index@(_ZN7cutlass13device_kernelIN5flash19enable_sm80_to_sm89INS1_16FlashAttnBwdSm80INS1_25CollectiveMainloopBwdSm80ILi1ELi1EN4cute5tupleIJNS5_1CILi64EEES8_NS7_ILi192EEEEEENS_6half_tEfNS_4arch4Sm80ELb1ELb0ELb1ELb0ELb0ELb0ELb0ELb0ELi2ELi2ELi2ELi2ELb1EEENS1_24CollectiveEpilogueBwdGQAISA_fSD_Li256ELb0ELb0EEENS1_25SingleTileBwdLPTSchedulerILb0ELi64ELb0EEEEEEEEEvNT_6ParamsE)
        /*05c0*/ 	.word	0x00000000


	//----- nvinfo : EIATTR_MIN_STACK_SIZE
	.align		4
.L_256:
        /*05c4*/ 	.byte	0x04, 0x12
        /*05c6*/ 	.short	(.L_258 - .L_257)
	.align		4
.L_257:
        /*05c8*/ 	.word	index@(_ZN7cutlass13device_kernelIN5flash19enable_sm80_to_sm89INS1_16FlashAttnBwdSm80INS1_25CollectiveMainloopBwdSm80ILi1ELi1EN4cute5tupleIJNS5_1CILi64EEES8_NS7_ILi192EEEEEENS_6half_tEfNS_4arch4Sm80ELb1ELb0ELb1ELb0ELb1ELb0ELb0ELb0ELi2ELi2ELi2ELi2ELb1EEENS1_24CollectiveEpilogueBwdGQAISA_fSD_Li256ELb0ELb1EEENS1_25SingleTileBwdLPTSchedulerILb0ELi64ELb1EEEEEEEEEvNT_6ParamsE)
        /*05cc*/ 	.word	0x00000000


	//----- nvinfo : EIATTR_MIN_STACK_SIZE
	.align		4
.L_258:
        /*05d0*/ 	.byte	0x04, 0x12
        /*05d2*/ 	.short	(.L_260 - .L_259)
	.align		4
.L_259:
        /*05d4*/ 	.word	index@(_ZN7cutlass13device_kernelIN5flash19enable_sm80_to_sm89INS1_16FlashAttnBwdSm80INS1_25CollectiveMainloopBwdSm80ILi1ELi1EN4cute5tupleIJNS5_1CILi64EEES8_NS7_ILi192EEEEEENS_6half_tEfNS_4arch4Sm80ELb1ELb0ELb1ELb1ELb0ELb0ELb0ELb0ELi2ELi2ELi2ELi2ELb1EEENS1_21CollectiveEpilogueBwdISA_SB_SD_Li256ELb1ELb0ELi4EEENS1_25SingleTileBwdLPTSchedulerILb1ELi64ELb0EEEEEEEEEvNT_6ParamsE)
        /*05d8*/ 	.word	0x00000000


	//----- nvinfo : EIATTR_MIN_STACK_SIZE
	.align		4
.L_260:
        /*05dc*/ 	.byte	0x04, 0x12
        /*05de*/ 	.short	(.L_262 - .L_261)
	.align		4
.L_261:
        /*05e0*/ 	.word	index@(_ZN7cutlass13device_kernelIN5flash19enable_sm80_to_sm89INS1_16FlashAttnBwdSm80INS1_25CollectiveMainloopBwdSm80ILi1ELi1EN4cute5tupleIJNS5_1CILi64EEES8_NS7_ILi192EEEEEENS_6half_tEfNS_4arch4Sm80ELb1ELb0ELb1ELb1ELb1ELb0ELb0ELb0ELi2ELi2ELi2ELi2ELb1EEENS1_21CollectiveEpilogueBwdISA_SB_SD_Li256ELb1ELb0ELi4EEENS1_25SingleTileBwdLPTSchedulerILb1ELi64ELb1EEEEEEEEEvNT_6ParamsE)
        /*05e4*/ 	.word	0x00000000


	//----- nvinfo : EIATTR_MIN_STACK_SIZE
	.align		4
.L_262:
        /*05e8*/ 	.byte	0x04, 0x12
        /*05ea*/ 	.short	(.L_264 - .L_263)
	.align		4
.L_263:
        /*05ec*/ 	.word	index@(_ZN7cutlass13device_kernelIN5flash19enable_sm80_to_sm89INS1_16FlashAttnBwdSm80INS1_25CollectiveMainloopBwdSm80ILi1ELi1EN4cute5tupleIJNS5_1CILi64EEES8_NS7_ILi192EEEEEENS_6half_tEfNS_4arch4Sm80ELb1ELb0ELb1ELb1ELb0ELb0ELb0ELb0ELi2ELi2ELi2ELi2ELb1EEENS1_24CollectiveEpilogueBwdGQAISA_fSD_Li256ELb1ELb0EEENS1_25SingleTileBwdLPTSchedulerILb1ELi64ELb0EEEEEEEEEvNT_6ParamsE)
        /*05f0*/ 	.word	0x00000000


	//----- nvinfo : EIATTR_MIN_STACK_SIZE
	.align		4
.L_264:
        /*05f4*/ 	.byte	0x04, 0x12
        /*05f6*/ 	.short	(.L_266 - .L_265)
	.align		4
.L_265:
        /*05f8*/ 	.word	index@(_ZN7cutlass13device_kernelIN5flash19enable_sm80_to_sm89INS1_16FlashAttnBwdSm80INS1_25CollectiveMainloopBwdSm80ILi1ELi1EN4cute5tupleIJNS5_1CILi64EEES8_NS7_ILi192EEEEEENS_6half_tEfNS_4arch4Sm80ELb1ELb0ELb1ELb1ELb1ELb0ELb0ELb0ELi2ELi2ELi2ELi2ELb1EEENS1_24CollectiveEpilogueBwdGQAISA_fSD_Li256ELb1ELb1EEENS1_25SingleTileBwdLPTSchedulerILb1ELi64ELb1EEEEEEEEEvNT_6ParamsE)
        /*05fc*/ 	.word	0x00000000


	//----- nvinfo : EIATTR_MIN_STACK_SIZE
	.align		4
.L_266:
        /*0600*/ 	.byte	0x04, 0x12
        /*0602*/ 	.short	(.L_268 - .L_267)
	.align		4
.L_267:
        /*0604*/ 	.word	index@(_ZN7cutlass13device_kernelIN5flash19enable_sm80_to_sm89INS1_16FlashAttnBwdSm80INS1_25CollectiveMainloopBwdSm80ILi2ELi1EN4cute5tupleIJNS5_1CILi64EEENS7_ILi80EEENS7_ILi192EEEEEENS_6half_tEfNS_4arch4Sm80ELb0ELb0ELb1ELb0ELb0ELb0ELb1ELb0ELi2ELi4ELi2ELi2ELb0EEENS1_21CollectiveEpilogueBwdISB_SC_SE_Li256ELb0ELb1ELi4EEENS1_19SingleTileSchedulerILb0ELb0ELb0ELi80EEEEEEEEEvNT_6ParamsE)
        /*0608*/ 	.word	0x00000000


	//----- nvinfo : EIATTR_MIN_STACK_SIZE
	.align		4
.L_268:
        /*060c*/ 	.byte	0x04, 0x12
        /*060e*/ 	.short	(.L_270 - .L_269)
	.align		4
.L_269:
        /*0610*/ 	.word	index@(_ZN7cutlass13device_kernelIN5flash19enable_sm80_to_sm89INS1_16FlashAttnBwdSm80INS1_25CollectiveMainloopBwdSm80ILi2ELi1EN4cute5tupleIJNS5_1CILi64EEENS7_ILi80EEENS7_ILi192EEEEEENS_6half_tEfNS_4arch4Sm80ELb0ELb0ELb1ELb0ELb1ELb0ELb1ELb0ELi2ELi4ELi2ELi2ELb0EEENS1_21CollectiveEpilogueBwdISB_SC_SE_Li256ELb0ELb1ELi4EEENS1_19SingleTileSchedulerILb0ELb0ELb0ELi80EEEEEEEEEvNT_6ParamsE)
        /*0614*/ 	.word	0x00000000


	//----- nvinfo : EIATTR_MIN_STACK_SIZE
	.align		4
.L_270:
        /*0618*/ 	.byte	0x04, 0x12
        /*061a*/ 	.short	(.L_272 - .L_271)
	.align		4
.L_271:
        /*061c*/ 	.word	index@(_ZN7cutlass13device_kernelIN5flash19enable_sm80_to_sm89INS1_16FlashAttnBwdSm80INS1_25CollectiveMainloopBwdSm80ILi2ELi1EN4cute5tupleIJNS5_1CILi64EEENS7_ILi80EEENS7_ILi192EEEEEENS_6half_tEfNS_4arch4Sm80ELb0ELb0ELb1ELb0ELb0ELb0ELb1ELb0ELi2ELi4ELi2ELi2ELb0EEENS1_24CollectiveEpilogueBwdGQAISB_fSE_Li256ELb0ELb0EEENS1_19SingleTileSchedulerILb0ELb0ELb0ELi80EEEEEEEEEvNT_6ParamsE)
        /*0620*/ 	.word	0x00000000


	//----- nvinfo : EIATTR_MIN_STACK_SIZE
	.align		4
.L_272:
        /*0624*/ 	.byte	0x04, 0x12
        /*0626*/ 	.short	(.L_274 - .L_273)
	.align		4
.L_273:
        /*0628*/ 	.word	index@(_ZN7cutlass13device_kernelIN5flash19enable_sm80_to_sm89INS1_16FlashAttnBwdSm80INS1_25CollectiveMainloopBwdSm80ILi2ELi1EN4cute5tupleIJNS5_1CILi64EEENS7_ILi80EEENS7_ILi192EEEEEENS_6half_tEfNS_4arch4Sm80ELb0ELb0ELb1ELb0ELb1ELb0ELb1ELb0ELi2ELi4ELi2ELi2ELb0EEENS1_24CollectiveEpilogueBwdGQAISB_fSE_Li256ELb0ELb1EEENS1_19SingleTileSchedulerILb0ELb0ELb0ELi80EEEEEEEEEvNT_6ParamsE)
        /*062c*/ 	.word	0x00000000


	//----- nvinfo : EIATTR_MIN_STACK_SIZE
	.align		4
.L_274:
        /*0630*/ 	.byte	0x04, 0x12
        /*0632*/ 	.short	(.L_276 - .L_275)
	.align		4
.L_275:
        /*0634*/ 	.word	index@(_ZN7cutlass13device_kernelIN5flash19enable_sm80_to_sm89INS1_16FlashAttnBwdSm80INS1_25CollectiveMainloopBwdSm80ILi2ELi1EN4cute5tupleIJNS5_1CILi64EEENS7_ILi80EEENS7_ILi192EEEEEENS_6half_tEfNS_4arch4Sm80ELb0ELb0ELb1ELb1ELb0ELb0ELb1ELb0ELi2ELi4ELi2ELi2ELb0EEENS1_21CollectiveEpilogueBwdISB_SC_SE_Li256ELb1ELb1ELi4EEENS1_19SingleTileSchedulerILb1ELb0ELb0ELi80EEEEEEEEEvNT_6ParamsE)
        /*0638*/ 	.word	0x00000000


	//----- nvinfo : EIATTR_MIN_STACK_SIZE
	.align		4
.L_276:
        /*063c*/ 	.byte	0x04, 0x12
        /*063e*/ 	.short	(.L_278 - .L_277)
	.align		4
.L_277:
        /*0640*/ 	.word	index@(_ZN7cutlass13device_kernelIN5flash19enable_sm80_to_sm89INS1_16FlashAttnBwdSm80INS1_25CollectiveMainloopBwdSm80ILi2ELi1EN4cute5tupleIJNS5_1CILi64EEENS7_ILi80EEENS7_ILi192EEEEEENS_6half_tEfNS_4arch4Sm80ELb0ELb0ELb1ELb1ELb1ELb0ELb1ELb0ELi2ELi4ELi2ELi2ELb0EEENS1_21CollectiveEpilogueBwdISB_SC_SE_Li256ELb1ELb1ELi4EEENS1_19SingleTileSchedulerILb1ELb0ELb0ELi80EEEEEEEEEvNT_6ParamsE)
        /*0644*/ 	.word	0x00000000


	//----- nvinfo : EIATTR_MIN_STACK_SIZE
	.align		4
.L_278:
        /*0648*/ 	.byte	0x04, 0x12
        /*064a*/ 	.short	(.L_280 - .L_279)
	.align		4
.L_279:
        /*064c*/ 	.word	index@(_ZN7cutlass13device_kernelIN5flash19enable_sm80_to_sm89INS1_16FlashAttnBwdSm80INS1_25CollectiveMainloopBwdSm80ILi2ELi1EN4cute5tupleIJNS5_1CILi64EEENS7_ILi80EEENS7_ILi192EEEEEENS_6half_tEfNS_4arch4Sm80ELb0ELb0ELb1ELb1ELb0ELb0ELb1ELb0ELi2ELi4ELi2ELi2ELb0EEENS1_24CollectiveEpilogueBwdGQAISB_fSE_Li256ELb1ELb0EEENS1_19SingleTileSchedulerILb1ELb0ELb0ELi80EEEEEEEEEvNT_6ParamsE)
        /*0650*/ 	.word	0x00000000


	//----- nvinfo : EIATTR_MIN_STACK_SIZE
	.align		4
.L_280:
        /*0654*/ 	.byte	0x04, 0x12
        /*0656*/ 	.short	(.L_282 - .L_281)
	.align		4
.L_281:
        /*0658*/ 	.word	index@(_ZN7cutlass13device_kernelIN5flash19enable_sm80_to_sm89INS1_16FlashAttnBwdSm80INS1_25CollectiveMainloopBwdSm80ILi2ELi1EN4cute5tupleIJNS5_1CILi64EEENS7_ILi80EEENS7_ILi192EEEEEENS_6half_tEfNS_4arch4Sm80ELb0ELb0ELb1ELb1ELb1ELb0ELb1ELb0ELi2ELi4ELi2ELi2ELb0EEENS1_24CollectiveEpilogueBwdGQAISB_fSE_Li256ELb1ELb1EEENS1_19SingleTileSchedulerILb1ELb0ELb0ELi80EEEEEEEEEvNT_6ParamsE)
        /*065c*/ 	.word	0x00000000


	//----- nvinfo : EIATTR_MIN_STACK_SIZE
	.align		4
.L_282:
        /*0660*/ 	.byte	0x04, 0x12
        /*0662*/ 	.short	(.L_284 - .L_283)
	.align		4
.L_283:
        /*0664*/ 	.word	index@(_ZN7cutlass13device_kernelIN5flash19enable_sm80_to_sm89INS1_16FlashAttnBwdSm80INS1_25CollectiveMainloopBwdSm80ILi2ELi1EN4cute5tupleIJNS5_1CILi64EEENS7_ILi80EEENS7_ILi192EEEEEENS_6half_tEfNS_4arch4Sm80ELb0ELb1ELb1ELb0ELb0ELb0ELb1ELb0ELi2ELi4ELi2ELi2ELb0EEENS1_21CollectiveEpilogueBwdISB_SC_SE_Li256ELb0ELb1ELi4EEENS1_19SingleTileSchedulerILb0ELb0ELb0ELi80EEEEEEEEEvNT_6ParamsE)
        /*0668*/ 	.word	0x00000000


	//----- nvinfo : EIATTR_MIN_STACK_SIZE
	.align		4
.L_284:
        /*066c*/ 	.byte	0x04, 0x12
        /*066e*/ 	.short	(.L_286 - .L_285)
	.align		4
.L_285:
        /*0670*/ 	.word	index@(_ZN7cutlass13device_kernelIN5flash19enable_sm80_to_sm89INS1_16FlashAttnBwdSm80INS1_25CollectiveMainloopBwdSm80ILi2ELi1EN4cute5tupleIJNS5_1CILi64EEENS7_ILi80EEENS7_ILi192EEEEEENS_6half_tEfNS_4arch4Sm80ELb0ELb1ELb1ELb0ELb1ELb0ELb1ELb0ELi2ELi4ELi2ELi2ELb0EEENS1_21CollectiveEpilogueBwdISB_SC_SE_Li256ELb0ELb1ELi4EEENS1_19SingleTileSchedulerILb0ELb0ELb0ELi80EEEEEEEEEvNT_6ParamsE)
        /*0674*/ 	.word	0x00000000


	//----- nvinfo : EIATTR_MIN_STACK_SIZE
	.align		4
.L_286:
        /*0678*/ 	.byte	0x04, 0x12
        /*067a*/ 	.short	(.L_288 - .L_287)
	.align		4
.L_287:
        /*067c*/ 	.word	index@(_ZN7cutlass13device_kernelIN5flash19enable_sm80_to_sm89INS1_16FlashAttnBwdSm80INS1_25CollectiveMainloopBwdSm80ILi2ELi1EN4cute5tupleIJNS5_1CILi64EEENS7_ILi80EEENS7_ILi192EEEEEENS_6half_tEfNS_4arch4Sm80ELb0ELb1ELb1ELb0ELb0ELb0ELb1ELb0ELi2ELi4ELi2ELi2ELb0EEENS1_24CollectiveEpilogueBwdGQAISB_fSE_Li256ELb0ELb0EEENS1_19SingleTileSchedulerILb0ELb0ELb0ELi80EEEEEEEEEvNT_6ParamsE)
        /*0680*/ 	.word	0x00000000


	//----- nvinfo : EIATTR_MIN_STACK_SIZE
	.align		4
.L_288:
        /*0684*/ 	.byte	0x04, 0x12
        /*0686*/ 	.short	(.L_290 - .L_289)
	.align		4
.L_289:
        /*0688*/ 	.word	index@(_ZN7cutlass13device_kernelIN5flash19enable_sm80_to_sm89INS1_16FlashAttnBwdSm80INS1_25CollectiveMainloopBwdSm80ILi2ELi1EN4cute5tupleIJNS5_1CILi64EEENS7_ILi80EEENS7_ILi192EEEEEENS_6half_tEfNS_4arch4Sm80ELb0ELb1ELb1ELb0ELb1ELb0ELb1ELb0ELi2ELi4ELi2ELi2ELb0EEENS1_24CollectiveEpilogueBwdGQAISB_fSE_Li256ELb0ELb1EEENS1_19SingleTileSchedulerILb0ELb0ELb0ELi80EEEEEEEEEvNT_6ParamsE)
        /*068c*/ 	.word	0x00000000


	//----- nvinfo : EIATTR_MIN_STACK_SIZE
	.align		4
.L_290:
        /*0690*/ 	.byte	0x04, 0x12
        /*0692*/ 	.short	(.L_292 - .L_291)
	.align		4
.L_291:
        /*0694*/ 	.word	index@(_ZN7cutlass13device_kernelIN5flash19enable_sm80_to_sm89INS1_16FlashAttnBwdSm80INS1_25CollectiveMainloopBwdSm80ILi2ELi1EN4cute5tupleIJNS5_1CILi64EEENS7_ILi80EEENS7_ILi192EEEEEENS_6half_tEfNS_4arch4Sm80ELb0ELb1ELb1ELb1ELb0ELb0ELb1ELb0ELi2ELi4ELi2ELi2ELb0EEENS1_21CollectiveEpilogueBwdISB_SC_SE_Li256ELb1ELb1ELi4EEENS1_19SingleTileSchedulerILb1ELb0ELb0ELi80EEEEEEEEEvNT_6ParamsE)
        /*0698*/ 	.word	0x00000000


	//----- nvinfo : EIATTR_MIN_STACK_SIZE
	.align		4
.L_292:
        /*069c*/ 	.byte	0x04, 0x12
        /*069e*/ 	.short	(.L_294 - .L_293)
	.align		4
.L_293:
        /*06a0*/ 	.word	index@(_ZN7cutlass13device_kernelIN5flash19enable_sm80_to_sm89INS1_16FlashAttnBwdSm80INS1_25CollectiveMainloopBwdSm80ILi2ELi1EN4cute5tupleIJNS5_1CILi64EEENS7_ILi80EEENS7_ILi192EEEEEENS_6half_tEfNS_4arch4Sm80ELb0ELb1ELb1ELb1ELb1ELb0ELb1ELb0ELi2ELi4ELi2ELi2ELb0EEENS1_21CollectiveEpilogueBwdISB_SC_SE_Li256ELb1ELb1ELi4EEENS1_19SingleTileSchedulerILb1ELb0ELb0ELi80EEEEEEEEEvNT_6ParamsE)
        /*06a4*/ 	.word	0x00000000


	//----- nvinfo : EIATTR_MIN_STACK_SIZE
	.align		4
.L_294:
        /*06a8*/ 	.byte	0x04, 0x12
        /*06aa*/ 	.short	(.L_296 - .L_295)
	.align		4
.L_295:
        /*06ac*/ 	.word	index@(_ZN7cutlass13device_kernelIN5flash19enable_sm80_to_sm89INS1_16FlashAttnBwdSm80INS1_25CollectiveMainloopBwdSm80ILi2ELi1EN4cute5tupleIJNS5_1CILi64EEENS7_ILi80EEENS7_ILi192EEEEEENS_6half_tEfNS_4arch4Sm80ELb0ELb1ELb1ELb1ELb0ELb0ELb1ELb0ELi2ELi4ELi2ELi2ELb0EEENS1_24CollectiveEpilogueBwdGQAISB_fSE_Li256ELb1ELb0EEENS1_19SingleTileSchedulerILb1ELb0ELb0ELi80EEEEEEEEEvNT_6ParamsE)
        /*06b0*/ 	.word	0x00000000


	//----- nvinfo : EIATTR_MIN_STACK_SIZE
	.align		4
.L_296:
        /*06b4*/ 	.byte	0x04, 0x12
        /*06b6*/ 	.short	(.L_298 - .L_297)
	.align		4
.L_297:
        /*06b8*/ 	.word	index@(_ZN7cutlass13device_kernelIN5flash19enable_sm80_to_sm89INS1_16FlashAttnBwdSm80INS1_25CollectiveMainloopBwdSm80ILi2ELi1EN4cute5tupleIJNS5_1CILi64EEENS7_ILi80EEENS7_ILi192EEEEEENS_6half_tEfNS_4arch4Sm80ELb0ELb1ELb1ELb1ELb1ELb0ELb1ELb0ELi2ELi4ELi2ELi2ELb0EEENS1_24CollectiveEpilogueBwdGQAISB_fSE_Li256ELb1ELb1EEENS1_19SingleTileSchedulerILb1ELb0ELb0ELi80EEEEEEEEEvNT_6ParamsE)
        /*06bc*/ 	.word	0x00000000


	//----- nvinfo : EIATTR_MIN_STACK_SIZE
	.align		4
.L_298:
        /*06c0*/ 	.byte	0x04, 0x12
        /*06c2*/ 	.short	(.L_300 - .L_299)
	.align		4
.L_299:
        /*06c4*/ 	.word	index@(_ZN7cutlass13device_kernelIN5flash19enable_sm80_to_sm89INS1_16FlashAttnBwdSm80INS1_25CollectiveMainloopBwdSm80ILi2ELi1EN4cute5tupleIJNS5_1CILi64EEENS7_ILi80EEENS7_ILi192EEEEEENS_6half_tEfNS_4arch4Sm80ELb1ELb0ELb1ELb0ELb0ELb0ELb1ELb0ELi2ELi4ELi2ELi2ELb0EEENS1_21CollectiveEpilogueBwdISB_SC_SE_Li256ELb0ELb1ELi4EEENS1_25SingleTileBwdLPTSchedulerILb0ELi80ELb0EEEEEEEEEvNT_6ParamsE)
        /*06c8*/ 	.word	0x00000000


	//----- nvinfo : EIATTR_MIN_STACK_SIZE
	.align		4
.L_300:
        /*06cc*/ 	.byte	0x04, 0x12
        /*06ce*/ 	.short	(.L_302 - .L_301)
	.align		4
.L_301:
        /*06d0*/ 	.word	index@(_ZN7cutlass13device_kernelIN5flash19enable_sm80_to_sm89INS1_16FlashAttnBwdSm80INS1_25CollectiveMainloopBwdSm80ILi2ELi1EN4cute5tupleIJNS5_1CILi64EEENS7_ILi80EEENS7_ILi192EEEEEENS_6half_tEfNS_4arch4Sm80ELb1ELb0ELb1ELb0ELb1ELb0ELb1ELb0ELi2ELi4ELi2ELi2ELb0EEENS1_21CollectiveEpilogueBwdISB_SC_SE_Li256ELb0ELb1ELi4EEENS1_25SingleTileBwdLPTSchedulerILb0ELi80ELb1EEEEEEEEEvNT_6ParamsE)
        /*06d4*/ 	.word	0x00000000


	//----- nvinfo : EIATTR_MIN_STACK_SIZE
	.align		4
.L_302:
        /*06d8*/ 	.byte	0x04, 0x12
        /*06da*/ 	.short	(.L_304 - .L_303)
	.align		4
.L_303:
        /*06dc*/ 	.word	index@(_ZN7cutlass13device_kernelIN5flash19enable_sm80_to_sm89INS1_16FlashAttnBwdSm80INS1_25CollectiveMainloopBwdSm80ILi2ELi1EN4cute5tupleIJNS5_1CILi64EEENS7_ILi80EEENS7_ILi192EEEEEENS_6half_tEfNS_4arch4Sm80ELb1ELb0ELb1ELb0ELb0ELb0ELb1ELb0ELi2ELi4ELi2ELi2ELb0EEENS1_24CollectiveEpilogueBwdGQAISB_fSE_Li256ELb0ELb0EEENS1_25SingleTileBwdLPTSchedulerILb0ELi80ELb0EEEEEEEEEvNT_6ParamsE)
        /*06e0*/ 	.word	0x00000000


	//----- nvinfo : EIATTR_MIN_STACK_SIZE
	.align		4
.L_304:
        /*06e4*/ 	.byte	0x04, 0x12
        /*06e6*/ 	.short	(.L_306 - .L_305)
	.align		4
.L_305:
        /*06e8*/ 	.word	index@(_ZN7cutlass13device_kernelIN5flash19enable_sm80_to_sm89INS1_16FlashAttnBwdSm80INS1_25CollectiveMainloopBwdSm80ILi2ELi1EN4cute5tupleIJNS5_1CILi64EEENS7_ILi80EEENS7_ILi192EEEEEENS_6half_tEfNS_4arch4Sm80ELb1ELb0ELb1ELb0ELb1ELb0ELb1ELb0ELi2ELi4ELi2ELi2ELb0EEENS1_24CollectiveEpilogueBwdGQAISB_fSE_Li256ELb0ELb1EEENS1_25SingleTileBwdLPTSchedulerILb0ELi80ELb1EEEEEEEEEvNT_6ParamsE)
        /*06ec*/ 	.word	0x00000000


	//----- nvinfo : EIATTR_MIN_STACK_SIZE
	.align		4
.L_306:
        /*06f0*/ 	.byte	0x04, 0x12
        /*06f2*/ 	.short	(.L_308 - .L_307)
	.align		4
.L_307:
        /*06f4*/ 	.word	index@(_ZN7cutlass13device_kernelIN5flash22FlashAttnBwdPreprocessIN4cute5tupleIJNS3_1CILi64EEENS5_ILi192EEEEEENS_6half_tEfNS_4arch4Sm80ELb1ELb0EEEEEvNT_6ParamsE)
        /*06f8*/ 	.word	0x00000000


	//----- nvinfo : EIATTR_MIN_STACK_SIZE
	.align		4
.L_308:
        /*06fc*/ 	.byte	0x04, 0x12
        /*06fe*/ 	.short	(.L_310 - .L_309)
	.align		4
.L_309:
        /*0700*/ 	.word	index@(_ZN7cutlass13device_kernelIN5flash19enable_sm80_to_sm89INS1_16FlashAttnBwdSm80INS1_25CollectiveMainloopBwdSm80ILi2ELi1EN4cute5tupleIJNS5_1CILi64EEENS7_ILi80EEENS7_ILi192EEEEEENS_6half_tEfNS_4arch4Sm80ELb1ELb0ELb1ELb1ELb0ELb0ELb1ELb0ELi2ELi4ELi2ELi2ELb0EEENS1_21CollectiveEpilogueBwdISB_SC_SE_Li256ELb1ELb1ELi4EEENS1_25SingleTileBwdLPTSchedulerILb1ELi80ELb0EEEEEEEEEvNT_6ParamsE)
        /*0704*/ 	.word	0x00000000


	//----- nvinfo : EIATTR_MIN_STACK_SIZE
	.align		4
.L_310:
        /*0708*/ 	.byte	0x04, 0x12
        /*070a*/ 	.short	(.L_312 - .L_311)
	.align		4
.L_311:
        /*070c*/ 	.word	index@(_ZN7cutlass13device_kernelIN5flash19enable_sm80_to_sm89INS1_16FlashAttnBwdSm80INS1_25CollectiveMainloopBwdSm80ILi2ELi1EN4cute5tupleIJNS5_1CILi64EEENS7_ILi80EEENS7_ILi192EEEEEENS_6half_tEfNS_4arch4Sm80ELb1ELb0ELb1ELb1ELb1ELb0ELb1ELb0ELi2ELi4ELi2ELi2ELb0EEENS1_21CollectiveEpilogueBwdISB_SC_SE_Li256ELb1ELb1ELi4EEENS1_25SingleTileBwdLPTSchedulerILb1ELi80ELb1EEEEEEEEEvNT_6ParamsE)
        /*0710*/ 	.word	0x00000000


	//----- nvinfo : EIATTR_MIN_STACK_SIZE
	.align		4
.L_312:
        /*0714*/ 	.byte	0x04, 0x12
        /*0716*/ 	.short	(.L_314 - .L_313)
	.align		4
.L_313:
        /*0718*/ 	.word	index@(_ZN7cutlass13device_kernelIN5flash19enable_sm80_to_sm89INS1_16FlashAttnBwdSm80INS1_25CollectiveMainloopBwdSm80ILi2ELi1EN4cute5tupleIJNS5_1CILi64EEENS7_ILi80EEENS7_ILi192EEEEEENS_6half_tEfNS_4arch4Sm80ELb1ELb0ELb1ELb1ELb0ELb0ELb1ELb0ELi2ELi4ELi2ELi2ELb0EEENS1_24CollectiveEpilogueBwdGQAISB_fSE_Li256ELb1ELb0EEENS1_25SingleTileBwdLPTSchedulerILb1ELi80ELb0EEEEEEEEEvNT_6ParamsE)
        /*071c*/ 	.word	0x00000000


	//----- nvinfo : EIATTR_MIN_STACK_SIZE
	.align		4
.L_314:
        /*0720*/ 	.byte	0x04, 0x12
        /*0722*/ 	.short	(.L_316 - .L_315)
	.align		4
.L_315:
        /*0724*/ 	.word	index@(_ZN7cutlass13device_kernelIN5flash32FlashAttnBwdPostprocessConvertdQIN4cute5tupleIJNS3_1CILi80EEENS5_ILi192EEEEEENS_6half_tEfNS_4arch4Sm80ELi256ENS3_8TiledMMAINS3_8MMA_AtomIJNS3_28SM80_16x8x16_F32F16F16F32_TNEEEENS3_6LayoutINS4_IJNS5_ILi4EEENS5_ILi2EEENS5_ILi1EEEEEENS4_IJSJ_SH_NS5_ILi0EEEEEEEENS4_IJNS5_ILi64EEENS5_ILi16EEESP_EEEEELb1EEEEEvNT_6ParamsE)
        /*0728*/ 	.word	0x00000000


	//----- nvinfo : EIATTR_MIN_STACK_SIZE
	.align		4
.L_316:
        /*072c*/ 	.byte	0x04, 0x12
        /*072e*/ 	.short	(.L_318 - .L_317)
	.align		4
.L_317:
        /*0730*/ 	.word	index@(_ZN7cutlass13device_kernelIN5flash32FlashAttnBwdPostprocessConvertdQIN4cute5tupleIJNS3_1CILi64EEENS5_ILi192EEEEEENS_6half_tEfNS_4arch4Sm80ELi256ENS3_8TiledMMAINS3_8MMA_AtomIJNS3_28SM80_16x8x16_F32F16F16F32_TNEEEENS3_6LayoutINS4_IJNS5_ILi2EEENS5_ILi4EEENS5_ILi1EEEEEENS4_IJSJ_SH_NS5_ILi0EEEEEEEENS4_IJNS5_ILi32EEES6_NS5_ILi16EEEEEEEELb0EEEEEvNT_6ParamsE)
        /*0734*/ 	.word	0x00000000


	//----- nvinfo : EIATTR_MIN_STACK_SIZE
	.align		4
.L_318:
        /*0738*/ 	.byte	0x04, 0x12
        /*073a*/ 	.short	(.L_320 - .L_319)
	.align		4
.L_319:
        /*073c*/ 	.word	index@(_ZN7cutlass13device_kernelIN5flash19enable_sm80_to_sm89INS1_16FlashAttnBwdSm80INS1_25CollectiveMainloopBwdSm80ILi2ELi1EN4cute5tupleIJNS5_1CILi64EEENS7_ILi80EEENS7_ILi192EEEEEENS_6half_tEfNS_4arch4Sm80ELb1ELb0ELb1ELb1ELb1ELb0ELb1ELb0ELi2ELi4ELi2ELi2ELb0EEENS1_24CollectiveEpilogueBwdGQAISB_fSE_Li256ELb1ELb1EEENS1_25SingleTileBwdLPTSchedulerILb1ELi80ELb1EEEEEEEEEvNT_6ParamsE)
        /*0740*/ 	.word	0x00000000


	//----- nvinfo : EIATTR_MIN_STACK_SIZE
	.align		4
.L_320:
        /*0744*/ 	.byte	0x04, 0x12
        /*0746*/ 	.short	(.L_322 - .L_321)
	.align		4
.L_321:
        /*0748*/ 	.word	index@(_ZN7cutlass13device_kernelIN5flash22FlashAttnBwdPreprocessIN4cute5tupleIJNS3_1CILi64EEENS5_ILi192EEEEEENS_6half_tEfNS_4arch4Sm80ELb1ELb1EEEEEvNT_6ParamsE)
        /*074c*/ 	.word	0x00000000
.L_322:


//--------------------- .nv.compat                --------------------------
	.section	.nv.compat,"",@"SHT_CUDA_COMPAT_INFO"
	.align	4
        /*0000*/ 	.byte	0x02, 0x09, 0x01, 0x00, 0x02, 0x02, 0x01, 0x00, 0x02, 0x05, 0x05, 0x00, 0x03, 0x07, 0x01, 0x01
        /*0010*/ 	.byte	0x02, 0x03, 0x00, 0x00, 0x02, 0x06, 0x01, 0x00, 0x04, 0x0b, 0x08, 0x00, 0x00, 0x00, 0x00, 0x00
        /*0020*/ 	.byte	0x00, 0x00, 0x00, 0x00


//--------------------- .nv.info._ZN7cutlass13device_kernelIN5flash19enable_sm80_to_sm89INS1_16FlashAttnBwdSm80INS1_25CollectiveMainloopBwdSm80ILi1ELi1EN4cute5tupleIJNS5_1CILi64EEES8_NS7_ILi192EEEEEENS_6half_tEfNS_4arch4Sm80ELb0ELb0ELb1ELb0ELb0ELb0ELb0ELb0ELi2ELi2ELi2ELi2ELb1EEENS1_21CollectiveEpilogueBwdISA_SB_SD_Li256ELb0ELb0ELi4EEENS1_19SingleTileSchedulerILb0ELb0ELb0ELi64EEEEEEEEEvNT_6ParamsE --------------------------
	.section	.nv.info._ZN7cutlass13device_kernelIN5flash19enable_sm80_to_sm89INS1_16FlashAttnBwdSm80INS1_25CollectiveMainloopBwdSm80ILi1ELi1EN4cute5tupleIJNS5_1CILi64EEES8_NS7_ILi192EEEEEENS_6half_tEfNS_4arch4Sm80ELb0ELb0ELb1ELb0ELb0ELb0ELb0ELb0ELi2ELi2ELi2ELi2ELb1EEENS1_21CollectiveEpilogueBwdISA_SB_SD_Li256ELb0ELb0ELi4EEENS1_19SingleTileSchedulerILb0ELb0ELb0ELi64EEEEEEEEEvNT_6ParamsE,"",@"SHT_CUDA_INFO"
	.sectionflags	@""
	.align	4


	//----- nvinfo : EIATTR_CUDA_API_VERSION
	.align		4
        /*0000*/ 	.byte	0x04, 0x37
        /*0002*/ 	.short	(.L_324 - .L_323)
.L_323:
        /*0004*/ 	.word	0x00000082


	//----- nvinfo : EIATTR_KPARAM_INFO
	.align		4
.L_324:
        /*0008*/ 	.byte	0x04, 0x17
        /*000a*/ 	.short	(.L_326 - .L_325)
.L_325:
        /*000c*/ 	.word	0x00000000
        /*0010*/ 	.short	0x0000
        /*0012*/ 	.short	0x0000
        /*0014*/ 	.byte	0x00, 0xf0, 0xc1, 0x09


	//----- nvinfo : EIATTR_SPARSE_MMA_MASK
	.align		4
.L_326:
        /*0018*/ 	.byte	0x03, 0x50
        /*001a*/ 	.short	0x0000


	//----- nvinfo : EIATTR_MAXREG_COUNT
	.align		4
        /*001c*/ 	.byte	0x03, 0x1b
        /*001e*/ 	.short	0x00ff


	//----- nvinfo : EIATTR_MERCURY_ISA_VERSION
	.align		4
        /*0020*/ 	.byte	0x03, 0x5f
        /*0022*/ 	.short	0x0101


	//----- nvinfo : EIATTR_EXIT_INSTR_OFFSETS
	.align		4
        /*0024*/ 	.byte	0x04, 0x1c
        /*0026*/ 	.short	(.L_328 - .L_327)


	//   ....[0]....
.L_327:
        /*0028*/ 	.word	0x00000010


	//----- nvinfo : EIATTR_MAX_THREADS
	.align		4
.L_328:
        /*002c*/ 	.byte	0x04, 0x05
        /*002e*/ 	.short	(.L_330 - .L_329)
.L_329:
        /*0030*/ 	.word	0x00000100
        /*0034*/ 	.word	0x00000001
        /*0038*/ 	.word	0x00000001


	//----- nvinfo : EIATTR_CBANK_PARAM_SIZE
	.align		4
.L_330:
        /*003c*/ 	.byte	0x03, 0x19
        /*003e*/ 	.short	0x0270


	//----- nvinfo : EIATTR_PARAM_CBANK
	.align		4
        /*0040*/ 	.byte	0x04, 0x0a
        /*0042*/ 	.short	(.L_332 - .L_331)
	.align		4
.L_331:
        /*0044*/ 	.word	index@(.nv.constant0._ZN7cutlass13device_kernelIN5flash19enable_sm80_to_sm89INS1_16FlashAttnBwdSm80INS1_25CollectiveMainloopBwdSm80ILi1ELi1EN4cute5tupleIJNS5_1CILi64EEES8_NS7_ILi192EEEEEENS_6half_tEfNS_4arch4Sm80ELb0ELb0ELb1ELb0ELb0ELb0ELb0ELb0ELi2ELi2ELi2ELi2ELb1EEENS1_21CollectiveEpilogueBwdISA_SB_SD_Li256ELb0ELb0ELi4EEENS1_19SingleTileSchedulerILb0ELb0ELb0ELi64EEEEEEEEEvNT_6ParamsE)
        /*0048*/ 	.short	0x0210
        /*004a*/ 	.short	0x0270


	//----- nvinfo : EIATTR_SW_WAR
	.align		4
.L_332:
        /*004c*/ 	.byte	0x04, 0x36
        /*004e*/ 	.short	(.L_334 - .L_333)
.L_333:
        /*0050*/ 	.word	0x00000008
.L_334:


//--------------------- .nv.info._ZN7cutlass13device_kernelIN5flash19enable_sm80_to_sm89INS1_16FlashAttnBwdSm80INS1_25CollectiveMainloopBwdSm80ILi1ELi1EN4cute5tupleIJNS5_1CILi64EEES8_NS7_ILi192EEEEEENS_6half_tEfNS_4arch4Sm80ELb0ELb0ELb1ELb0ELb1ELb0ELb0ELb0ELi2ELi2ELi2ELi2ELb1EEENS1_21CollectiveEpilogueBwdISA_SB_SD_Li256ELb0ELb0ELi4EEENS1_19SingleTileSchedulerILb0ELb0ELb0ELi64EEEEEEEEEvNT_6ParamsE --------------------------
	.section	.nv.info._ZN7cutlass13device_kernelIN5flash19enable_sm80_to_sm89INS1_16FlashAttnBwdSm80INS1_25CollectiveMainloopBwdSm80ILi1ELi1EN4cute5tupleIJNS5_1CILi64EEES8_NS7_ILi192EEEEEENS_6half_tEfNS_4arch4Sm80ELb0ELb0ELb1ELb0ELb1ELb0ELb0ELb0ELi2ELi2ELi2ELi2ELb1EEENS1_21CollectiveEpilogueBwdISA_SB_SD_Li256ELb0ELb0ELi4EEENS1_19SingleTileSchedulerILb0ELb0ELb0ELi64EEEEEEEEEvNT_6ParamsE,"",@"SHT_CUDA_INFO"
	.sectionflags	@""
	.align	4


	//----- nvinfo : EIATTR_CUDA_API_VERSION
	.align		4
        /*0000*/ 	.byte	0x04, 0x37
        /*0002*/ 	.short	(.L_336 - .L_335)
.L_335:
        /*0004*/ 	.word	0x00000082


	//----- nvinfo : EIATTR_KPARAM_INFO
	.align		4
.L_336:
        /*0008*/ 	.byte	0x04, 0x17
        /*000a*/ 	.short	(.L_338 - .L_337)
.L_337:
        /*000c*/ 	.word	0x00000000
        /*0010*/ 	.short	0x0000
        /*0012*/ 	.short	0x0000
        /*0014*/ 	.byte	0x00, 0xf0, 0xc1, 0x09


	//----- nvinfo : EIATTR_SPARSE_MMA_MASK
	.align		4
.L_338:
        /*0018*/ 	.byte	0x03, 0x50
        /*001a*/ 	.short	0x0000


	//----- nvinfo : EIATTR_MAXREG_COUNT
	.align		4
        /*001c*/ 	.byte	0x03, 0x1b
        /*001e*/ 	.short	0x00ff


	//----- nvinfo : EIATTR_MERCURY_ISA_VERSION
	.align		4
        /*0020*/ 	.byte	0x03, 0x5f
        /*0022*/ 	.short	0x0101


	//----- nvinfo : EIATTR_EXIT_INSTR_OFFSETS
	.align		4
        /*0024*/ 	.byte	0x04, 0x1c
        /*0026*/ 	.short	(.L_340 - .L_339)


	//   ....[0]....
.L_339:
        /*0028*/ 	.word	0x00000010


	//----- nvinfo : EIATTR_MAX_THREADS
	.align		4
.L_340:
        /*002c*/ 	.byte	0x04, 0x05
        /*002e*/ 	.short	(.L_342 - .L_341)
.L_341:
        /*0030*/ 	.word	0x00000100
        /*0034*/ 	.word	0x00000001
        /*0038*/ 	.word	0x00000001


	//----- nvinfo : EIATTR_CBANK_PARAM_SIZE
	.align		4
.L_342:
        /*003c*/ 	.byte	0x03, 0x19
        /*003e*/ 	.short	0x0270


	//----- nvinfo : EIATTR_PARAM_CBANK
	.align		4
        /*0040*/ 	.byte	0x04, 0x0a
        /*0042*/ 	.short	(.L_344 - .L_343)
	.align		4
.L_343:
        /*0044*/ 	.word	index@(.nv.constant0._ZN7cutlass13device_kernelIN5flash19enable_sm80_to_sm89INS1_16FlashAttnBwdSm80INS1_25CollectiveMainloopBwdSm80ILi1ELi1EN4cute5tupleIJNS5_1CILi64EEES8_NS7_ILi192EEEEEENS_6half_tEfNS_4arch4Sm80ELb0ELb0ELb1ELb0ELb1ELb0ELb0ELb0ELi2ELi2ELi2ELi2ELb1EEENS1_21CollectiveEpilogueBwdISA_SB_SD_Li256ELb0ELb0ELi4EEENS1_19SingleTileSchedulerILb0ELb0ELb0ELi64EEEEEEEEEvNT_6ParamsE)
        /*0048*/ 	.short	0x0210
        /*004a*/ 	.short	0x0270


	//----- nvinfo : EIATTR_SW_WAR
	.align		4
.L_344:
        /*004c*/ 	.byte	0x04, 0x36
        /*004e*/ 	.short	(.L_346 - .L_345)
.L_345:
        /*0050*/ 	.word	0x00000008
.L_346:


//--------------------- .nv.info._ZN7cutlass13device_kernelIN5flash19enable_sm80_to_sm89INS1_16FlashAttnBwdSm80INS1_25CollectiveMainloopBwdSm80ILi1ELi1EN4cute5tupleIJNS5_1CILi64EEES8_NS7_ILi192EEEEEENS_6half_tEfNS_4arch4Sm80ELb0ELb0ELb1ELb0ELb0ELb0ELb0ELb0ELi2ELi2ELi2ELi2ELb1EEENS1_24CollectiveEpilogueBwdGQAISA_fSD_Li256ELb0ELb0EEENS1_19SingleTileSchedulerILb0ELb0ELb0ELi64EEEEEEEEEvNT_6ParamsE --------------------------
	.section	.nv.info._ZN7cutlass13device_kernelIN5flash19enable_sm80_to_sm89INS1_16FlashAttnBwdSm80INS1_25CollectiveMainloopBwdSm80ILi1ELi1EN4cute5tupleIJNS5_1CILi64EEES8_NS7_ILi192EEEEEENS_6half_tEfNS_4arch4Sm80ELb0ELb0ELb1ELb0ELb0ELb0ELb0ELb0ELi2ELi2ELi2ELi2ELb1EEENS1_24CollectiveEpilogueBwdGQAISA_fSD_Li256ELb0ELb0EEENS1_19SingleTileSchedulerILb0ELb0ELb0ELi64EEEEEEEEEvNT_6ParamsE,"",@"SHT_CUDA_INFO"
	.sectionflags	@""
	.align	4


	//----- nvinfo : EIATTR_CUDA_API_VERSION
	.align		4
        /*0000*/ 	.byte	0x04, 0x37
        /*0002*/ 	.short	(.L_348 - .L_347)
.L_347:
        /*0004*/ 	.word	0x00000082


	//----- nvinfo : EIATTR_KPARAM_INFO
	.align		4
.L_348:
        /*0008*/ 	.byte	0x04, 0x17
        /*000a*/ 	.short	(.L_350 - .L_349)
.L_349:
        /*000c*/ 	.word	0x00000000
        /*0010*/ 	.short	0x0000
        /*0012*/ 	.short	0x0000
        /*0014*/ 	.byte	0x00, 0xf0, 0xe1, 0x09


	//----- nvinfo : EIATTR_SPARSE_MMA_MASK
	.align		4
.L_350:
        /*0018*/ 	.byte	0x03, 0x50
        /*001a*/ 	.short	0x0000


	//----- nvinfo : EIATTR_MAXREG_COUNT
	.align		4
        /*001c*/ 	.byte	0x03, 0x1b
        /*001e*/ 	.short	0x00ff


	//----- nvinfo : EIATTR_MERCURY_ISA_VERSION
	.align		4
        /*0020*/ 	.byte	0x03, 0x5f
        /*0022*/ 	.short	0x0101


	//----- nvinfo : EIATTR_EXIT_INSTR_OFFSETS
	.align		4
        /*0024*/ 	.byte	0x04, 0x1c
        /*0026*/ 	.short	(.L_352 - .L_351)


	//   ....[0]....
.L_351:
        /*0028*/ 	.word	0x00000010


	//----- nvinfo : EIATTR_MAX_THREADS
	.align		4
.L_352:
        /*002c*/ 	.byte	0x04, 0x05
        /*002e*/ 	.short	(.L_354 - .L_353)
.L_353:
        /*0030*/ 	.word	0x00000100
        /*0034*/ 	.word	0x00000001
        /*0038*/ 	.word	0x00000001


	//----- nvinfo : EIATTR_CBANK_PARAM_SIZE
	.align		4
.L_354:
        /*003c*/ 	.byte	0x03, 0x19
        /*003e*/ 	.short	0x0278


	//----- nvinfo : EIATTR_PARAM_CBANK
	.align		4
        /*0040*/ 	.byte	0x04, 0x0a
        /*0042*/ 	.short	(.L_356 - .L_355)
	.align		4
.L_355:
        /*0044*/ 	.word	index@(.nv.constant0._ZN7cutlass13device_kernelIN5flash19enable_sm80_to_sm89INS1_16FlashAttnBwdSm80INS1_25CollectiveMainloopBwdSm80ILi1ELi1EN4cute5tupleIJNS5_1CILi64EEES8_NS7_ILi192EEEEEENS_6half_tEfNS_4arch4Sm80ELb0ELb0ELb1ELb0ELb0ELb0ELb0ELb0ELi2ELi2ELi2ELi2ELb1EEENS1_24CollectiveEpilogueBwdGQAISA_fSD_Li256ELb0ELb0EEENS1_19SingleTileSchedulerILb0ELb0ELb0ELi64EEEEEEEEEvNT_6ParamsE)
        /*0048*/ 	.short	0x0210
        /*004a*/ 	.short	0x0278


	//----- nvinfo : EIATTR_SW_WAR
	.align		4
.L_356:
        /*004c*/ 	.byte	0x04, 0x36
        /*004e*/ 	.short	(.L_358 - .L_357)
.L_357:
        /*0050*/ 	.word	0x00000008
.L_358:


//--------------------- .nv.info._ZN7cutlass13device_kernelIN5flash19enable_sm80_to_sm89INS1_16FlashAttnBwdSm80INS1_25CollectiveMainloopBwdSm80ILi1ELi1EN4cute5tupleIJNS5_1CILi64EEES8_NS7_ILi192EEEEEENS_6half_tEfNS_4arch4Sm80ELb0ELb0ELb1ELb0ELb1ELb0ELb0ELb0ELi2ELi2ELi2ELi2ELb1EEENS1_24CollectiveEpilogueBwdGQAISA_fSD_Li256ELb0ELb1EEENS1_19SingleTileSchedulerILb0ELb0ELb0ELi64EEEEEEEEEvNT_6ParamsE --------------------------
	.section	.nv.info._ZN7cutlass13device_kernelIN5flash19enable_sm80_to_sm89INS1_16FlashAttnBwdSm80INS1_25CollectiveMainloopBwdSm80ILi1ELi1EN4cute5tupleIJNS5_1CILi64EEES8_NS7_ILi192EEEEEENS_6half_tEfNS_4arch4Sm80ELb0ELb0ELb1ELb0ELb1ELb0ELb0ELb0ELi2ELi2ELi2ELi2ELb1EEENS1_24CollectiveEpilogueBwdGQAISA_fSD_Li256ELb0ELb1EEENS1_19SingleTileSchedulerILb0ELb0ELb0ELi64EEEEEEEEEvNT_6ParamsE,"",@"SHT_CUDA_INFO"
	.sectionflags	@""
	.align	4


	//----- nvinfo : EIATTR_CUDA_API_VERSION
	.align		4
        /*0000*/ 	.byte	0x04, 0x37
        /*0002*/ 	.short	(.L_360 - .L_359)
.L_359:
        /*0004*/ 	.word	0x00000082


	//----- nvinfo : EIATTR_KPARAM_INFO
	.align		4
.L_360:
        /*0008*/ 	.byte	0x04, 0x17
        /*000a*/ 	.short	(.L_362 - .L_361)
.L_361:
        /*000c*/ 	.word	0x00000000
        /*0010*/ 	.short	0x0000
        /*0012*/ 	.short	0x0000
        /*0014*/ 	.byte	0x00, 0xf0, 0xe1, 0x09


	//----- nvinfo : EIATTR_SPARSE_MMA_MASK
	.align		4
.L_362:
        /*0018*/ 	.byte	0x03, 0x50
        /*001a*/ 	.short	0x0000


	//----- nvinfo : EIATTR_MAXREG_COUNT
	.align		4
        /*001c*/ 	.byte	0x03, 0x1b
        /*001e*/ 	.short	0x00ff


	//----- nvinfo : EIATTR_MERCURY_ISA_VERSION
	.align		4
        /*0020*/ 	.byte	0x03, 0x5f
        /*0022*/ 	.short	0x0101


	//----- nvinfo : EIATTR_EXIT_INSTR_OFFSETS
	.align		4
        /*0024*/ 	.byte	0x04, 0x1c
        /*0026*/ 	.short	(.L_364 - .L_363)


	//   ....[0]....
.L_363:
        /*0028*/ 	.word	0x00000010


	//----- nvinfo : EIATTR_MAX_THREADS
	.align		4
.L_364:
        /*002c*/ 	.byte	0x04, 0x05
        /*002e*/ 	.short	(.L_366 - .L_365)
.L_365:
        /*0030*/ 	.word	0x00000100
        /*0034*/ 	.word	0x00000001
        /*0038*/ 	.word	0x00000001


	//----- nvinfo : EIATTR_CBANK_PARAM_SIZE
	.align		4
.L_366:
        /*003c*/ 	.byte	0x03, 0x19
        /*003e*/ 	.short	0x0278


	//----- nvinfo : EIATTR_PARAM_CBANK
	.align		4
        /*0040*/ 	.byte	0x04, 0x0a
        /*0042*/ 	.short	(.L_368 - .L_367)
	.align		4
.L_367:
        /*0044*/ 	.word	index@(.nv.constant0._ZN7cutlass13device_kernelIN5flash19enable_sm80_to_sm89INS1_16FlashAttnBwdSm80INS1_25CollectiveMainloopBwdSm80ILi1ELi1EN4cute5tupleIJNS5_1CILi64EEES8_NS7_ILi192EEEEEENS_6half_tEfNS_4arch4Sm80ELb0ELb0ELb1ELb0ELb1ELb0ELb0ELb0ELi2ELi2ELi2ELi2ELb1EEENS1_24CollectiveEpilogueBwdGQAISA_fSD_Li256ELb0ELb1EEENS1_19SingleTileSchedulerILb0ELb0ELb0ELi64EEEEEEEEEvNT_6ParamsE)
        /*0048*/ 	.short	0x0210
        /*004a*/ 	.short	0x0278


	//----- nvinfo : EIATTR_SW_WAR
	.align		4
.L_368:
        /*004c*/ 	.byte	0x04, 0x36
        /*004e*/ 	.short	(.L_370 - .L_369)
.L_369:
        /*0050*/ 	.word	0x00000008
.L_370:


//--------------------- .nv.info._ZN7cutlass13device_kernelIN5flash19enable_sm80_to_sm89INS1_16FlashAttnBwdSm80INS1_25CollectiveMainloopBwdSm80ILi1ELi1EN4cute5tupleIJNS5_1CILi64EEES8_NS7_ILi192EEEEEENS_6half_tEfNS_4arch4Sm80ELb0ELb0ELb1ELb1ELb0ELb0ELb0ELb0ELi2ELi2ELi2ELi2ELb1EEENS1_21CollectiveEpilogueBwdISA_SB_SD_Li256ELb1ELb0ELi4EEENS1_19SingleTileSchedulerILb1ELb0ELb0ELi64EEEEEEEEEvNT_6ParamsE --------------------------
	.section	.nv.info._ZN7cutlass13device_kernelIN5flash19enable_sm80_to_sm89INS1_16FlashAttnBwdSm80INS1_25CollectiveMainloopBwdSm80ILi1ELi1EN4cute5tupleIJNS5_1CILi64EEES8_NS7_ILi192EEEEEENS_6half_tEfNS_4arch4Sm80ELb0ELb0ELb1ELb1ELb0ELb0ELb0ELb0ELi2ELi2ELi2ELi2ELb1EEENS1_21CollectiveEpilogueBwdISA_SB_SD_Li256ELb1ELb0ELi4EEENS1_19SingleTileSchedulerILb1ELb0ELb0ELi64EEEEEEEEEvNT_6ParamsE,"",@"SHT_CUDA_INFO"
	.sectionflags	@""
	.align	4


	//----- nvinfo : EIATTR_CUDA_API_VERSION
	.align		4
        /*0000*/ 	.byte	0x04, 0x37
        /*0002*/ 	.short	(.L_372 - .L_371)
.L_371:
        /*0004*/ 	.word	0x00000082


	//----- nvinfo : EIATTR_KPARAM_INFO
	.align		4
.L_372:
        /*0008*/ 	.byte	0x04, 0x17
        /*000a*/ 	.short	(.L_374 - .L_373)
.L_373:
        /*000c*/ 	.word	0x00000000
        /*0010*/ 	.short	0x0000
        /*0012*/ 	.short	0x0000
        /*0014*/ 	.byte	0x00, 0xf0, 0xc1, 0x09


	//----- nvinfo : EIATTR_SPARSE_MMA_MASK
	.align		4
.L_374:
        /*0018*/ 	.byte	0x03, 0x50
        /*001a*/ 	.short	0x0000


	//----- nvinfo : EIATTR_MAXREG_COUNT
	.align		4
        /*001c*/ 	.byte	0x03, 0x1b
        /*001e*/ 	.short	0x00ff


	//----- nvinfo : EIATTR_MERCURY_ISA_VERSION
	.align		4
        /*0020*/ 	.byte	0x03, 0x5f
        /*0022*/ 	.short	0x0101


	//----- nvinfo : EIATTR_EXIT_INSTR_OFFSETS
	.align		4
        /*0024*/ 	.byte	0x04, 0x1c
        /*0026*/ 	.short	(.L_376 - .L_375)


	//   ....[0]....
.L_375:
        /*0028*/ 	.word	0x00000010


	//----- nvinfo : EIATTR_MAX_THREADS
	.align		4
.L_376:
        /*002c*/ 	.byte	0x04, 0x05
        /*002e*/ 	.short	(.L_378 - .L_377)
.L_377:
        /*0030*/ 	.word	0x00000100
        /*0034*/ 	.word	0x00000001
        /*0038*/ 	.word	0x00000001


	//----- nvinfo : EIATTR_CBANK_PARAM_SIZE
	.align		4
.L_378:
        /*003c*/ 	.byte	0x03, 0x19
        /*003e*/ 	.short	0x0270


	//----- nvinfo : EIATTR_PARAM_CBANK
	.align		4
        /*0040*/ 	.byte	0x04, 0x0a
        /*0042*/ 	.short	(.L_380 - .L_379)
	.align		4
.L_379:
        /*0044*/ 	.word	index@(.nv.constant0._ZN7cutlass13device_kernelIN5flash19enable_sm80_to_sm89INS1_16FlashAttnBwdSm80INS1_25CollectiveMainloopBwdSm80ILi1ELi1EN4cute5tupleIJNS5_1CILi64EEES8_NS7_ILi192EEEEEENS_6half_tEfNS_4arch4Sm80ELb0ELb0ELb1ELb1ELb0ELb0ELb0ELb0ELi2ELi2ELi2ELi2ELb1EEENS1_21CollectiveEpilogueBwdISA_SB_SD_Li256ELb1ELb0ELi4EEENS1_19SingleTileSchedulerILb1ELb0ELb0ELi64EEEEEEEEEvNT_6ParamsE)
        /*0048*/ 	.short	0x0210
        /*004a*/ 	.short	0x0270


	//----- nvinfo : EIATTR_SW_WAR
	.align		4
.L_380:
        /*004c*/ 	.byte	0x04, 0x36
        /*004e*/ 	.short	(.L_382 - .L_381)
.L_381:
        /*0050*/ 	.word	0x00000008
.L_382:


//--------------------- .nv.info._ZN7cutlass13device_kernelIN5flash19enable_sm80_to_sm89INS1_16FlashAttnBwdSm80INS1_25CollectiveMainloopBwdSm80ILi1ELi1EN4cute5tupleIJNS5_1CILi64EEES8_NS7_ILi192EEEEEENS_6half_tEfNS_4arch4Sm80ELb0ELb0ELb1ELb1ELb1ELb0ELb0ELb0ELi2ELi2ELi2ELi2ELb1EEENS1_21CollectiveEpilogueBwdISA_SB_SD_Li256ELb1ELb0ELi4EEENS1_19SingleTileSchedulerILb1ELb0ELb0ELi64EEEEEEEEEvNT_6ParamsE --------------------------
	.section	.nv.info._ZN7cutlass13device_kernelIN5flash19enable_sm80_to_sm89INS1_16FlashAttnBwdSm80INS1_25CollectiveMainloopBwdSm80ILi1ELi1EN4cute5tupleIJNS5_1CILi64EEES8_NS7_ILi192EEEEEENS_6half_tEfNS_4arch4Sm80ELb0ELb0ELb1ELb1ELb1ELb0ELb0ELb0ELi2ELi2ELi2ELi2ELb1EEENS1_21CollectiveEpilogueBwdISA_SB_SD_Li256ELb1ELb0ELi4EEENS1_19SingleTileSchedulerILb1ELb0ELb0ELi64EEEEEEEEEvNT_6ParamsE,"",@"SHT_CUDA_INFO"
	.sectionflags	@""
	.align	4


	//----- nvinfo : EIATTR_CUDA_API_VERSION
	.align		4
        /*0000*/ 	.byte	0x04, 0x37
        /*0002*/ 	.short	(.L_384 - .L_383)
.L_383:
        /*0004*/ 	.word	0x00000082


	//----- nvinfo : EIATTR_KPARAM_INFO
	.align		4
.L_384:
        /*0008*/ 	.byte	0x04, 0x17
        /*000a*/ 	.short	(.L_386 - .L_385)
.L_385:
        /*000c*/ 	.word	0x00000000
        /*0010*/ 	.short	0x0000
        /*0012*/ 	.short	0x0000
        /*0014*/ 	.byte	0x00, 0xf0, 0xc1, 0x09


	//----- nvinfo : EIATTR_SPARSE_MMA_MASK
	.align		4
.L_386:
        /*0018*/ 	.byte	0x03, 0x50
        /*001a*/ 	.short	0x0000


	//----- nvinfo : EIATTR_MAXREG_COUNT
	.align		4
        /*001c*/ 	.byte	0x03, 0x1b
        /*001e*/ 	.short	0x00ff


	//----- nvinfo : EIATTR_MERCURY_ISA_VERSION
	.align		4
        /*0020*/ 	.byte	0x03, 0x5f
        /*0022*/ 	.short	0x0101


	//----- nvinfo : EIATTR_EXIT_INSTR_OFFSETS
	.align		4
        /*0024*/ 	.byte	0x04, 0x1c
        /*0026*/ 	.short	(.L_388 - .L_387)


	//   ....[0]....
.L_387:
        /*0028*/ 	.word	0x00000010


	//----- nvinfo : EIATTR_MAX_THREADS
	.align		4
.L_388:
        /*002c*/ 	.byte	0x04, 0x05
        /*002e*/ 	.short	(.L_390 - .L_389)
.L_389:
        /*0030*/ 	.word	0x00000100
        /*0034*/ 	.word	0x00000001
        /*0038*/ 	.word	0x00000001


	//----- nvinfo : EIATTR_CBANK_PARAM_SIZE
	.align		4
.L_390:
        /*003c*/ 	.byte	0x03, 0x19
        /*003e*/ 	.short	0x0270


	//----- nvinfo : EIATTR_PARAM_CBANK
	.align		4
        /*0040*/ 	.byte	0x04, 0x0a
        /*0042*/ 	.short	(.L_392 - .L_391)
	.align		4
.L_391:
        /*0044*/ 	.word	index@(.nv.constant0._ZN7cutlass13device_kernelIN5flash19enable_sm80_to_sm89INS1_16FlashAttnBwdSm80INS1_25CollectiveMainloopBwdSm80ILi1ELi1EN4cute5tupleIJNS5_1CILi64EEES8_NS7_ILi192EEEEEENS_6half_tEfNS_4arch4Sm80ELb0ELb0ELb1ELb1ELb1ELb0ELb0ELb0ELi2ELi2ELi2ELi2ELb1EEENS1_21CollectiveEpilogueBwdISA_SB_SD_Li256ELb1ELb0ELi4EEENS1_19SingleTileSchedulerILb1ELb0ELb0ELi64EEEEEEEEEvNT_6ParamsE)
        /*0048*/ 	.short	0x0210
        /*004a*/ 	.short	0x0270


	//----- nvinfo : EIATTR_SW_WAR
	.align		4
.L_392:
        /*004c*/ 	.byte	0x04, 0x36
        /*004e*/ 	.short	(.L_394 - .L_393)
.L_393:
        /*0050*/ 	.word	0x00000008
.L_394:


//--------------------- .nv.info._ZN7cutlass13device_kernelIN5flash19enable_sm80_to_sm89INS1_16FlashAttnBwdSm80INS1_25CollectiveMainloopBwdSm80ILi1ELi1EN4cute5tupleIJNS5_1CILi64EEES8_NS7_ILi192EEEEEENS_6half_tEfNS_4arch4Sm80ELb0ELb0ELb1ELb1ELb0ELb0ELb0ELb0ELi2ELi2ELi2ELi2ELb1EEENS1_24CollectiveEpilogueBwdGQAISA_fSD_Li256ELb1ELb0EEENS1_19SingleTileSchedulerILb1ELb0ELb0ELi64EEEEEEEEEvNT_6ParamsE --------------------------
	.section	.nv.info._ZN7cutlass13device_kernelIN5flash19enable_sm80_to_sm89INS1_16FlashAttnBwdSm80INS1_25CollectiveMainloopBwdSm80ILi1ELi1EN4cute5tupleIJNS5_1CILi64EEES8_NS7_ILi192EEEEEENS_6half_tEfNS_4arch4Sm80ELb0ELb0ELb1ELb1ELb0ELb0ELb0ELb0ELi2ELi2ELi2ELi2ELb1EEENS1_24CollectiveEpilogueBwdGQAISA_fSD_Li256ELb1ELb0EEENS1_19SingleTileSchedulerILb1ELb0ELb0ELi64EEEEEEEEEvNT_6ParamsE,"",@"SHT_CUDA_INFO"
	.sectionflags	@""
	.align	4


	//----- nvinfo : EIATTR_CUDA_API_VERSION
	.align		4
        /*0000*/ 	.byte	0x04, 0x37
        /*0002*/ 	.short	(.L_396 - .L_395)
.L_395:
        /*0004*/ 	.word	0x00000082


	//----- nvinfo : EIATTR_KPARAM_INFO
	.align		4
.L_396:
        /*0008*/ 	.byte	0x04, 0x17
        /*000a*/ 	.short	(.L_398 - .L_397)
.L_397:
        /*000c*/ 	.word	0x00000000
        /*0010*/ 	.short	0x0000
        /*0012*/ 	.short	0x0000
        /*0014*/ 	.byte	0x00, 0xf0, 0xe1, 0x09


	//----- nvinfo : EIATTR_SPARSE_MMA_MASK
	.align		4
.L_398:
        /*0018*/ 	.byte	0x03, 0x50
        /*001a*/ 	.short	0x0000


	//----- nvinfo : EIATTR_MAXREG_COUNT
	.align		4
        /*001c*/ 	.byte	0x03, 0x1b
        /*001e*/ 	.short	0x00ff


	//----- nvinfo : EIATTR_MERCURY_ISA_VERSION
	.align		4
        /*0020*/ 	.byte	0x03, 0x5f
        /*0022*/ 	.short	0x0101


	//----- nvinfo : EIATTR_EXIT_INSTR_OFFSETS
	.align		4
        /*0024*/ 	.byte	0x04, 0x1c
        /*0026*/ 	.short	(.L_400 - .L_399)


	//   ....[0]....
.L_399:
        /*0028*/ 	.word	0x00000010


	//----- nvinfo : EIATTR_MAX_THREADS
	.align		4
.L_400:
        /*002c*/ 	.byte	0x04, 0x05
        /*002e*/ 	.short	(.L_402 - .L_401)
.L_401:
        /*0030*/ 	.word	0x00000100
        /*0034*/ 	.word	0x00000001
        /*0038*/ 	.word	0x00000001


	//----- nvinfo : EIATTR_CBANK_PARAM_SIZE
	.align		4
.L_402:
        /*003c*/ 	.byte	0x03, 0x19
        /*003e*/ 	.short	0x0278


	//----- nvinfo : EIATTR_PARAM_CBANK
	.align		4
        /*0040*/ 	.byte	0x04, 0x0a
        /*0042*/ 	.short	(.L_404 - .L_403)
	.align		4
.L_403:
        /*0044*/ 	.word	index@(.nv.constant0._ZN7cutlass13device_kernelIN5flash19enable_sm80_to_sm89INS1_16FlashAttnBwdSm80INS1_25CollectiveMainloopBwdSm80ILi1ELi1EN4cute5tupleIJNS5_1CILi64EEES8_NS7_ILi192EEEEEENS_6half_tEfNS_4arch4Sm80ELb0ELb0ELb1ELb1ELb0ELb0ELb0ELb0ELi2ELi2ELi2ELi2ELb1EEENS1_24CollectiveEpilogueBwdGQAISA_fSD_Li256ELb1ELb0EEENS1_19SingleTileSchedulerILb1ELb0ELb0ELi64EEEEEEEEEvNT_6ParamsE)
        /*0048*/ 	.short	0x0210
        /*004a*/ 	.short	0x0278


	//----- nvinfo : EIATTR_SW_WAR
	.align		4
.L_404:
        /*004c*/ 	.byte	0x04, 0x36
        /*004e*/ 	.short	(.L_406 - .L_405)
.L_405:
        /*0050*/ 	.word	0x00000008
.L_406:


//--------------------- .nv.info._ZN7cutlass13device_kernelIN5flash19enable_sm80_to_sm89INS1_16FlashAttnBwdSm80INS1_25CollectiveMainloopBwdSm80ILi1ELi1EN4cute5tupleIJNS5_1CILi64EEES8_NS7_ILi192EEEEEENS_6half_tEfNS_4arch4Sm80ELb0ELb0ELb1ELb1ELb1ELb0ELb0ELb0ELi2ELi2ELi2ELi2ELb1EEENS1_24CollectiveEpilogueBwdGQAISA_fSD_Li256ELb1ELb1EEENS1_19SingleTileSchedulerILb1ELb0ELb0ELi64EEEEEEEEEvNT_6ParamsE --------------------------
	.section	.nv.info._ZN7cutlass13device_kernelIN5flash19enable_sm80_to_sm89INS1_16FlashAttnBwdSm80INS1_25CollectiveMainloopBwdSm80ILi1ELi1EN4cute5tupleIJNS5_1CILi64EEES8_NS7_ILi192EEEEEENS_6half_tEfNS_4arch4Sm80ELb0ELb0ELb1ELb1ELb1ELb0ELb0ELb0ELi2ELi2ELi2ELi2ELb1EEENS1_24CollectiveEpilogueBwdGQAISA_fSD_Li256ELb1ELb1EEENS1_19SingleTileSchedulerILb1ELb0ELb0ELi64EEEEEEEEEvNT_6ParamsE,"",@"SHT_CUDA_INFO"
	.sectionflags	@""
	.align	4


	//----- nvinfo : EIATTR_CUDA_API_VERSION
	.align		4
        /*0000*/ 	.byte	0x04, 0x37
        /*0002*/ 	.short	(.L_408 - .L_407)
.L_407:
        /*0004*/ 	.word	0x00000082


	//----- nvinfo : EIATTR_KPARAM_INFO
	.align		4
.L_408:
        /*0008*/ 	.byte	0x04, 0x17
        /*000a*/ 	.short	(.L_410 - .L_409)
.L_409:
        /*000c*/ 	.word	0x00000000
        /*0010*/ 	.short	0x0000
        /*0012*/ 	.short	0x0000
        /*0014*/ 	.byte	0x00, 0xf0, 0xe1, 0x09


	//----- nvinfo : EIATTR_SPARSE_MMA_MASK
	.align		4
.L_410:
        /*0018*/ 	.byte	0x03, 0x50
        /*001a*/ 	.short	0x0000


	//----- nvinfo : EIATTR_MAXREG_COUNT
	.align		4
        /*001c*/ 	.byte	0x03, 0x1b
        /*001e*/ 	.short	0x00ff


	//----- nvinfo : EIATTR_MERCURY_ISA_VERSION
	.align		4
        /*0020*/ 	.byte	0x03, 0x5f
        /*0022*/ 	.short	0x0101


	//----- nvinfo : EIATTR_EXIT_INSTR_OFFSETS
	.align		4
        /*0024*/ 	.byte	0x04, 0x1c
        /*0026*/ 	.short	(.L_412 - .L_411)


	//   ....[0]....
.L_411:
        /*0028*/ 	.word	0x00000010


	//----- nvinfo : EIATTR_MAX_THREADS
	.align		4
.L_412:
        /*002c*/ 	.byte	0x04, 0x05
        /*002e*/ 	.short	(.L_414 - .L_413)
.L_413:
        /*0030*/ 	.word	0x00000100
        /*0034*/ 	.word	0x00000001
        /*0038*/ 	.word	0x00000001


	//----- nvinfo : EIATTR_CBANK_PARAM_SIZE
	.align		4
.L_414:
        /*003c*/ 	.byte	0x03, 0x19
        /*003e*/ 	.short	0x0278


	//----- nvinfo : EIATTR_PARAM_CBANK
	.align		4
        /*0040*/ 	.byte	0x04, 0x0a
        /*0042*/ 	.short	(.L_416 - .L_415)
	.align		4
.L_415:
        /*0044*/ 	.word	index@(.nv.constant0._ZN7cutlass13device_kernelIN5flash19enable_sm80_to_sm89INS1_16FlashAttnBwdSm80INS1_25CollectiveMainloopBwdSm80ILi1ELi1EN4cute5tupleIJNS5_1CILi64EEES8_NS7_ILi192EEEEEENS_6half_tEfNS_4arch4Sm80ELb0ELb0ELb1ELb1ELb1ELb0ELb0ELb0ELi2ELi2ELi2ELi2ELb1EEENS1_24CollectiveEpilogueBwdGQAISA_fSD_Li256ELb1ELb1EEENS1_19SingleTileSchedulerILb1ELb0ELb0ELi64EEEEEEEEEvNT_6ParamsE)
        /*0048*/ 	.short	0x0210
        /*004a*/ 	.short	0x0278


	//----- nvinfo : EIATTR_SW_WAR
	.align		4
.L_416:
        /*004c*/ 	.byte	0x04, 0x36
        /*004e*/ 	.short	(.L_418 - .L_417)
.L_417:
        /*0050*/ 	.word	0x00000008
.L_418:


//--------------------- .nv.info._ZN7cutlass13device_kernelIN5flash19enable_sm80_to_sm89INS1_16FlashAttnBwdSm80INS1_25CollectiveMainloopBwdSm80ILi1ELi1EN4cute5tupleIJNS5_1CILi64EEES8_NS7_ILi192EEEEEENS_6half_tEfNS_4arch4Sm80ELb0ELb1ELb1ELb0ELb0ELb0ELb0ELb0ELi2ELi2ELi2ELi2ELb1EEENS1_21CollectiveEpilogueBwdISA_SB_SD_Li256ELb0ELb0ELi4EEENS1_19SingleTileSchedulerILb0ELb0ELb0ELi64EEEEEEEEEvNT_6ParamsE --------------------------
	.section	.nv.info._ZN7cutlass13device_kernelIN5flash19enable_sm80_to_sm89INS1_16FlashAttnBwdSm80INS1_25CollectiveMainloopBwdSm80ILi1ELi1EN4cute5tupleIJNS5_1CILi64EEES8_NS7_ILi192EEEEEENS_6half_tEfNS_4arch4Sm80ELb0ELb1ELb1ELb0ELb0ELb0ELb0ELb0ELi2ELi2ELi2ELi2ELb1EEENS1_21CollectiveEpilogueBwdISA_SB_SD_Li256ELb0ELb0ELi4EEENS1_19SingleTileSchedulerILb0ELb0ELb0ELi64EEEEEEEEEvNT_6ParamsE,"",@"SHT_CUDA_INFO"
	.sectionflags	@""
	.align	4


	//----- nvinfo : EIATTR_CUDA_API_VERSION
	.align		4
        /*0000*/ 	.byte	0x04, 0x37
        /*0002*/ 	.short	(.L_420 - .L_419)
.L_419:
        /*0004*/ 	.word	0x00000082


	//----- nvinfo : EIATTR_KPARAM_INFO
	.align		4
.L_420:
        /*0008*/ 	.byte	0x04, 0x17
        /*000a*/ 	.short	(.L_422 - .L_421)
.L_421:
        /*000c*/ 	.word	0x00000000
        /*0010*/ 	.short	0x0000
        /*0012*/ 	.short	0x0000
        /*0014*/ 	.byte	0x00, 0xf0, 0xc1, 0x09


	//----- nvinfo : EIATTR_SPARSE_MMA_MASK
	.align		4
.L_422:
        /*0018*/ 	.byte	0x03, 0x50
        /*001a*/ 	.short	0x0000


	//----- nvinfo : EIATTR_MAXREG_COUNT
	.align		4
        /*001c*/ 	.byte	0x03, 0x1b
        /*001e*/ 	.short	0x00ff


	//----- nvinfo : EIATTR_MERCURY_ISA_VERSION
	.align		4
        /*0020*/ 	.byte	0x03, 0x5f
        /*0022*/ 	.short	0x0101


	//----- nvinfo : EIATTR_EXIT_INSTR_OFFSETS
	.align		4
        /*0024*/ 	.byte	0x04, 0x1c
        /*0026*/ 	.short	(.L_424 - .L_423)


	//   ....[0]....
.L_423:
        /*0028*/ 	.word	0x00000010


	//----- nvinfo : EIATTR_MAX_THREADS
	.align		4
.L_424:
        /*002c*/ 	.byte	0x04, 0x05
        /*002e*/ 	.short	(.L_426 - .L_425)
.L_425:
        /*0030*/ 	.word	0x00000100
        /*0034*/ 	.word	0x00000001
        /*0038*/ 	.word	0x00000001


	//----- nvinfo : EIATTR_CBANK_PARAM_SIZE
	.align		4
.L_426:
        /*003c*/ 	.byte	0x03, 0x19
        /*003e*/ 	.short	0x0270


	//----- nvinfo : EIATTR_PARAM_CBANK
	.align		4
        /*0040*/ 	.byte	0x04, 0x0a
        /*0042*/ 	.short	(.L_428 - .L_427)
	.align		4
.L_427:
        /*0044*/ 	.word	index@(.nv.constant0._ZN7cutlass13device_kernelIN5flash19enable_sm80_to_sm89INS1_16FlashAttnBwdSm80INS1_25CollectiveMainloopBwdSm80ILi1ELi1EN4cute5tupleIJNS5_1CILi64EEES8_NS7_ILi192EEEEEENS_6half_tEfNS_4arch4Sm80ELb0ELb1ELb1ELb0ELb0ELb0ELb0ELb0ELi2ELi2ELi2ELi2ELb1EEENS1_21CollectiveEpilogueBwdISA_SB_SD_Li256ELb0ELb0ELi4EEENS1_19SingleTileSchedulerILb0ELb0ELb0ELi64EEEEEEEEEvNT_6ParamsE)
        /*0048*/ 	.short	0x0210
        /*004a*/ 	.short	0x0270


	//----- nvinfo : EIATTR_SW_WAR
	.align		4
.L_428:
        /*004c*/ 	.byte	0x04, 0x36
        /*004e*/ 	.short	(.L_430 - .L_429)
.L_429:
        /*0050*/ 	.word	0x00000008
.L_430:


//--------------------- .nv.info._ZN7cutlass13device_kernelIN5flash19enable_sm80_to_sm89INS1_16FlashAttnBwdSm80INS1_25CollectiveMainloopBwdSm80ILi1ELi1EN4cute5tupleIJNS5_1CILi64EEES8_NS7_ILi192EEEEEENS_6half_tEfNS_4arch4Sm80ELb0ELb1ELb1ELb0ELb1ELb0ELb0ELb0ELi2ELi2ELi2ELi2ELb1EEENS1_21CollectiveEpilogueBwdISA_SB_SD_Li256ELb0ELb0ELi4EEENS1_19SingleTileSchedulerILb0ELb0ELb0ELi64EEEEEEEEEvNT_6ParamsE --------------------------
	.section	.nv.info._ZN7cutlass13device_kernelIN5flash19enable_sm80_to_sm89INS1_16FlashAttnBwdSm80INS1_25CollectiveMainloopBwdSm80ILi1ELi1EN4cute5tupleIJNS5_1CILi64EEES8_NS7_ILi192EEEEEENS_6half_tEfNS_4arch4Sm80ELb0ELb1ELb1ELb0ELb1ELb0ELb0ELb0ELi2ELi2ELi2ELi2ELb1EEENS1_21CollectiveEpilogueBwdISA_SB_SD_Li256ELb0ELb0ELi4EEENS1_19SingleTileSchedulerILb0ELb0ELb0ELi64EEEEEEEEEvNT_6ParamsE,"",@"SHT_CUDA_INFO"
	.sectionflags	@""
	.align	4


	//----- nvinfo : EIATTR_CUDA_API_VERSION
	.align		4
        /*0000*/ 	.byte	0x04, 0x37
        /*0002*/ 	.short	(.L_432 - .L_431)
.L_431:
        /*0004*/ 	.word	0x00000082


	//----- nvinfo : EIATTR_KPARAM_INFO
	.align		4
.L_432:
        /*0008*/ 	.byte	0x04, 0x17
        /*000a*/ 	.short	(.L_434 - .L_433)
.L_433:
        /*000c*/ 	.word	0x00000000
        /*0010*/ 	.short	0x0000
        /*0012*/ 	.short	0x0000
        /*0014*/ 	.byte	0x00, 0xf0, 0xc1, 0x09


	//----- nvinfo : EIATTR_SPARSE_MMA_MASK
	.align		4
.L_434:
        /*0018*/ 	.byte	0x03, 0x50
        /*001a*/ 	.short	0x0000


	//----- nvinfo : EIATTR_MAXREG_COUNT
	.align		4
        /*001c*/ 	.byte	0x03, 0x1b
        /*001e*/ 	.short	0x00ff


	//----- nvinfo : EIATTR_MERCURY_ISA_VERSION
	.align		4
        /*0020*/ 	.byte	0x03, 0x5f
        /*0022*/ 	.short	0x0101


	//----- nvinfo : EIATTR_EXIT_INSTR_OFFSETS
	.align		4
        /*0024*/ 	.byte	0x04, 0x1c
        /*0026*/ 	.short	(.L_436 - .L_435)


	//   ....[0]....
.L_435:
        /*0028*/ 	.word	0x00000010


	//----- nvinfo : EIATTR_MAX_THREADS
	.align		4
.L_436:
        /*002c*/ 	.byte	0x04, 0x05
        /*002e*/ 	.short	(.L_438 - .L_437)
.L_437:
        /*0030*/ 	.word	0x00000100
        /*0034*/ 	.word	0x00000001
        /*0038*/ 	.word	0x00000001


	//----- nvinfo : EIATTR_CBANK_PARAM_SIZE
	.align		4
.L_438:
        /*003c*/ 	.byte	0x03, 0x19
        /*003e*/ 	.short	0x0270


	//----- nvinfo : EIATTR_PARAM_CBANK
	.align		4
        /*0040*/ 	.byte	0x04, 0x0a
        /*0042*/ 	.short	(.L_440 - .L_439)
	.align		4
.L_439:
        /*0044*/ 	.word	index@(.nv.constant0._ZN7cutlass13device_kernelIN5flash19enable_sm80_to_sm89INS1_16FlashAttnBwdSm80INS1_25CollectiveMainloopBwdSm80ILi1ELi1EN4cute5tupleIJNS5_1CILi64EEES8_NS7_ILi192EEEEEENS_6half_tEfNS_4arch4Sm80ELb0ELb1ELb1ELb0ELb1ELb0ELb0ELb0ELi2ELi2ELi2ELi2ELb1EEENS1_21CollectiveEpilogueBwdISA_SB_SD_Li256ELb0ELb0ELi4EEENS1_19SingleTileSchedulerILb0ELb0ELb0ELi64EEEEEEEEEvNT_6ParamsE)
        /*0048*/ 	.short	0x0210
        /*004a*/ 	.short	0x0270


	//----- nvinfo : EIATTR_SW_WAR
	.align		4
.L_440:
        /*004c*/ 	.byte	0x04, 0x36
        /*004e*/ 	.short	(.L_442 - .L_441)
.L_441:
        /*0050*/ 	.word	0x00000008
.L_442:


//--------------------- .nv.info._ZN7cutlass13device_kernelIN5flash19enable_sm80_to_sm89INS1_16FlashAttnBwdSm80INS1_25CollectiveMainloopBwdSm80ILi1ELi1EN4cute5tupleIJNS5_1CILi64EEES8_NS7_ILi192EEEEEENS_6half_tEfNS_4arch4Sm80ELb0ELb1ELb1ELb0ELb0ELb0ELb0ELb0ELi2ELi2ELi2ELi2ELb1EEENS1_24CollectiveEpilogueBwdGQAISA_fSD_Li256ELb0ELb0EEENS1_19SingleTileSchedulerILb0ELb0ELb0ELi64EEEEEEEEEvNT_6ParamsE --------------------------
	.section	.nv.info._ZN7cutlass13device_kernelIN5flash19enable_sm80_to_sm89INS1_16FlashAttnBwdSm80INS1_25CollectiveMainloopBwdSm80ILi1ELi1EN4cute5tupleIJNS5_1CILi64EEES8_NS7_ILi192EEEEEENS_6half_tEfNS_4arch4Sm80ELb0ELb1ELb1ELb0ELb0ELb0ELb0ELb0ELi2ELi2ELi2ELi2ELb1EEENS1_24CollectiveEpilogueBwdGQAISA_fSD_Li256ELb0ELb0EEENS1_19SingleTileSchedulerILb0ELb0ELb0ELi64EEEEEEEEEvNT_6ParamsE,"",@"SHT_CUDA_INFO"
	.sectionflags	@""
	.align	4


	//----- nvinfo : EIATTR_CUDA_API_VERSION
	.align		4
        /*0000*/ 	.byte	0x04, 0x37
        /*0002*/ 	.short	(.L_444 - .L_443)
.L_443:
        /*0004*/ 	.word	0x00000082


	//----- nvinfo : EIATTR_KPARAM_INFO
	.align		4
.L_444:
        /*0008*/ 	.byte	0x04, 0x17
        /*000a*/ 	.short	(.L_446 - .L_445)
.L_445:
        /*000c*/ 	.word	0x00000000
        /*0010*/ 	.short	0x0000
        /*0012*/ 	.short	0x0000
        /*0014*/ 	.byte	0x00, 0xf0, 0xe1, 0x09


	//----- nvinfo : EIATTR_SPARSE_MMA_MASK
	.align		4
.L_446:
        /*0018*/ 	.byte	0x03, 0x50
        /*001a*/ 	.short	0x0000


	//----- nvinfo : EIATTR_MAXREG_COUNT
	.align		4
        /*001c*/ 	.byte	0x03, 0x1b
        /*001e*/ 	.short	0x00ff


	//----- nvinfo : EIATTR_MERCURY_ISA_VERSION
	.align		4
        /*0020*/ 	.byte	0x03, 0x5f
        /*0022*/ 	.short	0x0101


	//----- nvinfo : EIATTR_EXIT_INSTR_OFFSETS
	.align		4
        /*0024*/ 	.byte	0x04, 0x1c
        /*0026*/ 	.short	(.L_448 - .L_447)


	//   ....[0]....
.L_447:
        /*0028*/ 	.word	0x00000010


	//----- nvinfo : EIATTR_MAX_THREADS
	.align		4
.L_448:
        /*002c*/ 	.byte	0x04, 0x05
        /*002e*/ 	.short	(.L_450 - .L_449)
.L_449:
        /*0030*/ 	.word	0x00000100
        /*0034*/ 	.word	0x00000001
        /*0038*/ 	.word	0x00000001


	//----- nvinfo : EIATTR_CBANK_PARAM_SIZE
	.align		4
.L_450:
        /*003c*/ 	.byte	0x03, 0x19
        /*003e*/ 	.short	0x0278


	//----- nvinfo : EIATTR_PARAM_CBANK
	.align		4
        /*0040*/ 	.byte	0x04, 0x0a
        /*0042*/ 	.short	(.L_452 - .L_451)
	.align		4
.L_451:
        /*0044*/ 	.word	index@(.nv.constant0._ZN7cutlass13device_kernelIN5flash19enable_sm80_to_sm89INS1_16FlashAttnBwdSm80INS1_25CollectiveMainloopBwdSm80ILi1ELi1EN4cute5tupleIJNS5_1CILi64EEES8_NS7_ILi192EEEEEENS_6half_tEfNS_4arch4Sm80ELb0ELb1ELb1ELb0ELb0ELb0ELb0ELb0ELi2ELi2ELi2ELi2ELb1EEENS1_24CollectiveEpilogueBwdGQAISA_fSD_Li256ELb0ELb0EEENS1_19SingleTileSchedulerILb0ELb0ELb0ELi64EEEEEEEEEvNT_6ParamsE)
        /*0048*/ 	.short	0x0210
        /*004a*/ 	.short	0x0278


	//----- nvinfo : EIATTR_SW_WAR
	.align		4
.L_452:
        /*004c*/ 	.byte	0x04, 0x36
        /*004e*/ 	.short	(.L_454 - .L_453)
.L_453:
        /*0050*/ 	.word	0x00000008
.L_454:


//--------------------- .nv.info._ZN7cutlass13device_kernelIN5flash19enable_sm80_to_sm89INS1_16FlashAttnBwdSm80INS1_25CollectiveMainloopBwdSm80ILi1ELi1EN4cute5tupleIJNS5_1CILi64EEES8_NS7_ILi192EEEEEENS_6half_tEfNS_4arch4Sm80ELb0ELb1ELb1ELb0ELb1ELb0ELb0ELb0ELi2ELi2ELi2ELi2ELb1EEENS1_24CollectiveEpilogueBwdGQAISA_fSD_Li256ELb0ELb1EEENS1_19SingleTileSchedulerILb0ELb0ELb0ELi64EEEEEEEEEvNT_6ParamsE --------------------------
	.section	.nv.info._ZN7cutlass13device_kernelIN5flash19enable_sm80_to_sm89INS1_16FlashAttnBwdSm80INS1_25CollectiveMainloopBwdSm80ILi1ELi1EN4cute5tupleIJNS5_1CILi64EEES8_NS7_ILi192EEEEEENS_6half_tEfNS_4arch4Sm80ELb0ELb1ELb1ELb0ELb1ELb0ELb0ELb0ELi2ELi2ELi2ELi2ELb1EEENS1_24CollectiveEpilogueBwdGQAISA_fSD_Li256ELb0ELb1EEENS1_19SingleTileSchedulerILb0ELb0ELb0ELi64EEEEEEEEEvNT_6ParamsE,"",@"SHT_CUDA_INFO"
	.sectionflags	@""
	.align	4


	//----- nvinfo : EIATTR_CUDA_API_VERSION
	.align		4
        /*0000*/ 	.byte	0x04, 0x37
        /*0002*/ 	.short	(.L_456 - .L_455)
.L_455:
        /*0004*/ 	.word	0x00000082


	//----- nvinfo : EIATTR_KPARAM_INFO
	.align		4
.L_456:
        /*0008*/ 	.byte	0x04, 0x17
        /*000a*/ 	.short	(.L_458 - .L_457)
.L_457:
        /*000c*/ 	.word	0x00000000
        /*0010*/ 	.short	0x0000
        /*0012*/ 	.short	0x0000
        /*0014*/ 	.byte	0x00, 0xf0, 0xe1, 0x09


	//----- nvinfo : EIATTR_SPARSE_MMA_MASK
	.align		4
.L_458:
        /*0018*/ 	.byte	0x03, 0x50
        /*001a*/ 	.short	0x0000


	//----- nvinfo : EIATTR_MAXREG_COUNT
	.align		4
        /*001c*/ 	.byte	0x03, 0x1b
        /*001e*/ 	.short	0x00ff


	//----- nvinfo : EIATTR_MERCURY_ISA_VERSION
	.align		4
        /*0020*/ 	.byte	0x03, 0x5f
        /*0022*/ 	.short	0x0101


	//----- nvinfo : EIATTR_EXIT_INSTR_OFFSETS
	.align		4
        /*0024*/ 	.byte	0x04, 0x1c
        /*0026*/ 	.short	(.L_460 - .L_459)


	//   ....[0]....
.L_459:
        /*0028*/ 	.word	0x00000010


	//----- nvinfo : EIATTR_MAX_THREADS
	.align		4
.L_460:
        /*002c*/ 	.byte	0x04, 0x05
        /*002e*/ 	.short	(.L_462 - .L_461)
.L_461:
        /*0030*/ 	.word	0x00000100
        /*0034*/ 	.word	0x00000001
        /*0038*/ 	.word	0x00000001


	//----- nvinfo : EIATTR_CBANK_PARAM_SIZE
	.align		4
.L_462:
        /*003c*/ 	.byte	0x03, 0x19
        /*003e*/ 	.short	0x0278


	//----- nvinfo : EIATTR_PARAM_CBANK
	.align		4
        /*0040*/ 	.byte	0x04, 0x0a
        /*0042*/ 	.short	(.L_464 - .L_463)
	.align		4
.L_463:
        /*0044*/ 	.word	index@(.nv.constant0._ZN7cutlass13device_kernelIN5flash19enable_sm80_to_sm89INS1_16FlashAttnBwdSm80INS1_25CollectiveMainloopBwdSm80ILi1ELi1EN4cute5tupleIJNS5_1CILi64EEES8_NS7_ILi192EEEEEENS_6half_tEfNS_4arch4Sm80ELb0ELb1ELb1ELb0ELb1ELb0ELb0ELb0ELi2ELi2ELi2ELi2ELb1EEENS1_24CollectiveEpilogueBwdGQAISA_fSD_Li256ELb0ELb1EEENS1_19SingleTileSchedulerILb0ELb0ELb0ELi64EEEEEEEEEvNT_6ParamsE)
        /*0048*/ 	.short	0x0210
        /*004a*/ 	.short	0x0278


	//----- nvinfo : EIATTR_SW_WAR
	.align		4
.L_464:
        /*004c*/ 	.byte	0x04, 0x36
        /*004e*/ 	.short	(.L_466 - .L_465)
.L_465:
        /*0050*/ 	.word	0x00000008
.L_466:


//--------------------- .nv.info._ZN7cutlass13device_kernelIN5flash19enable_sm80_to_sm89INS1_16FlashAttnBwdSm80INS1_25CollectiveMainloopBwdSm80ILi1ELi1EN4cute5tupleIJNS5_1CILi64EEES8_NS7_ILi192EEEEEENS_6half_tEfNS_4arch4Sm80ELb0ELb1ELb1ELb1ELb0ELb0ELb0ELb0ELi2ELi2ELi2ELi2ELb1EEENS1_21CollectiveEpilogueBwdISA_SB_SD_Li256ELb1ELb0ELi4EEENS1_19SingleTileSchedulerILb1ELb0ELb0ELi64EEEEEEEEEvNT_6ParamsE --------------------------
	.section	.nv.info._ZN7cutlass13device_kernelIN5flash19enable_sm80_to_sm89INS1_16FlashAttnBwdSm80INS1_25CollectiveMainloopBwdSm80ILi1ELi1EN4cute5tupleIJNS5_1CILi64EEES8_NS7_ILi192EEEEEENS_6half_tEfNS_4arch4Sm80ELb0ELb1ELb1ELb1ELb0ELb0ELb0ELb0ELi2ELi2ELi2ELi2ELb1EEENS1_21CollectiveEpilogueBwdISA_SB_SD_Li256ELb1ELb0ELi4EEENS1_19SingleTileSchedulerILb1ELb0ELb0ELi64EEEEEEEEEvNT_6ParamsE,"",@"SHT_CUDA_INFO"
	.sectionflags	@""
	.align	4


	//----- nvinfo : EIATTR_CUDA_API_VERSION
	.align		4
        /*0000*/ 	.byte	0x04, 0x37
        /*0002*/ 	.short	(.L_468 - .L_467)
.L_467:
        /*0004*/ 	.word	0x00000082


	//----- nvinfo : EIATTR_KPARAM_INFO
	.align		4
.L_468:
        /*0008*/ 	.byte	0x04, 0x17
        /*000a*/ 	.short	(.L_470 - .L_469)
.L_469:
        /*000c*/ 	.word	0x00000000
        /*0010*/ 	.short	0x0000
        /*0012*/ 	.short	0x0000
        /*0014*/ 	.byte	0x00, 0xf0, 0xc1, 0x09


	//----- nvinfo : EIATTR_SPARSE_MMA_MASK
	.align		4
.L_470:
        /*0018*/ 	.byte	0x03, 0x50
        /*001a*/ 	.short	0x0000


	//----- nvinfo : EIATTR_MAXREG_COUNT
	.align		4
        /*001c*/ 	.byte	0x03, 0x1b
        /*001e*/ 	.short	0x00ff


	//----- nvinfo : EIATTR_MERCURY_ISA_VERSION
	.align		4
        /*0020*/ 	.byte	0x03, 0x5f
        /*0022*/ 	.short	0x0101


	//----- nvinfo : EIATTR_EXIT_INSTR_OFFSETS
	.align		4
        /*0024*/ 	.byte	0x04, 0x1c
        /*0026*/ 	.short	(.L_472 - .L_471)


	//   ....[0]....
.L_471:
        /*0028*/ 	.word	0x00000010


	//----- nvinfo : EIATTR_MAX_THREADS
	.align		4
.L_472:
        /*002c*/ 	.byte	0x04, 0x05
        /*002e*/ 	.short	(.L_474 - .L_473)
.L_473:
        /*0030*/ 	.word	0x00000100
        /*0034*/ 	.word	0x00000001
        /*0038*/ 	.word	0x00000001


	//----- nvinfo : EIATTR_CBANK_PARAM_SIZE
	.align		4
.L_474:
        /*003c*/ 	.byte	0x03, 0x19
        /*003e*/ 	.short	0x0270


	//----- nvinfo : EIATTR_PARAM_CBANK
	.align		4
        /*0040*/ 	.byte	0x04, 0x0a
        /*0042*/ 	.short	(.L_476 - .L_475)
	.align		4
.L_475:
        /*0044*/ 	.word	index@(.nv.constant0._ZN7cutlass13device_kernelIN5flash19enable_sm80_to_sm89INS1_16FlashAttnBwdSm80INS1_25CollectiveMainloopBwdSm80ILi1ELi1EN4cute5tupleIJNS5_1CILi64EEES8_NS7_ILi192EEEEEENS_6half_tEfNS_4arch4Sm80ELb0ELb1ELb1ELb1ELb0ELb0ELb0ELb0ELi2ELi2ELi2ELi2ELb1EEENS1_21CollectiveEpilogueBwdISA_SB_SD_Li256ELb1ELb0ELi4EEENS1_19SingleTileSchedulerILb1ELb0ELb0ELi64EEEEEEEEEvNT_6ParamsE)
        /*0048*/ 	.short	0x0210
        /*004a*/ 	.short	0x0270


	//----- nvinfo : EIATTR_SW_WAR
	.align		4
.L_476:
        /*004c*/ 	.byte	0x04, 0x36
        /*004e*/ 	.short	(.L_478 - .L_477)
.L_477:
        /*0050*/ 	.word	0x00000008
.L_478:


//--------------------- .nv.info._ZN7cutlass13device_kernelIN5flash19enable_sm80_to_sm89INS1_16FlashAttnBwdSm80INS1_25CollectiveMainloopBwdSm80ILi1ELi1EN4cute5tupleIJNS5_1CILi64EEES8_NS7_ILi192EEEEEENS_6half_tEfNS_4arch4Sm80ELb0ELb1ELb1ELb1ELb1ELb0ELb0ELb0ELi2ELi2ELi2ELi2ELb1EEENS1_21CollectiveEpilogueBwdISA_SB_SD_Li256ELb1ELb0ELi4EEENS1_19SingleTileSchedulerILb1ELb0ELb0ELi64EEEEEEEEEvNT_6ParamsE --------------------------
	.section	.nv.info._ZN7cutlass13device_kernelIN5flash19enable_sm80_to_sm89INS1_16FlashAttnBwdSm80INS1_25CollectiveMainloopBwdSm80ILi1ELi1EN4cute5tupleIJNS5_1CILi64EEES8_NS7_ILi192EEEEEENS_6half_tEfNS_4arch4Sm80ELb0ELb1ELb1ELb1ELb1ELb0ELb0ELb0ELi2ELi2ELi2ELi2ELb1EEENS1_21CollectiveEpilogueBwdISA_SB_SD_Li256ELb1ELb0ELi4EEENS1_19SingleTileSchedulerILb1ELb0ELb0ELi64EEEEEEEEEvNT_6ParamsE,"",@"SHT_CUDA_INFO"
	.sectionflags	@""
	.align	4


	//----- nvinfo : EIATTR_CUDA_API_VERSION
	.align		4
        /*0000*/ 	.byte	0x04, 0x37
        /*0002*/ 	.short	(.L_480 - .L_479)
.L_479:
        /*0004*/ 	.word	0x00000082


	//----- nvinfo : EIATTR_KPARAM_INFO
	.align		4
.L_480:
        /*0008*/ 	.byte	0x04, 0x17
        /*000a*/ 	.short	(.L_482 - .L_481)
.L_481:
        /*000c*/ 	.word	0x00000000
        /*0010*/ 	.short	0x0000
        /*0012*/ 	.short	0x0000
        /*0014*/ 	.byte	0x00, 0xf0, 0xc1, 0x09


	//----- nvinfo : EIATTR_SPARSE_MMA_MASK
	.align		4
.L_482:
        /*0018*/ 	.byte	0x03, 0x50
        /*001a*/ 	.short	0x0000


	//----- nvinfo : EIATTR_MAXREG_COUNT
	.align		4
        /*001c*/ 	.byte	0x03, 0x1b
        /*001e*/ 	.short	0x00ff


	//----- nvinfo : EIATTR_MERCURY_ISA_VERSION
	.align		4
        /*0020*/ 	.byte	0x03, 0x5f
        /*0022*/ 	.short	0x0101


	//----- nvinfo : EIATTR_EXIT_INSTR_OFFSETS
	.align		4
        /*0024*/ 	.byte	0x04, 0x1c
        /*0026*/ 	.short	(.L_484 - .L_483)


	//   ....[0]....
.L_483:
        /*0028*/ 	.word	0x00000010


	//----- nvinfo : EIATTR_MAX_THREADS
	.align		4
.L_484:
        /*002c*/ 	.byte	0x04, 0x05
        /*002e*/ 	.short	(.L_486 - .L_485)
.L_485:
        /*0030*/ 	.word	0x00000100
        /*0034*/ 	.word	0x00000001
        /*0038*/ 	.word	0x00000001


	//----- nvinfo : EIATTR_CBANK_PARAM_SIZE
	.align		4
.L_486:
        /*003c*/ 	.byte	0x03, 0x19
        /*003e*/ 	.short	0x0270


	//----- nvinfo : EIATTR_PARAM_CBANK
	.align		4
        /*0040*/ 	.byte	0x04, 0x0a
        /*0042*/ 	.short	(.L_488 - .L_487)
	.align		4
.L_487:
        /*0044*/ 	.word	index@(.nv.constant0._ZN7cutlass13device_kernelIN5flash19enable_sm80_to_sm89INS1_16FlashAttnBwdSm80INS1_25CollectiveMainloopBwdSm80ILi1ELi1EN4cute5tupleIJNS5_1CILi64EEES8_NS7_ILi192EEEEEENS_6half_tEfNS_4arch4Sm80ELb0ELb1ELb1ELb1ELb1ELb0ELb0ELb0ELi2ELi2ELi2ELi2ELb1EEENS1_21CollectiveEpilogueBwdISA_SB_SD_Li256ELb1ELb0ELi4EEENS1_19SingleTileSchedulerILb1ELb0ELb0ELi64EEEEEEEEEvNT_6ParamsE)
        /*0048*/ 	.short	0x0210
        /*004a*/ 	.short	0x0270


	//----- nvinfo : EIATTR_SW_WAR
	.align		4
.L_488:
        /*004c*/ 	.byte	0x04, 0x36
        /*004e*/ 	.short	(.L_490 - .L_489)
.L_489:
        /*0050*/ 	.word	0x00000008
.L_490:


//--------------------- .nv.info._ZN7cutlass13device_kernelIN5flash19enable_sm80_to_sm89INS1_16FlashAttnBwdSm80INS1_25CollectiveMainloopBwdSm80ILi1ELi1EN4cute5tupleIJNS5_1CILi64EEES8_NS7_ILi192EEEEEENS_6half_tEfNS_4arch4Sm80ELb0ELb1ELb1ELb1ELb0ELb0ELb0ELb0ELi2ELi2ELi2ELi2ELb1EEENS1_24CollectiveEpilogueBwdGQAISA_fSD_Li256ELb1ELb0EEENS1_19SingleTileSchedulerILb1ELb0ELb0ELi64EEEEEEEEEvNT_6ParamsE --------------------------
	.section	.nv.info._ZN7cutlass13device_kernelIN5flash19enable_sm80_to_sm89INS1_16FlashAttnBwdSm80INS1_25CollectiveMainloopBwdSm80ILi1ELi1EN4cute5tupleIJNS5_1CILi64EEES8_NS7_ILi192EEEEEENS_6half_tEfNS_4arch4Sm80ELb0ELb1ELb1ELb1ELb0ELb0ELb0ELb0ELi2ELi2ELi2ELi2ELb1EEENS1_24CollectiveEpilogueBwdGQAISA_fSD_Li256ELb1ELb0EEENS1_19SingleTileSchedulerILb1ELb0ELb0ELi64EEEEEEEEEvNT_6ParamsE,"",@"SHT_CUDA_INFO"
	.sectionflags	@""
	.align	4


	//----- nvinfo : EIATTR_CUDA_API_VERSION
	.align		4
        /*0000*/ 	.byte	0x04, 0x37
        /*0002*/ 	.short	(.L_492 - .L_491)
.L_491:
        /*0004*/ 	.word	0x00000082


	//----- nvinfo : EIATTR_KPARAM_INFO
	.align		4
.L_492:
        /*0008*/ 	.byte	0x04, 0x17
        /*000a*/ 	.short	(.L_494 - .L_493)
.L_493:
        /*000c*/ 	.word	0x00000000
        /*0010*/ 	.short	0x0000
        /*0012*/ 	.short	0x0000
        /*0014*/ 	.byte	0x00, 0xf0, 0xe1, 0x09


	//----- nvinfo : EIATTR_SPARSE_MMA_MASK
	.align		4
.L_494:
        /*0018*/ 	.byte	0x03, 0x50
        /*001a*/ 	.short	0x0000


	//----- nvinfo : EIATTR_MAXREG_COUNT
	.align		4
        /*001c*/ 	.byte	0x03, 0x1b
        /*001e*/ 	.short	0x00ff


	//----- nvinfo : EIATTR_MERCURY_ISA_VERSION
	.align		4
        /*0020*/ 	.byte	0x03, 0x5f
        /*0022*/ 	.short	0x0101


	//----- nvinfo : EIATTR_EXIT_INSTR_OFFSETS
	.align		4
        /*0024*/ 	.byte	0x04, 0x1c
        /*0026*/ 	.short	(.L_496 - .L_495)


	//   ....[0]....
.L_495:
        /*0028*/ 	.word	0x00000010


	//----- nvinfo : EIATTR_MAX_THREADS
	.align		4
.L_496:
        /*002c*/ 	.byte	0x04, 0x05
        /*002e*/ 	.short	(.L_498 - .L_497)
.L_497:
        /*0030*/ 	.word	0x00000100
        /*0034*/ 	.word	0x00000001
        /*0038*/ 	.word	0x00000001


	//----- nvinfo : EIATTR_CBANK_PARAM_SIZE
	.align		4
.L_498:
        /*003c*/ 	.byte	0x03, 0x19
        /*003e*/ 	.short	0x0278


	//----- nvinfo : EIATTR_PARAM_CBANK
	.align		4
        /*0040*/ 	.byte	0x04, 0x0a
        /*0042*/ 	.short	(.L_500 - .L_499)
	.align		4
.L_499:
        /*0044*/ 	.word	index@(.nv.constant0._ZN7cutlass13device_kernelIN5flash19enable_sm80_to_sm89INS1_16FlashAttnBwdSm80INS1_25CollectiveMainloopBwdSm80ILi1ELi1EN4cute5tupleIJNS5_1CILi64EEES8_NS7_ILi192EEEEEENS_6half_tEfNS_4arch4Sm80ELb0ELb1ELb1ELb1ELb0ELb0ELb0ELb0ELi2ELi2ELi2ELi2ELb1EEENS1_24CollectiveEpilogueBwdGQAISA_fSD_Li256ELb1ELb0EEENS1_19SingleTileSchedulerILb1ELb0ELb0ELi64EEEEEEEEEvNT_6ParamsE)
        /*0048*/ 	.short	0x0210
        /*004a*/ 	.short	0x0278


	//----- nvinfo : EIATTR_SW_WAR
	.align		4
.L_500:
        /*004c*/ 	.byte	0x04, 0x36
        /*004e*/ 	.short	(.L_502 - .L_501)
.L_501:
        /*0050*/ 	.word	0x00000008
.L_502:


//--------------------- .nv.info._ZN7cutlass13device_kernelIN5flash19enable_sm80_to_sm89INS1_16FlashAttnBwdSm80INS1_25CollectiveMainloopBwdSm80ILi1ELi1EN4cute5tupleIJNS5_1CILi64EEES8_NS7_ILi192EEEEEENS_6half_tEfNS_4arch4Sm80ELb0ELb1ELb1ELb1ELb1ELb0ELb0ELb0ELi2ELi2ELi2ELi2ELb1EEENS1_24CollectiveEpilogueBwdGQAISA_fSD_Li256ELb1ELb1EEENS1_19SingleTileSchedulerILb1ELb0ELb0ELi64EEEEEEEEEvNT_6ParamsE --------------------------
	.section	.nv.info._ZN7cutlass13device_kernelIN5flash19enable_sm80_to_sm89INS1_16FlashAttnBwdSm80INS1_25CollectiveMainloopBwdSm80ILi1ELi1EN4cute5tupleIJNS5_1CILi64EEES8_NS7_ILi192EEEEEENS_6half_tEfNS_4arch4Sm80ELb0ELb1ELb1ELb1ELb1ELb0ELb0ELb0ELi2ELi2ELi2ELi2ELb1EEENS1_24CollectiveEpilogueBwdGQAISA_fSD_Li256ELb1ELb1EEENS1_19SingleTileSchedulerILb1ELb0ELb0ELi64EEEEEEEEEvNT_6ParamsE,"",@"SHT_CUDA_INFO"
	.sectionflags	@""
	.align	4


	//----- nvinfo : EIATTR_CUDA_API_VERSION
	.align		4
        /*0000*/ 	.byte	0x04, 0x37
        /*0002*/ 	.short	(.L_504 - .L_503)
.L_503:
        /*0004*/ 	.word	0x00000082


	//----- nvinfo : EIATTR_KPARAM_INFO
	.align		4
.L_504:
        /*0008*/ 	.byte	0x04, 0x17
        /*000a*/ 	.short	(.L_506 - .L_505)
.L_505:
        /*000c*/ 	.word	0x00000000
        /*0010*/ 	.short	0x0000
        /*0012*/ 	.short	0x0000
        /*0014*/ 	.byte	0x00, 0xf0, 0xe1, 0x09


	//----- nvinfo : EIATTR_SPARSE_MMA_MASK
	.align		4
.L_506:
        /*0018*/ 	.byte	0x03, 0x50
        /*001a*/ 	.short	0x0000


	//----- nvinfo : EIATTR_MAXREG_COUNT
	.align		4
        /*001c*/ 	.byte	0x03, 0x1b
        /*001e*/ 	.short	0x00ff


	//----- nvinfo : EIATTR_MERCURY_ISA_VERSION
	.align		4
        /*0020*/ 	.byte	0x03, 0x5f
        /*0022*/ 	.short	0x0101


	//----- nvinfo : EIATTR_EXIT_INSTR_OFFSETS
	.align		4
        /*0024*/ 	.byte	0x04, 0x1c
        /*0026*/ 	.short	(.L_508 - .L_507)


	//   ....[0]....
.L_507:
        /*0028*/ 	.word	0x00000010


	//----- nvinfo : EIATTR_MAX_THREADS
	.align		4
.L_508:
        /*002c*/ 	.byte	0x04, 0x05
        /*002e*/ 	.short	(.L_510 - .L_509)
.L_509:
        /*0030*/ 	.word	0x00000100
        /*0034*/ 	.word	0x00000001
        /*0038*/ 	.word	0x00000001


	//----- nvinfo : EIATTR_CBANK_PARAM_SIZE
	.align		4
.L_510:
        /*003c*/ 	.byte	0x03, 0x19
        /*003e*/ 	.short	0x0278


	//----- nvinfo : EIATTR_PARAM_CBANK
	.align		4
        /*0040*/ 	.byte	0x04, 0x0a
        /*0042*/ 	.short	(.L_512 - .L_511)
	.align		4
.L_511:
        /*0044*/ 	.word	index@(.nv.constant0._ZN7cutlass13device_kernelIN5flash19enable_sm80_to_sm89INS1_16FlashAttnBwdSm80INS1_25CollectiveMainloopBwdSm80ILi1ELi1EN4cute5tupleIJNS5_1CILi64EEES8_NS7_ILi192EEEEEENS_6half_tEfNS_4arch4Sm80ELb0ELb1ELb1ELb1ELb1ELb0ELb0ELb0ELi2ELi2ELi2ELi2ELb1EEENS1_24CollectiveEpilogueBwdGQAISA_fSD_Li256ELb1ELb1EEENS1_19SingleTileSchedulerILb1ELb0ELb0ELi64EEEEEEEEEvNT_6ParamsE)
        /*0048*/ 	.short	0x0210
        /*004a*/ 	.short	0x0278


	//----- nvinfo : EIATTR_SW_WAR
	.align		4
.L_512:
        /*004c*/ 	.byte	0x04, 0x36
        /*004e*/ 	.short	(.L_514 - .L_513)
.L_513:
        /*0050*/ 	.word	0x00000008
.L_514:


//--------------------- .nv.info._ZN7cutlass13device_kernelIN5flash19enable_sm80_to_sm89INS1_16FlashAttnBwdSm80INS1_25CollectiveMainloopBwdSm80ILi1ELi1EN4cute5tupleIJNS5_1CILi64EEES8_NS7_ILi192EEEEEENS_6half_tEfNS_4arch4Sm80ELb1ELb0ELb1ELb0ELb0ELb0ELb0ELb0ELi2ELi2ELi2ELi2ELb1EEENS1_21CollectiveEpilogueBwdISA_SB_SD_Li256ELb0ELb0ELi4EEENS1_25SingleTileBwdLPTSchedulerILb0ELi64ELb0EEEEEEEEEvNT_6ParamsE --------------------------
	.section	.nv.info._ZN7cutlass13device_kernelIN5flash19enable_sm80_to_sm89INS1_16FlashAttnBwdSm80INS1_25CollectiveMainloopBwdSm80ILi1ELi1EN4cute5tupleIJNS5_1CILi64EEES8_NS7_ILi192EEEEEENS_6half_tEfNS_4arch4Sm80ELb1ELb0ELb1ELb0ELb0ELb0ELb0ELb0ELi2ELi2ELi2ELi2ELb1EEENS1_21CollectiveEpilogueBwdISA_SB_SD_Li256ELb0ELb0ELi4EEENS1_25SingleTileBwdLPTSchedulerILb0ELi64ELb0EEEEEEEEEvNT_6ParamsE,"",@"SHT_CUDA_INFO"
	.sectionflags	@""
	.align	4


	//----- nvinfo : EIATTR_CUDA_API_VERSION
	.align		4
        /*0000*/ 	.byte	0x04, 0x37
        /*0002*/ 	.short	(.L_516 - .L_515)
.L_515:
        /*0004*/ 	.word	0x00000082


	//----- nvinfo : EIATTR_KPARAM_INFO
	.align		4
.L_516:
        /*0008*/ 	.byte	0x04, 0x17
        /*000a*/ 	.short	(.L_518 - .L_517)
.L_517:
        /*000c*/ 	.word	0x00000000
        /*0010*/ 	.short	0x0000
        /*0012*/ 	.short	0x0000
        /*0014*/ 	.byte	0x00, 0xf0, 0x21, 0x0a


	//----- nvinfo : EIATTR_SPARSE_MMA_MASK
	.align		4
.L_518:
        /*0018*/ 	.byte	0x03, 0x50
        /*001a*/ 	.short	0x0000


	//----- nvinfo : EIATTR_MAXREG_COUNT
	.align		4
        /*001c*/ 	.byte	0x03, 0x1b
        /*001e*/ 	.short	0x00ff


	//----- nvinfo : EIATTR_MERCURY_ISA_VERSION
	.align		4
        /*0020*/ 	.byte	0x03, 0x5f
        /*0022*/ 	.short	0x0101


	//----- nvinfo : EIATTR_EXIT_INSTR_OFFSETS
	.align		4
        /*0024*/ 	.byte	0x04, 0x1c
        /*0026*/ 	.short	(.L_520 - .L_519)


	//   ....[0]....
.L_519:
        /*0028*/ 	.word	0x00000010


	//----- nvinfo : EIATTR_MAX_THREADS
	.align		4
.L_520:
        /*002c*/ 	.byte	0x04, 0x05
        /*002e*/ 	.short	(.L_522 - .L_521)
.L_521:
        /*0030*/ 	.word	0x00000100
        /*0034*/ 	.word	0x00000001
        /*0038*/ 	.word	0x00000001


	//----- nvinfo : EIATTR_CBANK_PARAM_SIZE
	.align		4
.L_522:
        /*003c*/ 	.byte	0x03, 0x19
        /*003e*/ 	.short	0x0288


	//----- nvinfo : EIATTR_PARAM_CBANK
	.align		4
        /*0040*/ 	.byte	0x04, 0x0a
        /*0042*/ 	.short	(.L_524 - .L_523)
	.align		4
.L_523:
        /*0044*/ 	.word	index@(.nv.constant0._ZN7cutlass13device_kernelIN5flash19enable_sm80_to_sm89INS1_16FlashAttnBwdSm80INS1_25CollectiveMainloopBwdSm80ILi1ELi1EN4cute5tupleIJNS5_1CILi64EEES8_NS7_ILi192EEEEEENS_6half_tEfNS_4arch4Sm80ELb1ELb0ELb1ELb0ELb0ELb0ELb0ELb0ELi2ELi2ELi2ELi2ELb1EEENS1_21CollectiveEpilogueBwdISA_SB_SD_Li256ELb0ELb0ELi4EEENS1_25SingleTileBwdLPTSchedulerILb0ELi64ELb0EEEEEEEEEvNT_6ParamsE)
        /*0048*/ 	.short	0x0210
        /*004a*/ 	.short	0x0288


	//----- nvinfo : EIATTR_SW_WAR
	.align		4
.L_524:
        /*004c*/ 	.byte	0x04, 0x36
        /*004e*/ 	.short	(.L_526 - .L_525)
.L_525:
        /*0050*/ 	.word	0x00000008
.L_526:


//--------------------- .nv.info._ZN7cutlass13device_kernelIN5flash19enable_sm80_to_sm89INS1_16FlashAttnBwdSm80INS1_25CollectiveMainloopBwdSm80ILi1ELi1EN4cute5tupleIJNS5_1CILi64EEES8_NS7_ILi192EEEEEENS_6half_tEfNS_4arch4Sm80ELb1ELb0ELb1ELb0ELb1ELb0ELb0ELb0ELi2ELi2ELi2ELi2ELb1EEENS1_21CollectiveEpilogueBwdISA_SB_SD_Li256ELb0ELb0ELi4EEENS1_25SingleTileBwdLPTSchedulerILb0ELi64ELb1EEEEEEEEEvNT_6ParamsE --------------------------
	.section	.nv.info._ZN7cutlass13device_kernelIN5flash19enable_sm80_to_sm89INS1_16FlashAttnBwdSm80INS1_25CollectiveMainloopBwdSm80ILi1ELi1EN4cute5tupleIJNS5_1CILi64EEES8_NS7_ILi192EEEEEENS_6half_tEfNS_4arch4Sm80ELb1ELb0ELb1ELb0ELb1ELb0ELb0ELb0ELi2ELi2ELi2ELi2ELb1EEENS1_21CollectiveEpilogueBwdISA_SB_SD_Li256ELb0ELb0ELi4EEENS1_25SingleTileBwdLPTSchedulerILb0ELi64ELb1EEEEEEEEEvNT_6ParamsE,"",@"SHT_CUDA_INFO"
	.sectionflags	@""
	.align	4


	//----- nvinfo : EIATTR_CUDA_API_VERSION
	.align		4
        /*0000*/ 	.byte	0x04, 0x37
        /*0002*/ 	.short	(.L_528 - .L_527)
.L_527:
        /*0004*/ 	.word	0x00000082


	//----- nvinfo : EIATTR_KPARAM_INFO
	.align		4
.L_528:
        /*0008*/ 	.byte	0x04, 0x17
        /*000a*/ 	.short	(.L_530 - .L_529)
.L_529:
        /*000c*/ 	.word	0x00000000
        /*0010*/ 	.short	0x0000
        /*0012*/ 	.short	0x0000
        /*0014*/ 	.byte	0x00, 0xf0, 0x21, 0x0a


	//----- nvinfo : EIATTR_SPARSE_MMA_MASK
	.align		4
.L_530:
        /*0018*/ 	.byte	0x03, 0x50
        /*001a*/ 	.short	0x0000


	//----- nvinfo : EIATTR_MAXREG_COUNT
	.align		4
        /*001c*/ 	.byte	0x03, 0x1b
        /*001e*/ 	.short	0x00ff


	//----- nvinfo : EIATTR_MERCURY_ISA_VERSION
	.align		4
        /*0020*/ 	.byte	0x03, 0x5f
        /*0022*/ 	.short	0x0101


	//----- nvinfo : EIATTR_EXIT_INSTR_OFFSETS
	.align		4
        /*0024*/ 	.byte	0x04, 0x1c
        /*0026*/ 	.short	(.L_532 - .L_531)


	//   ....[0]....
.L_531:
        /*0028*/ 	.word	0x00000010


	//----- nvinfo : EIATTR_MAX_THREADS
	.align		4
.L_532:
        /*002c*/ 	.byte	0x04, 0x05
        /*002e*/ 	.short	(.L_534 - .L_533)
.L_533:
        /*0030*/ 	.word	0x00000100
        /*0034*/ 	.word	0x00000001
        /*0038*/ 	.word	0x00000001


	//----- nvinfo : EIATTR_CBANK_PARAM_SIZE
	.align		4
.L_534:
        /*003c*/ 	.byte	0x03, 0x19
        /*003e*/ 	.short	0x0288


	//----- nvinfo : EIATTR_PARAM_CBANK
	.align		4
        /*0040*/ 	.byte	0x04, 0x0a
        /*0042*/ 	.short	(.L_536 - .L_535)
	.align		4
.L_535:
        /*0044*/ 	.word	index@(.nv.constant0._ZN7cutlass13device_kernelIN5flash19enable_sm80_to_sm89INS1_16FlashAttnBwdSm80INS1_25CollectiveMainloopBwdSm80ILi1ELi1EN4cute5tupleIJNS5_1CILi64EEES8_NS7_ILi192EEEEEENS_6half_tEfNS_4arch4Sm80ELb1ELb0ELb1ELb0ELb1ELb0ELb0ELb0ELi2ELi2ELi2ELi2ELb1EEENS1_21CollectiveEpilogueBwdISA_SB_SD_Li256ELb0ELb0ELi4EEENS1_25SingleTileBwdLPTSchedulerILb0ELi64ELb1EEEEEEEEEvNT_6ParamsE)
        /*0048*/ 	.short	0x0210
        /*004a*/ 	.short	0x0288


	//----- nvinfo : EIATTR_SW_WAR
	.align		4
.L_536:
        /*004c*/ 	.byte	0x04, 0x36
        /*004e*/ 	.short	(.L_538 - .L_537)
.L_537:
        /*0050*/ 	.word	0x00000008
.L_538:


//--------------------- .nv.info._ZN7cutlass13device_kernelIN5flash19enable_sm80_to_sm89INS1_16FlashAttnBwdSm80INS1_25CollectiveMainloopBwdSm80ILi1ELi1EN4cute5tupleIJNS5_1CILi64EEES8_NS7_ILi192EEEEEENS_6half_tEfNS_4arch4Sm80ELb1ELb0ELb1ELb0ELb0ELb0ELb0ELb0ELi2ELi2ELi2ELi2ELb1EEENS1_24CollectiveEpilogueBwdGQAISA_fSD_Li256ELb0ELb0EEENS1_25SingleTileBwdLPTSchedulerILb0ELi64ELb0EEEEEEEEEvNT_6ParamsE --------------------------
	.section	.nv.info._ZN7cutlass13device_kernelIN5flash19enable_sm80_to_sm89INS1_16FlashAttnBwdSm80INS1_25CollectiveMainloopBwdSm80ILi1ELi1EN4cute5tupleIJNS5_1CILi64EEES8_NS7_ILi192EEEEEENS_6half_tEfNS_4arch4Sm80ELb1ELb0ELb1ELb0ELb0ELb0ELb0ELb0ELi2ELi2ELi2ELi2ELb1EEENS1_24CollectiveEpilogueBwdGQAISA_fSD_Li256ELb0ELb0EEENS1_25SingleTileBwdLPTSchedulerILb0ELi64ELb0EEEEEEEEEvNT_6ParamsE,"",@"SHT_CUDA_INFO"
	.sectionflags	@""
	.align	4


	//----- nvinfo : EIATTR_CUDA_API_VERSION
	.align		4
        /*0000*/ 	.byte	0x04, 0x37
        /*0002*/ 	.short	(.L_540 - .L_539)
.L_539:
        /*0004*/ 	.word	0x00000082


	//----- nvinfo : EIATTR_KPARAM_INFO
	.align		4
.L_540:
        /*0008*/ 	.byte	0x04, 0x17
        /*000a*/ 	.short	(.L_542 - .L_541)
.L_541:
        /*000c*/ 	.word	0x00000000
        /*0010*/ 	.short	0x0000
        /*0012*/ 	.short	0x0000
        /*0014*/ 	.byte	0x00, 0xf0, 0x41, 0x0a


	//----- nvinfo : EIATTR_SPARSE_MMA_MASK
	.align		4
.L_542:
        /*0018*/ 	.byte	0x03, 0x50
        /*001a*/ 	.short	0x0000


	//----- nvinfo : EIATTR_MAXREG_COUNT
	.align		4
        /*001c*/ 	.byte	0x03, 0x1b
        /*001e*/ 	.short	0x00ff


	//----- nvinfo : EIATTR_MERCURY_ISA_VERSION
	.align		4
        /*0020*/ 	.byte	0x03, 0x5f
        /*0022*/ 	.short	0x0101


	//----- nvinfo : EIATTR_EXIT_INSTR_OFFSETS
	.align		4
        /*0024*/ 	.byte	0x04, 0x1c
        /*0026*/ 	.short	(.L_544 - .L_543)


	//   ....[0]....
.L_543:
        /*0028*/ 	.word	0x00000010


	//----- nvinfo : EIATTR_MAX_THREADS
	.align		4
.L_544:
        /*002c*/ 	.byte	0x04, 0x05
        /*002e*/ 	.short	(.L_546 - .L_545)
.L_545:
        /*0030*/ 	.word	0x00000100
        /*0034*/ 	.word	0x00000001
        /*0038*/ 	.word	0x00000001


	//----- nvinfo : EIATTR_CBANK_PARAM_SIZE
	.align		4
.L_546:
        /*003c*/ 	.byte	0x03, 0x19
        /*003e*/ 	.short	0x0290


	//----- nvinfo : EIATTR_PARAM_CBANK
	.align		4
        /*0040*/ 	.byte	0x04, 0x0a
        /*0042*/ 	.short	(.L_548 - .L_547)
	.align		4
.L_547:
        /*0044*/ 	.word	index@(.nv.constant0._ZN7cutlass13device_kernelIN5flash19enable_sm80_to_sm89INS1_16FlashAttnBwdSm80INS1_25CollectiveMainloopBwdSm80ILi1ELi1EN4cute5tupleIJNS5_1CILi64EEES8_NS7_ILi192EEEEEENS_6half_tEfNS_4arch4Sm80ELb1ELb0ELb1ELb0ELb0ELb0ELb0ELb0ELi2ELi2ELi2ELi2ELb1EEENS1_24CollectiveEpilogueBwdGQAISA_fSD_Li256ELb0ELb0EEENS1_25SingleTileBwdLPTSchedulerILb0ELi64ELb0EEEEEEEEEvNT_6ParamsE)
        /*0048*/ 	.short	0x0210
        /*004a*/ 	.short	0x0290


	//----- nvinfo : EIATTR_SW_WAR
	.align		4
.L_548:
        /*004c*/ 	.byte	0x04, 0x36
        /*004e*/ 	.short	(.L_550 - .L_549)
.L_549:
        /*0050*/ 	.word	0x00000008
.L_550:


//--------------------- .nv.info._ZN7cutlass13device_kernelIN5flash19enable_sm80_to_sm89INS1_16FlashAttnBwdSm80INS1_25CollectiveMainloopBwdSm80ILi1ELi1EN4cute5tupleIJNS5_1CILi64EEES8_NS7_ILi192EEEEEENS_6half_tEfNS_4arch4Sm80ELb1ELb0ELb1ELb0ELb1ELb0ELb0ELb0ELi2ELi2ELi2ELi2ELb1EEENS1_24CollectiveEpilogueBwdGQAISA_fSD_Li256ELb0ELb1EEENS1_25SingleTileBwdLPTSchedulerILb0ELi64ELb1EEEEEEEEEvNT_6ParamsE --------------------------
	.section	.nv.info._ZN7cutlass13device_kernelIN5flash19enable_sm80_to_sm89INS1_16FlashAttnBwdSm80INS1_25CollectiveMainloopBwdSm80ILi1ELi1EN4cute5tupleIJNS5_1CILi64EEES8_NS7_ILi192EEEEEENS_6half_tEfNS_4arch4Sm80ELb1ELb0ELb1ELb0ELb1ELb0ELb0ELb0ELi2ELi2ELi2ELi2ELb1EEENS1_24CollectiveEpilogueBwdGQAISA_fSD_Li256ELb0ELb1EEENS1_25SingleTileBwdLPTSchedulerILb0ELi64ELb1EEEEEEEEEvNT_6ParamsE,"",@"SHT_CUDA_INFO"
	.sectionflags	@""
	.align	4


	//----- nvinfo : EIATTR_CUDA_API_VERSION
	.align		4
        /*0000*/ 	.byte	0x04, 0x37
        /*0002*/ 	.short	(.L_552 - .L_551)
.L_551:
        /*0004*/ 	.word	0x00000082


	//----- nvinfo : EIATTR_KPARAM_INFO
	.align		4
.L_552:
        /*0008*/ 	.byte	0x04, 0x17
        /*000a*/ 	.short	(.L_554 - .L_553)
.L_553:
        /*000c*/ 	.word	0x00000000
        /*0010*/ 	.short	0x0000
        /*0012*/ 	.short	0x0000
        /*0014*/ 	.byte	0x00, 0xf0, 0x41, 0x0a


	//----- nvinfo : EIATTR_SPARSE_MMA_MASK
	.align		4
.L_554:
        /*0018*/ 	.byte	0x03, 0x50
        /*001a*/ 	.short	0x0000


	//----- nvinfo : EIATTR_MAXREG_COUNT
	.align		4
        /*001c*/ 	.byte	0x03, 0x1b
        /*001e*/ 	.short	0x00ff


	//----- nvinfo : EIATTR_MERCURY_ISA_VERSION
	.align		4
        /*0020*/ 	.byte	0x03, 0x5f
        /*0022*/ 	.short	0x0101


	//----- nvinfo : EIATTR_EXIT_INSTR_OFFSETS
	.align		4
        /*0024*/ 	.byte	0x04, 0x1c
        /*0026*/ 	.short	(.L_556 - .L_555)


	//   ....[0]....
.L_555:
        /*0028*/ 	.word	0x00000010


	//----- nvinfo : EIATTR_MAX_THREADS
	.align		4
.L_556:
        /*002c*/ 	.byte	0x04, 0x05
        /*002e*/ 	.short	(.L_558 - .L_557)
.L_557:
        /*0030*/ 	.word	0x00000100
        /*0034*/ 	.word	0x00000001
        /*0038*/ 	.word	0x00000001


	//----- nvinfo : EIATTR_CBANK_PARAM_SIZE
	.align		4
.L_558:
        /*003c*/ 	.byte	0x03, 0x19
        /*003e*/ 	.short	0x0290


	//----- nvinfo : EIATTR_PARAM_CBANK
	.align		4
        /*0040*/ 	.byte	0x04, 0x0a
        /*0042*/ 	.short	(.L_560 - .L_559)
	.align		4
.L_559:
        /*0044*/ 	.word	index@(.nv.constant0._ZN7cutlass13device_kernelIN5flash19enable_sm80_to_sm89INS1_16FlashAttnBwdSm80INS1_25CollectiveMainloopBwdSm80ILi1ELi1EN4cute5tupleIJNS5_1CILi64EEES8_NS7_ILi192EEEEEENS_6half_tEfNS_4arch4Sm80ELb1ELb0ELb1ELb0ELb1ELb0ELb0ELb0ELi2ELi2ELi2ELi2ELb1EEENS1_24CollectiveEpilogueBwdGQAISA_fSD_Li256ELb0ELb1EEENS1_25SingleTileBwdLPTSchedulerILb0ELi64ELb1EEEEEEEEEvNT_6ParamsE)
        /*0048*/ 	.short	0x0210
        /*004a*/ 	.short	0x0290


	//----- nvinfo : EIATTR_SW_WAR
	.align		4
.L_560:
        /*004c*/ 	.byte	0x04, 0x36
        /*004e*/ 	.short	(.L_562 - .L_561)
.L_561:
        /*0050*/ 	.word	0x00000008
.L_562:


//--------------------- .nv.info._ZN7cutlass13device_kernelIN5flash19enable_sm80_to_sm89INS1_16FlashAttnBwdSm80INS1_25CollectiveMainloopBwdSm80ILi1ELi1EN4cute5tupleIJNS5_1CILi64EEES8_NS7_ILi192EEEEEENS_6half_tEfNS_4arch4Sm80ELb1ELb0ELb1ELb1ELb0ELb0ELb0ELb0ELi2ELi2ELi2ELi2ELb1EEENS1_21CollectiveEpilogueBwdISA_SB_SD_Li256ELb1ELb0ELi4EEENS1_25SingleTileBwdLPTSchedulerILb1ELi64ELb0EEEEEEEEEvNT_6ParamsE --------------------------
	.section	.nv.info._ZN7cutlass13device_kernelIN5flash19enable_sm80_to_sm89INS1_16FlashAttnBwdSm80INS1_25CollectiveMainloopBwdSm80ILi1ELi1EN4cute5tupleIJNS5_1CILi64EEES8_NS7_ILi192EEEEEENS_6half_tEfNS_4arch4Sm80ELb1ELb0ELb1ELb1ELb0ELb0ELb0ELb0ELi2ELi2ELi2ELi2ELb1EEENS1_21CollectiveEpilogueBwdISA_SB_SD_Li256ELb1ELb0ELi4EEENS1_25SingleTileBwdLPTSchedulerILb1ELi64ELb0EEEEEEEEEvNT_6ParamsE,"",@"SHT_CUDA_INFO"
	.sectionflags	@""
	.align	4


	//----- nvinfo : EIATTR_CUDA_API_VERSION
	.align		4
        /*0000*/ 	.byte	0x04, 0x37
        /*0002*/ 	.short	(.L_564 - .L_563)
.L_563:
        /*0004*/ 	.word	0x00000082


	//----- nvinfo : EIATTR_KPARAM_INFO
	.align		4
.L_564:
        /*0008*/ 	.byte	0x04, 0x17
        /*000a*/ 	.short	(.L_566 - .L_565)
.L_565:
        /*000c*/ 	.word	0x00000000
        /*0010*/ 	.short	0x0000
        /*0012*/ 	.short	0x0000
        /*0014*/ 	.byte	0x00, 0xf0, 0x21, 0x0a


	//----- nvinfo : EIATTR_SPARSE_MMA_MASK
	.align		4
.L_566:
        /*0018*/ 	.byte	0x03, 0x50
        /*001a*/ 	.short	0x0000


	//----- nvinfo : EIATTR_MAXREG_COUNT
	.align		4
        /*001c*/ 	.byte	0x03, 0x1b
        /*001e*/ 	.short	0x00ff


	//----- nvinfo : EIATTR_MERCURY_ISA_VERSION
	.align		4
        /*0020*/ 	.byte	0x03, 0x5f
        /*0022*/ 	.short	0x0101


	//----- nvinfo : EIATTR_EXIT_INSTR_OFFSETS
	.align		4
        /*0024*/ 	.byte	0x04, 0x1c
        /*0026*/ 	.short	(.L_568 - .L_567)


	//   ....[0]....
.L_567:
        /*0028*/ 	.word	0x00000010


	//----- nvinfo : EIATTR_MAX_THREADS
	.align		4
.L_568:
        /*002c*/ 	.byte	0x04, 0x05
        /*002e*/ 	.short	(.L_570 - .L_569)
.L_569:
        /*0030*/ 	.word	0x00000100
        /*0034*/ 	.word	0x00000001
        /*0038*/ 	.word	0x00000001


	//----- nvinfo : EIATTR_CBANK_PARAM_SIZE
	.align		4
.L_570:
        /*003c*/ 	.byte	0x03, 0x19
        /*003e*/ 	.short	0x0288


	//----- nvinfo : EIATTR_PARAM_CBANK
	.align		4
        /*0040*/ 	.byte	0x04, 0x0a
        /*0042*/ 	.short	(.L_572 - .L_571)
	.align		4
.L_571:
        /*0044*/ 	.word	index@(.nv.constant0._ZN7cutlass13device_kernelIN5flash19enable_sm80_to_sm89INS1_16FlashAttnBwdSm80INS1_25CollectiveMainloopBwdSm80ILi1ELi1EN4cute5tupleIJNS5_1CILi64EEES8_NS7_ILi192EEEEEENS_6half_tEfNS_4arch4Sm80ELb1ELb0ELb1ELb1ELb0ELb0ELb0ELb0ELi2ELi2ELi2ELi2ELb1EEENS1_21CollectiveEpilogueBwdISA_SB_SD_Li256ELb1ELb0ELi4EEENS1_25SingleTileBwdLPTSchedulerILb1ELi64ELb0EEEEEEEEEvNT_6ParamsE)
        /*0048*/ 	.short	0x0210
        /*004a*/ 	.short	0x0288


	//----- nvinfo : EIATTR_SW_WAR
	.align		4
.L_572:
        /*004c*/ 	.byte	0x04, 0x36
        /*004e*/ 	.short	(.L_574 - .L_573)
.L_573:
        /*0050*/ 	.word	0x00000008
.L_574:


//--------------------- .nv.info._ZN7cutlass13device_kernelIN5flash19enable_sm80_to_sm89INS1_16FlashAttnBwdSm80INS1_25CollectiveMainloopBwdSm80ILi1ELi1EN4cute5tupleIJNS5_1CILi64EEES8_NS7_ILi192EEEEEENS_6half_tEfNS_4arch4Sm80ELb1ELb0ELb1ELb1ELb1ELb0ELb0ELb0ELi2ELi2ELi2ELi2ELb1EEENS1_21CollectiveEpilogueBwdISA_SB_SD_Li256ELb1ELb0ELi4EEENS1_25SingleTileBwdLPTSchedulerILb1ELi64ELb1EEEEEEEEEvNT_6ParamsE --------------------------
	.section	.nv.info._ZN7cutlass13device_kernelIN5flash19enable_sm80_to_sm89INS1_16FlashAttnBwdSm80INS1_25CollectiveMainloopBwdSm80ILi1ELi1EN4cute5tupleIJNS5_1CILi64EEES8_NS7_ILi192EEEEEENS_6half_tEfNS_4arch4Sm80ELb1ELb0ELb1ELb1ELb1ELb0ELb0ELb0ELi2ELi2ELi2ELi2ELb1EEENS1_21CollectiveEpilogueBwdISA_SB_SD_Li256ELb1ELb0ELi4EEENS1_25SingleTileBwdLPTSchedulerILb1ELi64ELb1EEEEEEEEEvNT_6ParamsE,"",@"SHT_CUDA_INFO"
	.sectionflags	@""
	.align	4


	//----- nvinfo : EIATTR_CUDA_API_VERSION
	.align		4
        /*0000*/ 	.byte	0x04, 0x37
        /*0002*/ 	.short	(.L_576 - .L_575)
.L_575:
        /*0004*/ 	.word	0x00000082


	//----- nvinfo : EIATTR_KPARAM_INFO
	.align		4
.L_576:
        /*0008*/ 	.byte	0x04, 0x17
        /*000a*/ 	.short	(.L_578 - .L_577)
.L_577:
        /*000c*/ 	.word	0x00000000
        /*0010*/ 	.short	0x0000
        /*0012*/ 	.short	0x0000
        /*0014*/ 	.byte	0x00, 0xf0, 0x21, 0x0a


	//----- nvinfo : EIATTR_SPARSE_MMA_MASK
	.align		4
.L_578:
        /*0018*/ 	.byte	0x03, 0x50
        /*001a*/ 	.short	0x0000


	//----- nvinfo : EIATTR_MAXREG_COUNT
	.align		4
        /*001c*/ 	.byte	0x03, 0x1b
        /*001e*/ 	.short	0x00ff


	//----- nvinfo : EIATTR_MERCURY_ISA_VERSION
	.align		4
        /*0020*/ 	.byte	0x03, 0x5f
        /*0022*/ 	.short	0x0101


	//----- nvinfo : EIATTR_EXIT_INSTR_OFFSETS
	.align		4
        /*0024*/ 	.byte	0x04, 0x1c
        /*0026*/ 	.short	(.L_580 - .L_579)


	//   ....[0]....
.L_579:
        /*0028*/ 	.word	0x00000010


	//----- nvinfo : EIATTR_MAX_THREADS
	.align		4
.L_580:
        /*002c*/ 	.byte	0x04, 0x05
        /*002e*/ 	.short	(.L_582 - .L_581)
.L_581:
        /*0030*/ 	.word	0x00000100
        /*0034*/ 	.word	0x00000001
        /*0038*/ 	.word	0x00000001


	//----- nvinfo : EIATTR_CBANK_PARAM_SIZE
	.align		4
.L_582:
        /*003c*/ 	.byte	0x03, 0x19
        /*003e*/ 	.short	0x0288


	//----- nvinfo : EIATTR_PARAM_CBANK
	.align		4
        /*0040*/ 	.byte	0x04, 0x0a
        /*0042*/ 	.short	(.L_584 - .L_583)
	.align		4
.L_583:
        /*0044*/ 	.word	index@(.nv.constant0._ZN7cutlass13device_kernelIN5flash19enable_sm80_to_sm89INS1_16FlashAttnBwdSm80INS1_25CollectiveMainloopBwdSm80ILi1ELi1EN4cute5tupleIJNS5_1CILi64EEES8_NS7_ILi192EEEEEENS_6half_tEfNS_4arch4Sm80ELb1ELb0ELb1ELb1ELb1ELb0ELb0ELb0ELi2ELi2ELi2ELi2ELb1EEENS1_21CollectiveEpilogueBwdISA_SB_SD_Li256ELb1ELb0ELi4EEENS1_25SingleTileBwdLPTSchedulerILb1ELi64ELb1EEEEEEEEEvNT_6ParamsE)
        /*0048*/ 	.short	0x0210
        /*004a*/ 	.short	0x0288


	//----- nvinfo : EIATTR_SW_WAR
	.align		4
.L_584:
        /*004c*/ 	.byte	0x04, 0x36
        /*004e*/ 	.short	(.L_586 - .L_585)
.L_585:
        /*0050*/ 	.word	0x00000008
.L_586:


//--------------------- .nv.info._ZN7cutlass13device_kernelIN5flash19enable_sm80_to_sm89INS1_16FlashAttnBwdSm80INS1_25CollectiveMainloopBwdSm80ILi1ELi1EN4cute5tupleIJNS5_1CILi64EEES8_NS7_ILi192EEEEEENS_6half_tEfNS_4arch4Sm80ELb1ELb0ELb1ELb1ELb0ELb0ELb0ELb0ELi2ELi2ELi2ELi2ELb1EEENS1_24CollectiveEpilogueBwdGQAISA_fSD_Li256ELb1ELb0EEENS1_25SingleTileBwdLPTSchedulerILb1ELi64ELb0EEEEEEEEEvNT_6ParamsE --------------------------
	.section	.nv.info._ZN7cutlass13device_kernelIN5flash19enable_sm80_to_sm89INS1_16FlashAttnBwdSm80INS1_25CollectiveMainloopBwdSm80ILi1ELi1EN4cute5tupleIJNS5_1CILi64EEES8_NS7_ILi192EEEEEENS_6half_tEfNS_4arch4Sm80ELb1ELb0ELb1ELb1ELb0ELb0ELb0ELb0ELi2ELi2ELi2ELi2ELb1EEENS1_24CollectiveEpilogueBwdGQAISA_fSD_Li256ELb1ELb0EEENS1_25SingleTileBwdLPTSchedulerILb1ELi64ELb0EEEEEEEEEvNT_6ParamsE,"",@"SHT_CUDA_INFO"
	.sectionflags	@""
	.align	4


	//----- nvinfo : EIATTR_CUDA_API_VERSION
	.align		4
        /*0000*/ 	.byte	0x04, 0x37
        /*0002*/ 	.short	(.L_588 - .L_587)
.L_587:
        /*0004*/ 	.word	0x00000082


	//----- nvinfo : EIATTR_KPARAM_INFO
	.align		4
.L_588:
        /*0008*/ 	.byte	0x04, 0x17
        /*000a*/ 	.short	(.L_590 - .L_589)
.L_589:
        /*000c*/ 	.word	0x00000000
        /*0010*/ 	.short	0x0000
        /*0012*/ 	.short	0x0000
        /*0014*/ 	.byte	0x00, 0xf0, 0x41, 0x0a


	//----- nvinfo : EIATTR_SPARSE_MMA_MASK
	.align		4
.L_590:
        /*0018*/ 	.byte	0x03, 0x50
        /*001a*/ 	.short	0x0000


	//----- nvinfo : EIATTR_MAXREG_COUNT
	.align		4
        /*001c*/ 	.byte	0x03, 0x1b
        /*001e*/ 	.short	0x00ff


	//----- nvinfo : EIATTR_MERCURY_ISA_VERSION
	.align		4
        /*0020*/ 	.byte	0x03, 0x5f
        /*0022*/ 	.short	0x0101


	//----- nvinfo : EIATTR_EXIT_INSTR_OFFSETS
	.align		4
        /*0024*/ 	.byte	0x04, 0x1c
        /*0026*/ 	.short	(.L_592 - .L_591)


	//   ....[0]....
.L_591:
        /*0028*/ 	.word	0x00000010


	//----- nvinfo : EIATTR_MAX_THREADS
	.align		4
.L_592:
        /*002c*/ 	.byte	0x04, 0x05
        /*002e*/ 	.short	(.L_594 - .L_593)
.L_593:
        /*0030*/ 	.word	0x00000100
        /*0034*/ 	.word	0x00000001
        /*0038*/ 	.word	0x00000001


	//----- nvinfo : EIATTR_CBANK_PARAM_SIZE
	.align		4
.L_594:
        /*003c*/ 	.byte	0x03, 0x19
        /*003e*/ 	.short	0x0290


	//----- nvinfo : EIATTR_PARAM_CBANK
	.align		4
        /*0040*/ 	.byte	0x04, 0x0a
        /*0042*/ 	.short	(.L_596 - .L_595)
	.align		4
.L_595:
        /*0044*/ 	.word	index@(.nv.constant0._ZN7cutlass13device_kernelIN5flash19enable_sm80_to_sm89INS1_16FlashAttnBwdSm80INS1_25CollectiveMainloopBwdSm80ILi1ELi1EN4cute5tupleIJNS5_1CILi64EEES8_NS7_ILi192EEEEEENS_6half_tEfNS_4arch4Sm80ELb1ELb0ELb1ELb1ELb0ELb0ELb0ELb0ELi2ELi2ELi2ELi2ELb1EEENS1_24CollectiveEpilogueBwdGQAISA_fSD_Li256ELb1ELb0EEENS1_25SingleTileBwdLPTSchedulerILb1ELi64ELb0EEEEEEEEEvNT_6ParamsE)
        /*0048*/ 	.short	0x0210
        /*004a*/ 	.short	0x0290


	//----- nvinfo : EIATTR_SW_WAR
	.align		4
.L_596:
        /*004c*/ 	.byte	0x04, 0x36
        /*004e*/ 	.short	(.L_598 - .L_597)
.L_597:
        /*0050*/ 	.word	0x00000008
.L_598:


//--------------------- .nv.info._ZN7cutlass13device_kernelIN5flash19enable_sm80_to_sm89INS1_16FlashAttnBwdSm80INS1_25CollectiveMainloopBwdSm80ILi1ELi1EN4cute5tupleIJNS5_1CILi64EEES8_NS7_ILi192EEEEEENS_6half_tEfNS_4arch4Sm80ELb1ELb0ELb1ELb1ELb1ELb0ELb0ELb0ELi2ELi2ELi2ELi2ELb1EEENS1_24CollectiveEpilogueBwdGQAISA_fSD_Li256ELb1ELb1EEENS1_25SingleTileBwdLPTSchedulerILb1ELi64ELb1EEEEEEEEEvNT_6ParamsE --------------------------
	.section	.nv.info._ZN7cutlass13device_kernelIN5flash19enable_sm80_to_sm89INS1_16FlashAttnBwdSm80INS1_25CollectiveMainloopBwdSm80ILi1ELi1EN4cute5tupleIJNS5_1CILi64EEES8_NS7_ILi192EEEEEENS_6half_tEfNS_4arch4Sm80ELb1ELb0ELb1ELb1ELb1ELb0ELb0ELb0ELi2ELi2ELi2ELi2ELb1EEENS1_24CollectiveEpilogueBwdGQAISA_fSD_Li256ELb1ELb1EEENS1_25SingleTileBwdLPTSchedulerILb1ELi64ELb1EEEEEEEEEvNT_6ParamsE,"",@"SHT_CUDA_INFO"
	.sectionflags	@""
	.align	4


	//----- nvinfo : EIATTR_CUDA_API_VERSION
	.align		4
        /*0000*/ 	.byte	0x04, 0x37
        /*0002*/ 	.short	(.L_600 - .L_599)
.L_599:
        /*0004*/ 	.word	0x00000082


	//----- nvinfo : EIATTR_KPARAM_INFO
	.align		4
.L_600:
        /*0008*/ 	.byte	0x04, 0x17
        /*000a*/ 	.short	(.L_602 - .L_601)
.L_601:
        /*000c*/ 	.word	0x00000000
        /*0010*/ 	.short	0x0000
        /*0012*/ 	.short	0x0000
        /*0014*/ 	.byte	0x00, 0xf0, 0x41, 0x0a


	//----- nvinfo : EIATTR_SPARSE_MMA_MASK
	.align		4
.L_602:
        /*0018*/ 	.byte	0x03, 0x50
        /*001a*/ 	.short	0x0000


	//----- nvinfo : EIATTR_MAXREG_COUNT
	.align		4
        /*001c*/ 	.byte	0x03, 0x1b
        /*001e*/ 	.short	0x00ff


	//----- nvinfo : EIATTR_MERCURY_ISA_VERSION
	.align		4
        /*0020*/ 	.byte	0x03, 0x5f
        /*0022*/ 	.short	0x0101


	//----- nvinfo : EIATTR_EXIT_INSTR_OFFSETS
	.align		4
        /*0024*/ 	.byte	0x04, 0x1c
        /*0026*/ 	.short	(.L_604 - .L_603)


	//   ....[0]....
.L_603:
        /*0028*/ 	.word	0x00000010


	//----- nvinfo : EIATTR_MAX_THREADS
	.align		4
.L_604:
        /*002c*/ 	.byte	0x04, 0x05
        /*002e*/ 	.short	(.L_606 - .L_605)
.L_605:
        /*0030*/ 	.word	0x00000100
        /*0034*/ 	.word	0x00000001
        /*0038*/ 	.word	0x00000001


	//----- nvinfo : EIATTR_CBANK_PARAM_SIZE
	.align		4
.L_606:
        /*003c*/ 	.byte	0x03, 0x19
        /*003e*/ 	.short	0x0290


	//----- nvinfo : EIATTR_PARAM_CBANK
	.align		4
        /*0040*/ 	.byte	0x04, 0x0a
        /*0042*/ 	.short	(.L_608 - .L_607)
	.align		4
.L_607:
        /*0044*/ 	.word	index@(.nv.constant0._ZN7cutlass13device_kernelIN5flash19enable_sm80_to_sm89INS1_16FlashAttnBwdSm80INS1_25CollectiveMainloopBwdSm80ILi1ELi1EN4cute5tupleIJNS5_1CILi64EEES8_NS7_ILi192EEEEEENS_6half_tEfNS_4arch4Sm80ELb1ELb0ELb1ELb1ELb1ELb0ELb0ELb0ELi2ELi2ELi2ELi2ELb1EEENS1_24CollectiveEpilogueBwdGQAISA_fSD_Li256ELb1ELb1EEENS1_25SingleTileBwdLPTSchedulerILb1ELi64ELb1EEEEEEEEEvNT_6ParamsE)
        /*0048*/ 	.short	0x0210
        /*004a*/ 	.short	0x0290


	//----- nvinfo : EIATTR_SW_WAR
	.align		4
.L_608:
        /*004c*/ 	.byte	0x04, 0x36
        /*004e*/ 	.short	(.L_610 - .L_609)
.L_609:
        /*0050*/ 	.word	0x00000008
.L_610:


//--------------------- .nv.info._ZN7cutlass13device_kernelIN5flash19enable_sm80_to_sm89INS1_16FlashAttnBwdSm80INS1_25CollectiveMainloopBwdSm80ILi2ELi1EN4cute5tupleIJNS5_1CILi64EEENS7_ILi80EEENS7_ILi192EEEEEENS_6half_tEfNS_4arch4Sm80ELb0ELb0ELb1ELb0ELb0ELb0ELb1ELb0ELi2ELi4ELi2ELi2ELb0EEENS1_21CollectiveEpilogueBwdISB_SC_SE_Li256ELb0ELb1ELi4EEENS1_19SingleTileSchedulerILb0ELb0ELb0ELi80EEEEEEEEEvNT_6ParamsE --------------------------
	.section	.nv.info._ZN7cutlass13device_kernelIN5flash19enable_sm80_to_sm89INS1_16FlashAttnBwdSm80INS1_25CollectiveMainloopBwdSm80ILi2ELi1EN4cute5tupleIJNS5_1CILi64EEENS7_ILi80EEENS7_ILi192EEEEEENS_6half_tEfNS_4arch4Sm80ELb0ELb0ELb1ELb0ELb0ELb0ELb1ELb0ELi2ELi4ELi2ELi2ELb0EEENS1_21CollectiveEpilogueBwdISB_SC_SE_Li256ELb0ELb1ELi4EEENS1_19SingleTileSchedulerILb0ELb0ELb0ELi80EEEEEEEEEvNT_6ParamsE,"",@"SHT_CUDA_INFO"
	.sectionflags	@""
	.align	4


	//----- nvinfo : EIATTR_CUDA_API_VERSION
	.align		4
        /*0000*/ 	.byte	0x04, 0x37
        /*0002*/ 	.short	(.L_612 - .L_611)
.L_611:
        /*0004*/ 	.word	0x00000082


	//----- nvinfo : EIATTR_KPARAM_INFO
	.align		4
.L_612:
        /*0008*/ 	.byte	0x04, 0x17
        /*000a*/ 	.short	(.L_614 - .L_613)
.L_613:
        /*000c*/ 	.word	0x00000000
        /*0010*/ 	.short	0x0000
        /*0012*/ 	.short	0x0000
        /*0014*/ 	.byte	0x00, 0xf0, 0xc1, 0x09


	//----- nvinfo : EIATTR_SPARSE_MMA_MASK
	.align		4
.L_614:
        /*0018*/ 	.byte	0x03, 0x50
        /*001a*/ 	.short	0x0000


	//----- nvinfo : EIATTR_MAXREG_COUNT
	.align		4
        /*001c*/ 	.byte	0x03, 0x1b
        /*001e*/ 	.short	0x00ff


	//----- nvinfo : EIATTR_MERCURY_ISA_VERSION
	.align		4
        /*0020*/ 	.byte	0x03, 0x5f
        /*0022*/ 	.short	0x0101


	//----- nvinfo : EIATTR_EXIT_INSTR_OFFSETS
	.align		4
        /*0024*/ 	.byte	0x04, 0x1c
        /*0026*/ 	.short	(.L_616 - .L_615)


	//   ....[0]....
.L_615:
        /*0028*/ 	.word	0x00000010


	//----- nvinfo : EIATTR_MAX_THREADS
	.align		4
.L_616:
        /*002c*/ 	.byte	0x04, 0x05
        /*002e*/ 	.short	(.L_618 - .L_617)
.L_617:
        /*0030*/ 	.word	0x00000100
        /*0034*/ 	.word	0x00000001
        /*0038*/ 	.word	0x00000001


	//----- nvinfo : EIATTR_CBANK_PARAM_SIZE
	.align		4
.L_618:
        /*003c*/ 	.byte	0x03, 0x19
        /*003e*/ 	.short	0x0270


	//----- nvinfo : EIATTR_PARAM_CBANK
	.align		4
        /*0040*/ 	.byte	0x04, 0x0a
        /*0042*/ 	.short	(.L_620 - .L_619)
	.align		4
.L_619:
        /*0044*/ 	.word	index@(.nv.constant0._ZN7cutlass13device_kernelIN5flash19enable_sm80_to_sm89INS1_16FlashAttnBwdSm80INS1_25CollectiveMainloopBwdSm80ILi2ELi1EN4cute5tupleIJNS5_1CILi64EEENS7_ILi80EEENS7_ILi192EEEEEENS_6half_tEfNS_4arch4Sm80ELb0ELb0ELb1ELb0ELb0ELb0ELb1ELb0ELi2ELi4ELi2ELi2ELb0EEENS1_21CollectiveEpilogueBwdISB_SC_SE_Li256ELb0ELb1ELi4EEENS1_19SingleTileSchedulerILb0ELb0ELb0ELi80EEEEEEEEEvNT_6ParamsE)
        /*0048*/ 	.short	0x0210
        /*004a*/ 	.short	0x0270


	//----- nvinfo : EIATTR_SW_WAR
	.align		4
.L_620:
        /*004c*/ 	.byte	0x04, 0x36
        /*004e*/ 	.short	(.L_622 - .L_621)
.L_621:
        /*0050*/ 	.word	0x00000008
.L_622:


//--------------------- .nv.info._ZN7cutlass13device_kernelIN5flash19enable_sm80_to_sm89INS1_16FlashAttnBwdSm80INS1_25CollectiveMainloopBwdSm80ILi2ELi1EN4cute5tupleIJNS5_1CILi64EEENS7_ILi80EEENS7_ILi192EEEEEENS_6half_tEfNS_4arch4Sm80ELb0ELb0ELb1ELb0ELb1ELb0ELb1ELb0ELi2ELi4ELi2ELi2ELb0EEENS1_21CollectiveEpilogueBwdISB_SC_SE_Li256ELb0ELb1ELi4EEENS1_19SingleTileSchedulerILb0ELb0ELb0ELi80EEEEEEEEEvNT_6ParamsE --------------------------
	.section	.nv.info._ZN7cutlass13device_kernelIN5flash19enable_sm80_to_sm89INS1_16FlashAttnBwdSm80INS1_25CollectiveMainloopBwdSm80ILi2ELi1EN4cute5tupleIJNS5_1CILi64EEENS7_ILi80EEENS7_ILi192EEEEEENS_6half_tEfNS_4arch4Sm80ELb0ELb0ELb1ELb0ELb1ELb0ELb1ELb0ELi2ELi4ELi2ELi2ELb0EEENS1_21CollectiveEpilogueBwdISB_SC_SE_Li256ELb0ELb1ELi4EEENS1_19SingleTileSchedulerILb0ELb0ELb0ELi80EEEEEEEEEvNT_6ParamsE,"",@"SHT_CUDA_INFO"
	.sectionflags	@""
	.align	4


	//----- nvinfo : EIATTR_CUDA_API_VERSION
	.align		4
        /*0000*/ 	.byte	0x04, 0x37
        /*0002*/ 	.short	(.L_624 - .L_623)
.L_623:
        /*0004*/ 	.word	0x00000082


	//----- nvinfo : EIATTR_KPARAM_INFO
	.align		4
.L_624:
        /*0008*/ 	.byte	0x04, 0x17
        /*000a*/ 	.short	(.L_626 - .L_625)
.L_625:
        /*000c*/ 	.word	0x00000000
        /*0010*/ 	.short	0x0000
        /*0012*/ 	.short	0x0000
        /*0014*/ 	.byte	0x00, 0xf0, 0xc1, 0x09


	//----- nvinfo : EIATTR_SPARSE_MMA_MASK
	.align		4
.L_626:
        /*0018*/ 	.byte	0x03, 0x50
        /*001a*/ 	.short	0x0000


	//----- nvinfo : EIATTR_MAXREG_COUNT
	.align		4
        /*001c*/ 	.byte	0x03, 0x1b
        /*001e*/ 	.short	0x00ff


	//----- nvinfo : EIATTR_MERCURY_ISA_VERSION
	.align		4
        /*0020*/ 	.byte	0x03, 0x5f
        /*0022*/ 	.short	0x0101


	//----- nvinfo : EIATTR_EXIT_INSTR_OFFSETS
	.align		4
        /*0024*/ 	.byte	0x04, 0x1c
        /*0026*/ 	.short	(.L_628 - .L_627)


	//   ....[0]....
.L_627:
        /*0028*/ 	.word	0x00000010


	//----- nvinfo : EIATTR_MAX_THREADS
	.align		4
.L_628:
        /*002c*/ 	.byte	0x04, 0x05
        /*002e*/ 	.short	(.L_630 - .L_629)
.L_629:
        /*0030*/ 	.word	0x00000100
        /*0034*/ 	.word	0x00000001
        /*0038*/ 	.word	0x00000001


	//----- nvinfo : EIATTR_CBANK_PARAM_SIZE
	.align		4
.L_630:
        /*003c*/ 	.byte	0x03, 0x19
        /*003e*/ 	.short	0x0270


	//----- nvinfo : EIATTR_PARAM_CBANK
	.align		4
        /*0040*/ 	.byte	0x04, 0x0a
        /*0042*/ 	.short	(.L_632 - .L_631)
	.align		4
.L_631:
        /*0044*/ 	.word	index@(.nv.constant0._ZN7cutlass13device_kernelIN5flash19enable_sm80_to_sm89INS1_16FlashAttnBwdSm80INS1_25CollectiveMainloopBwdSm80ILi2ELi1EN4cute5tupleIJNS5_1CILi64EEENS7_ILi80EEENS7_ILi192EEEEEENS_6half_tEfNS_4arch4Sm80ELb0ELb0ELb1ELb0ELb1ELb0ELb1ELb0ELi2ELi4ELi2ELi2ELb0EEENS1_21CollectiveEpilogueBwdISB_SC_SE_Li256ELb0ELb1ELi4EEENS1_19SingleTileSchedulerILb0ELb0ELb0ELi80EEEEEEEEEvNT_6ParamsE)
        /*0048*/ 	.short	0x0210
        /*004a*/ 	.short	0x0270


	//----- nvinfo : EIATTR_SW_WAR
	.align		4
.L_632:
        /*004c*/ 	.byte	0x04, 0x36
        /*004e*/ 	.short	(.L_634 - .L_633)
.L_633:
        /*0050*/ 	.word	0x00000008
.L_634:


//--------------------- .nv.info._ZN7cutlass13device_kernelIN5flash19enable_sm80_to_sm89INS1_16FlashAttnBwdSm80INS1_25CollectiveMainloopBwdSm80ILi2ELi1EN4cute5tupleIJNS5_1CILi64EEENS7_ILi80EEENS7_ILi192EEEEEENS_6half_tEfNS_4arch4Sm80ELb0ELb0ELb1ELb0ELb0ELb0ELb1ELb0ELi2ELi4ELi2ELi2ELb0EEENS1_24CollectiveEpilogueBwdGQAISB_fSE_Li256ELb0ELb0EEENS1_19SingleTileSchedulerILb0ELb0ELb0ELi80EEEEEEEEEvNT_6ParamsE --------------------------
	.section	.nv.info._ZN7cutlass13device_kernelIN5flash19enable_sm80_to_sm89INS1_16FlashAttnBwdSm80INS1_25CollectiveMainloopBwdSm80ILi2ELi1EN4cute5tupleIJNS5_1CILi64EEENS7_ILi80EEENS7_ILi192EEEEEENS_6half_tEfNS_4arch4Sm80ELb0ELb0ELb1ELb0ELb0ELb0ELb1ELb0ELi2ELi4ELi2ELi2ELb0EEENS1_24CollectiveEpilogueBwdGQAISB_fSE_Li256ELb0ELb0EEENS1_19SingleTileSchedulerILb0ELb0ELb0ELi80EEEEEEEEEvNT_6ParamsE,"",@"SHT_CUDA_INFO"
	.sectionflags	@""
	.align	4


	//----- nvinfo : EIATTR_CUDA_API_VERSION
	.align		4
        /*0000*/ 	.byte	0x04, 0x37
        /*0002*/ 	.short	(.L_636 - .L_635)
.L_635:
        /*0004*/ 	.word	0x00000082


	//----- nvinfo : EIATTR_KPARAM_INFO
	.align		4
.L_636:
        /*0008*/ 	.byte	0x04, 0x17
        /*000a*/ 	.short	(.L_638 - .L_637)
.L_637:
        /*000c*/ 	.word	0x00000000
        /*0010*/ 	.short	0x0000
        /*0012*/ 	.short	0x0000
        /*0014*/ 	.byte	0x00, 0xf0, 0xe1, 0x09


	//----- nvinfo : EIATTR_SPARSE_MMA_MASK
	.align		4
.L_638:
        /*0018*/ 	.byte	0x03, 0x50
        /*001a*/ 	.short	0x0000


	//----- nvinfo : EIATTR_MAXREG_COUNT
	.align		4
        /*001c*/ 	.byte	0x03, 0x1b
        /*001e*/ 	.short	0x00ff


	//----- nvinfo : EIATTR_MERCURY_ISA_VERSION
	.align		4
        /*0020*/ 	.byte	0x03, 0x5f
        /*0022*/ 	.short	0x0101


	//----- nvinfo : EIATTR_EXIT_INSTR_OFFSETS
	.align		4
        /*0024*/ 	.byte	0x04, 0x1c
        /*0026*/ 	.short	(.L_640 - .L_639)


	//   ....[0]....
.L_639:
        /*0028*/ 	.word	0x00000010


	//----- nvinfo : EIATTR_MAX_THREADS
	.align		4
.L_640:
        /*002c*/ 	.byte	0x04, 0x05
        /*002e*/ 	.short	(.L_642 - .L_641)
.L_641:
        /*0030*/ 	.word	0x00000100
        /*0034*/ 	.word	0x00000001
        /*0038*/ 	.word	0x00000001


	//----- nvinfo : EIATTR_CBANK_PARAM_SIZE
	.align		4
.L_642:
        /*003c*/ 	.byte	0x03, 0x19
        /*003e*/ 	.short	0x0278


	//----- nvinfo : EIATTR_PARAM_CBANK
	.align		4
        /*0040*/ 	.byte	0x04, 0x0a
        /*0042*/ 	.short	(.L_644 - .L_643)
	.align		4
.L_643:
        /*0044*/ 	.word	index@(.nv.constant0._ZN7cutlass13device_kernelIN5flash19enable_sm80_to_sm89INS1_16FlashAttnBwdSm80INS1_25CollectiveMainloopBwdSm80ILi2ELi1EN4cute5tupleIJNS5_1CILi64EEENS7_ILi80EEENS7_ILi192EEEEEENS_6half_tEfNS_4arch4Sm80ELb0ELb0ELb1ELb0ELb0ELb0ELb1ELb0ELi2ELi4ELi2ELi2ELb0EEENS1_24CollectiveEpilogueBwdGQAISB_fSE_Li256ELb0ELb0EEENS1_19SingleTileSchedulerILb0ELb0ELb0ELi80EEEEEEEEEvNT_6ParamsE)
        /*0048*/ 	.short	0x0210
        /*004a*/ 	.short	0x0278


	//----- nvinfo : EIATTR_SW_WAR
	.align		4
.L_644:
        /*004c*/ 	.byte	0x04, 0x36
        /*004e*/ 	.short	(.L_646 - .L_645)
.L_645:
        /*0050*/ 	.word	0x00000008
.L_646:


//--------------------- .nv.info._ZN7cutlass13device_kernelIN5flash19enable_sm80_to_sm89INS1_16FlashAttnBwdSm80INS1_25CollectiveMainloopBwdSm80ILi2ELi1EN4cute5tupleIJNS5_1CILi64EEENS7_ILi80EEENS7_ILi192EEEEEENS_6half_tEfNS_4arch4Sm80ELb0ELb0ELb1ELb0ELb1ELb0ELb1ELb0ELi2ELi4ELi2ELi2ELb0EEENS1_24CollectiveEpilogueBwdGQAISB_fSE_Li256ELb0ELb1EEENS1_19SingleTileSchedulerILb0ELb0ELb0ELi80EEEEEEEEEvNT_6ParamsE --------------------------
	.section	.nv.info._ZN7cutlass13device_kernelIN5flash19enable_sm80_to_sm89INS1_16FlashAttnBwdSm80INS1_25CollectiveMainloopBwdSm80ILi2ELi1EN4cute5tupleIJNS5_1CILi64EEENS7_ILi80EEENS7_ILi192EEEEEENS_6half_tEfNS_4arch4Sm80ELb0ELb0ELb1ELb0ELb1ELb0ELb1ELb0ELi2ELi4ELi2ELi2ELb0EEENS1_24CollectiveEpilogueBwdGQAISB_fSE_Li256ELb0ELb1EEENS1_19SingleTileSchedulerILb0ELb0ELb0ELi80EEEEEEEEEvNT_6ParamsE,"",@"SHT_CUDA_INFO"
	.sectionflags	@""
	.align	4


	//----- nvinfo : EIATTR_CUDA_API_VERSION
	.align		4
        /*0000*/ 	.byte	0x04, 0x37
        /*0002*/ 	.short	(.L_648 - .L_647)
.L_647:
        /*0004*/ 	.word	0x00000082


	//----- nvinfo : EIATTR_KPARAM_INFO
	.align		4
.L_648:
        /*0008*/ 	.byte	0x04, 0x17
        /*000a*/ 	.short	(.L_650 - .L_649)
.L_649:
        /*000c*/ 	.word	0x00000000
        /*0010*/ 	.short	0x0000
        /*0012*/ 	.short	0x0000
        /*0014*/ 	.byte	0x00, 0xf0, 0xe1, 0x09


	//----- nvinfo : EIATTR_SPARSE_MMA_MASK
	.align		4
.L_650:
        /*0018*/ 	.byte	0x03, 0x50
        /*001a*/ 	.short	0x0000


	//----- nvinfo : EIATTR_MAXREG_COUNT
	.align		4
        /*001c*/ 	.byte	0x03, 0x1b
        /*001e*/ 	.short	0x00ff


	//----- nvinfo : EIATTR_MERCURY_ISA_VERSION
	.align		4
        /*0020*/ 	.byte	0x03, 0x5f
        /*0022*/ 	.short	0x0101


	//----- nvinfo : EIATTR_EXIT_INSTR_OFFSETS
	.align		4
        /*0024*/ 	.byte	0x04, 0x1c
        /*0026*/ 	.short	(.L_652 - .L_651)


	//   ....[0]....
.L_651:
        /*0028*/ 	.word	0x00000010


	//----- nvinfo : EIATTR_MAX_THREADS
	.align		4
.L_652:
        /*002c*/ 	.byte	0x04, 0x05
        /*002e*/ 	.short	(.L_654 - .L_653)
.L_653:
        /*0030*/ 	.word	0x00000100
        /*0034*/ 	.word	0x00000001
        /*0038*/ 	.word	0x00000001


	//----- nvinfo : EIATTR_CBANK_PARAM_SIZE
	.align		4
.L_654:
        /*003c*/ 	.byte	0x03, 0x19
        /*003e*/ 	.short	0x0278


	//----- nvinfo : EIATTR_PARAM_CBANK
	.align		4
        /*0040*/ 	.byte	0x04, 0x0a
        /*0042*/ 	.short	(.L_656 - .L_655)
	.align		4
.L_655:
        /*0044*/ 	.word	index@(.nv.constant0._ZN7cutlass13device_kernelIN5flash19enable_sm80_to_sm89INS1_16FlashAttnBwdSm80INS1_25CollectiveMainloopBwdSm80ILi2ELi1EN4cute5tupleIJNS5_1CILi64EEENS7_ILi80EEENS7_ILi192EEEEEENS_6half_tEfNS_4arch4Sm80ELb0ELb0ELb1ELb0ELb1ELb0ELb1ELb0ELi2ELi4ELi2ELi2ELb0EEENS1_24CollectiveEpilogueBwdGQAISB_fSE_Li256ELb0ELb1EEENS1_19SingleTileSchedulerILb0ELb0ELb0ELi80EEEEEEEEEvNT_6ParamsE)
        /*0048*/ 	.short	0x0210
        /*004a*/ 	.short	0x0278


	//----- nvinfo : EIATTR_SW_WAR
	.align		4
.L_656:
        /*004c*/ 	.byte	0x04, 0x36
        /*004e*/ 	.short	(.L_658 - .L_657)
.L_657:
        /*0050*/ 	.word	0x00000008
.L_658:


//--------------------- .nv.info._ZN7cutlass13device_kernelIN5flash19enable_sm80_to_sm89INS1_16FlashAttnBwdSm80INS1_25CollectiveMainloopBwdSm80ILi2ELi1EN4cute5tupleIJNS5_1CILi64EEENS7_ILi80EEENS7_ILi192EEEEEENS_6half_tEfNS_4arch4Sm80ELb0ELb0ELb1ELb1ELb0ELb0ELb1ELb0ELi2ELi4ELi2ELi2ELb0EEENS1_21CollectiveEpilogueBwdISB_SC_SE_Li256ELb1ELb1ELi4EEENS1_19SingleTileSchedulerILb1ELb0ELb0ELi80EEEEEEEEEvNT_6ParamsE --------------------------
	.section	.nv.info._ZN7cutlass13device_kernelIN5flash19enable_sm80_to_sm89INS1_16FlashAttnBwdSm80INS1_25CollectiveMainloopBwdSm80ILi2ELi1EN4cute5tupleIJNS5_1CILi64EEENS7_ILi80EEENS7_ILi192EEEEEENS_6half_tEfNS_4arch4Sm80ELb0ELb0ELb1ELb1ELb0ELb0ELb1ELb0ELi2ELi4ELi2ELi2ELb0EEENS1_21CollectiveEpilogueBwdISB_SC_SE_Li256ELb1ELb1ELi4EEENS1_19SingleTileSchedulerILb1ELb0ELb0ELi80EEEEEEEEEvNT_6ParamsE,"",@"SHT_CUDA_INFO"
	.sectionflags	@""
	.align	4


	//----- nvinfo : EIATTR_CUDA_API_VERSION
	.align		4
        /*0000*/ 	.byte	0x04, 0x37
        /*0002*/ 	.short	(.L_660 - .L_659)
.L_659:
        /*0004*/ 	.word	0x00000082


	//----- nvinfo : EIATTR_KPARAM_INFO
	.align		4
.L_660:
        /*0008*/ 	.byte	0x04, 0x17
        /*000a*/ 	.short	(.L_662 - .L_661)
.L_661:
        /*000c*/ 	.word	0x00000000
        /*0010*/ 	.short	0x0000
        /*0012*/ 	.short	0x0000
        /*0014*/ 	.byte	0x00, 0xf0, 0xc1, 0x09


	//----- nvinfo : EIATTR_SPARSE_MMA_MASK
	.align		4
.L_662:
        /*0018*/ 	.byte	0x03, 0x50
        /*001a*/ 	.short	0x0000


	//----- nvinfo : EIATTR_MAXREG_COUNT
	.align		4
        /*001c*/ 	.byte	0x03, 0x1b
        /*001e*/ 	.short	0x00ff


	//----- nvinfo : EIATTR_MERCURY_ISA_VERSION
	.align		4
        /*0020*/ 	.byte	0x03, 0x5f
        /*0022*/ 	.short	0x0101


	//----- nvinfo : EIATTR_EXIT_INSTR_OFFSETS
	.align		4
        /*0024*/ 	.byte	0x04, 0x1c
        /*0026*/ 	.short	(.L_664 - .L_663)


	//   ....[0]....
.L_663:
        /*0028*/ 	.word	0x00000010


	//----- nvinfo : EIATTR_MAX_THREADS
	.align		4
.L_664:
        /*002c*/ 	.byte	0x04, 0x05
        /*002e*/ 	.short	(.L_666 - .L_665)
.L_665:
        /*0030*/ 	.word	0x00000100
        /*0034*/ 	.word	0x00000001
        /*0038*/ 	.word	0x00000001


	//----- nvinfo : EIATTR_CBANK_PARAM_SIZE
	.align		4
.L_666:
        /*003c*/ 	.byte	0x03, 0x19
        /*003e*/ 	.short	0x0270


	//----- nvinfo : EIATTR_PARAM_CBANK
	.align		4
        /*0040*/ 	.byte	0x04, 0x0a
        /*0042*/ 	.short	(.L_668 - .L_667)
	.align		4
.L_667:
        /*0044*/ 	.word	index@(.nv.constant0._ZN7cutlass13device_kernelIN5flash19enable_sm80_to_sm89INS1_16FlashAttnBwdSm80INS1_25CollectiveMainloopBwdSm80ILi2ELi1EN4cute5tupleIJNS5_1CILi64EEENS7_ILi80EEENS7_ILi192EEEEEENS_6half_tEfNS_4arch4Sm80ELb0ELb0ELb1ELb1ELb0ELb0ELb1ELb0ELi2ELi4ELi2ELi2ELb0EEENS1_21CollectiveEpilogueBwdISB_SC_SE_Li256ELb1ELb1ELi4EEENS1_19SingleTileSchedulerILb1ELb0ELb0ELi80EEEEEEEEEvNT_6ParamsE)
        /*0048*/ 	.short	0x0210
        /*004a*/ 	.short	0x0270


	//----- nvinfo : EIATTR_SW_WAR
	.align		4
.L_668:
        /*004c*/ 	.byte	0x04, 0x36
        /*004e*/ 	.short	(.L_670 - .L_669)
.L_669:
        /*0050*/ 	.word	0x00000008
.L_670:


//--------------------- .nv.info._ZN7cutlass13device_kernelIN5flash19enable_sm80_to_sm89INS1_16FlashAttnBwdSm80INS1_25CollectiveMainloopBwdSm80ILi2ELi1EN4cute5tupleIJNS5_1CILi64EEENS7_ILi80EEENS7_ILi192EEEEEENS_6half_tEfNS_4arch4Sm80ELb0ELb0ELb1ELb1ELb1ELb0ELb1ELb0ELi2ELi4ELi2ELi2ELb0EEENS1_21CollectiveEpilogueBwdISB_SC_SE_Li256ELb1ELb1ELi4EEENS1_19SingleTileSchedulerILb1ELb0ELb0ELi80EEEEEEEEEvNT_6ParamsE --------------------------
	.section	.nv.info._ZN7cutlass13device_kernelIN5flash19enable_sm80_to_sm89INS1_16FlashAttnBwdSm80INS1_25CollectiveMainloopBwdSm80ILi2ELi1EN4cute5tupleIJNS5_1CILi64EEENS7_ILi80EEENS7_ILi192EEEEEENS_6half_tEfNS_4arch4Sm80ELb0ELb0ELb1ELb1ELb1ELb0ELb1ELb0ELi2ELi4ELi2ELi2ELb0EEENS1_21CollectiveEpilogueBwdISB_SC_SE_Li256ELb1ELb1ELi4EEENS1_19SingleTileSchedulerILb1ELb0ELb0ELi80EEEEEEEEEvNT_6ParamsE,"",@"SHT_CUDA_INFO"
	.sectionflags	@""
	.align	4


	//----- nvinfo : EIATTR_CUDA_API_VERSION
	.align		4
        /*0000*/ 	.byte	0x04, 0x37
        /*0002*/ 	.short	(.L_672 - .L_671)
.L_671:
        /*0004*/ 	.word	0x00000082


	//----- nvinfo : EIATTR_KPARAM_INFO
	.align		4
.L_672:
        /*0008*/ 	.byte	0x04, 0x17
        /*000a*/ 	.short	(.L_674 - .L_673)
.L_673:
        /*000c*/ 	.word	0x00000000
        /*0010*/ 	.short	0x0000
        /*0012*/ 	.short	0x0000
        /*0014*/ 	.byte	0x00, 0xf0, 0xc1, 0x09


	//----- nvinfo : EIATTR_SPARSE_MMA_MASK
	.align		4
.L_674:
        /*0018*/ 	.byte	0x03, 0x50
        /*001a*/ 	.short	0x0000


	//----- nvinfo : EIATTR_MAXREG_COUNT
	.align		4
        /*001c*/ 	.byte	0x03, 0x1b
        /*001e*/ 	.short	0x00ff


	//----- nvinfo : EIATTR_MERCURY_ISA_VERSION
	.align		4
        /*0020*/ 	.byte	0x03, 0x5f
        /*0022*/ 	.short	0x0101


	//----- nvinfo : EIATTR_EXIT_INSTR_OFFSETS
	.align		4
        /*0024*/ 	.byte	0x04, 0x1c
        /*0026*/ 	.short	(.L_676 - .L_675)


	//   ....[0]....
.L_675:
        /*0028*/ 	.word	0x00000010


	//----- nvinfo : EIATTR_MAX_THREADS
	.align		4
.L_676:
        /*002c*/ 	.byte	0x04, 0x05
        /*002e*/ 	.short	(.L_678 - .L_677)
.L_677:
        /*0030*/ 	.word	0x00000100
        /*0034*/ 	.word	0x00000001
        /*0038*/ 	.word	0x00000001


	//----- nvinfo : EIATTR_CBANK_PARAM_SIZE
	.align		4
.L_678:
        /*003c*/ 	.byte	0x03, 0x19
        /*003e*/ 	.short	0x0270


	//----- nvinfo : EIATTR_PARAM_CBANK
	.align		4
        /*0040*/ 	.byte	0x04, 0x0a
        /*0042*/ 	.short	(.L_680 - .L_679)
	.align		4
.L_679:
        /*0044*/ 	.word	index@(.nv.constant0._ZN7cutlass13device_kernelIN5flash19enable_sm80_to_sm89INS1_16FlashAttnBwdSm80INS1_25CollectiveMainloopBwdSm80ILi2ELi1EN4cute5tupleIJNS5_1CILi64EEENS7_ILi80EEENS7_ILi192EEEEEENS_6half_tEfNS_4arch4Sm80ELb0ELb0ELb1ELb1ELb1ELb0ELb1ELb0ELi2ELi4ELi2ELi2ELb0EEENS1_21CollectiveEpilogueBwdISB_SC_SE_Li256ELb1ELb1ELi4EEENS1_19SingleTileSchedulerILb1ELb0ELb0ELi80EEEEEEEEEvNT_6ParamsE)
        /*0048*/ 	.short	0x0210
        /*004a*/ 	.short	0x0270


	//----- nvinfo : EIATTR_SW_WAR
	.align		4
.L_680:
        /*004c*/ 	.byte	0x04, 0x36
        /*004e*/ 	.short	(.L_682 - .L_681)
.L_681:
        /*0050*/ 	.word	0x00000008
.L_682:


//--------------------- .nv.info._ZN7cutlass13device_kernelIN5flash19enable_sm80_to_sm89INS1_16FlashAttnBwdSm80INS1_25CollectiveMainloopBwdSm80ILi2ELi1EN4cute5tupleIJNS5_1CILi64EEENS7_ILi80EEENS7_ILi192EEEEEENS_6half_tEfNS_4arch4Sm80ELb0ELb0ELb1ELb1ELb0ELb0ELb1ELb0ELi2ELi4ELi2ELi2ELb0EEENS1_24CollectiveEpilogueBwdGQAISB_fSE_Li256ELb1ELb0EEENS1_19SingleTileSchedulerILb1ELb0ELb0ELi80EEEEEEEEEvNT_6ParamsE --------------------------
	.section	.nv.info._ZN7cutlass13device_kernelIN5flash19enable_sm80_to_sm89INS1_16FlashAttnBwdSm80INS1_25CollectiveMainloopBwdSm80ILi2ELi1EN4cute5tupleIJNS5_1CILi64EEENS7_ILi80EEENS7_ILi192EEEEEENS_6half_tEfNS_4arch4Sm80ELb0ELb0ELb1ELb1ELb0ELb0ELb1ELb0ELi2ELi4ELi2ELi2ELb0EEENS1_24CollectiveEpilogueBwdGQAISB_fSE_Li256ELb1ELb0EEENS1_19SingleTileSchedulerILb1ELb0ELb0ELi80EEEEEEEEEvNT_6ParamsE,"",@"SHT_CUDA_INFO"
	.sectionflags	@""
	.align	4


	//----- nvinfo : EIATTR_CUDA_API_VERSION
	.align		4
        /*0000*/ 	.byte	0x04, 0x37
        /*0002*/ 	.short	(.L_684 - .L_683)
.L_683:
        /*0004*/ 	.word	0x00000082


	//----- nvinfo : EIATTR_KPARAM_INFO
	.align		4
.L_684:
        /*0008*/ 	.byte	0x04, 0x17
        /*000a*/ 	.short	(.L_686 - .L_685)
.L_685:
        /*000c*/ 	.word	0x00000000
        /*0010*/ 	.short	0x0000
        /*0012*/ 	.short	0x0000
        /*0014*/ 	.byte	0x00, 0xf0, 0xe1, 0x09


	//----- nvinfo : EIATTR_SPARSE_MMA_MASK
	.align		4
.L_686:
        /*0018*/ 	.byte	0x03, 0x50
        /*001a*/ 	.short	0x0000


	//----- nvinfo : EIATTR_MAXREG_COUNT
	.align		4
        /*001c*/ 	.byte	0x03, 0x1b
        /*001e*/ 	.short	0x00ff


	//----- nvinfo : EIATTR_MERCURY_ISA_VERSION
	.align		4
        /*0020*/ 	.byte	0x03, 0x5f
        /*0022*/ 	.short	0x0101


	//----- nvinfo : EIATTR_EXIT_INSTR_OFFSETS
	.align		4
        /*0024*/ 	.byte	0x04, 0x1c
        /*0026*/ 	.short	(.L_688 - .L_687)


	//   ....[0]....
.L_687:
        /*0028*/ 	.word	0x00000010


	//----- nvinfo : EIATTR_MAX_THREADS
	.align		4
.L_688:
        /*002c*/ 	.byte	0x04, 0x05
        /*002e*/ 	.short	(.L_690 - .L_689)
.L_689:
        /*0030*/ 	.word	0x00000100
        /*0034*/ 	.word	0x00000001
        /*0038*/ 	.word	0x00000001


	//----- nvinfo : EIATTR_CBANK_PARAM_SIZE
	.align		4
.L_690:
        /*003c*/ 	.byte	0x03, 0x19
        /*003e*/ 	.short	0x0278


	//----- nvinfo : EIATTR_PARAM_CBANK
	.align		4
        /*0040*/ 	.byte	0x04, 0x0a
        /*0042*/ 	.short	(.L_692 - .L_691)
	.align		4
.L_691:
        /*0044*/ 	.word	index@(.nv.constant0._ZN7cutlass13device_kernelIN5flash19enable_sm80_to_sm89INS1_16FlashAttnBwdSm80INS1_25CollectiveMainloopBwdSm80ILi2ELi1EN4cute5tupleIJNS5_1CILi64EEENS7_ILi80EEENS7_ILi192EEEEEENS_6half_tEfNS_4arch4Sm80ELb0ELb0ELb1ELb1ELb0ELb0ELb1ELb0ELi2ELi4ELi2ELi2ELb0EEENS1_24CollectiveEpilogueBwdGQAISB_fSE_Li256ELb1ELb0EEENS1_19SingleTileSchedulerILb1ELb0ELb0ELi80EEEEEEEEEvNT_6ParamsE)
        /*0048*/ 	.short	0x0210
        /*004a*/ 	.short	0x0278


	//----- nvinfo : EIATTR_SW_WAR
	.align		4
.L_692:
        /*004c*/ 	.byte	0x04, 0x36
        /*004e*/ 	.short	(.L_694 - .L_693)
.L_693:
        /*0050*/ 	.word	0x00000008
.L_694:


//--------------------- .nv.info._ZN7cutlass13device_kernelIN5flash19enable_sm80_to_sm89INS1_16FlashAttnBwdSm80INS1_25CollectiveMainloopBwdSm80ILi2ELi1EN4cute5tupleIJNS5_1CILi64EEENS7_ILi80EEENS7_ILi192EEEEEENS_6half_tEfNS_4arch4Sm80ELb0ELb0ELb1ELb1ELb1ELb0ELb1ELb0ELi2ELi4ELi2ELi2ELb0EEENS1_24CollectiveEpilogueBwdGQAISB_fSE_Li256ELb1ELb1EEENS1_19SingleTileSchedulerILb1ELb0ELb0ELi80EEEEEEEEEvNT_6ParamsE --------------------------
	.section	.nv.info._ZN7cutlass13device_kernelIN5flash19enable_sm80_to_sm89INS1_16FlashAttnBwdSm80INS1_25CollectiveMainloopBwdSm80ILi2ELi1EN4cute5tupleIJNS5_1CILi64EEENS7_ILi80EEENS7_ILi192EEEEEENS_6half_tEfNS_4arch4Sm80ELb0ELb0ELb1ELb1ELb1ELb0ELb1ELb0ELi2ELi4ELi2ELi2ELb0EEENS1_24CollectiveEpilogueBwdGQAISB_fSE_Li256ELb1ELb1EEENS1_19SingleTileSchedulerILb1ELb0ELb0ELi80EEEEEEEEEvNT_6ParamsE,"",@"SHT_CUDA_INFO"
	.sectionflags	@""
	.align	4


	//----- nvinfo : EIATTR_CUDA_API_VERSION
	.align		4
        /*0000*/ 	.byte	0x04, 0x37
        /*0002*/ 	.short	(.L_696 - .L_695)
.L_695:
        /*0004*/ 	.word	0x00000082


	//----- nvinfo : EIATTR_KPARAM_INFO
	.align		4
.L_696:
        /*0008*/ 	.byte	0x04, 0x17
        /*000a*/ 	.short	(.L_698 - .L_697)
.L_697:
        /*000c*/ 	.word	0x00000000
        /*0010*/ 	.short	0x0000
        /*0012*/ 	.short	0x0000
        /*0014*/ 	.byte	0x00, 0xf0, 0xe1, 0x09


	//----- nvinfo : EIATTR_SPARSE_MMA_MASK
	.align		4
.L_698:
        /*0018*/ 	.byte	0x03, 0x50
        /*001a*/ 	.short	0x0000


	//----- nvinfo : EIATTR_MAXREG_COUNT
	.align		4
        /*001c*/ 	.byte	0x03, 0x1b
        /*001e*/ 	.short	0x00ff


	//----- nvinfo : EIATTR_MERCURY_ISA_VERSION
	.align		4
        /*0020*/ 	.byte	0x03, 0x5f
        /*0022*/ 	.short	0x0101


	//----- nvinfo : EIATTR_EXIT_INSTR_OFFSETS
	.align		4
        /*0024*/ 	.byte	0x04, 0x1c
        /*0026*/ 	.short	(.L_700 - .L_699)


	//   ....[0]....
.L_699:
        /*0028*/ 	.word	0x00000010


	//----- nvinfo : EIATTR_MAX_THREADS
	.align		4
.L_700:
        /*002c*/ 	.byte	0x04, 0x05
        /*002e*/ 	.short	(.L_702 - .L_701)
.L_701:
        /*0030*/ 	.word	0x00000100
        /*0034*/ 	.word	0x00000001
        /*0038*/ 	.word	0x00000001


	//----- nvinfo : EIATTR_CBANK_PARAM_SIZE
	.align		4
.L_702:
        /*003c*/ 	.byte	0x03, 0x19
        /*003e*/ 	.short	0x0278


	//----- nvinfo : EIATTR_PARAM_CBANK
	.align		4
        /*0040*/ 	.byte	0x04, 0x0a
        /*0042*/ 	.short	(.L_704 - .L_703)
	.align		4
.L_703:
        /*0044*/ 	.word	index@(.nv.constant0._ZN7cutlass13device_kernelIN5flash19enable_sm80_to_sm89INS1_16FlashAttnBwdSm80INS1_25CollectiveMainloopBwdSm80ILi2ELi1EN4cute5tupleIJNS5_1CILi64EEENS7_ILi80EEENS7_ILi192EEEEEENS_6half_tEfNS_4arch4Sm80ELb0ELb0ELb1ELb1ELb1ELb0ELb1ELb0ELi2ELi4ELi2ELi2ELb0EEENS1_24CollectiveEpilogueBwdGQAISB_fSE_Li256ELb1ELb1EEENS1_19SingleTileSchedulerILb1ELb0ELb0ELi80EEEEEEEEEvNT_6ParamsE)
        /*0048*/ 	.short	0x0210
        /*004a*/ 	.short	0x0278


	//----- nvinfo : EIATTR_SW_WAR
	.align		4
.L_704:
        /*004c*/ 	.byte	0x04, 0x36
        /*004e*/ 	.short	(.L_706 - .L_705)
.L_705:
        /*0050*/ 	.word	0x00000008
.L_706:


//--------------------- .nv.info._ZN7cutlass13device_kernelIN5flash19enable_sm80_to_sm89INS1_16FlashAttnBwdSm80INS1_25CollectiveMainloopBwdSm80ILi2ELi1EN4cute5tupleIJNS5_1CILi64EEENS7_ILi80EEENS7_ILi192EEEEEENS_6half_tEfNS_4arch4Sm80ELb0ELb1ELb1ELb0ELb0ELb0ELb1ELb0ELi2ELi4ELi2ELi2ELb0EEENS1_21CollectiveEpilogueBwdISB_SC_SE_Li256ELb0ELb1ELi4EEENS1_19SingleTileSchedulerILb0ELb0ELb0ELi80EEEEEEEEEvNT_6ParamsE --------------------------
	.section	.nv.info._ZN7cutlass13device_kernelIN5flash19enable_sm80_to_sm89INS1_16FlashAttnBwdSm80INS1_25CollectiveMainloopBwdSm80ILi2ELi1EN4cute5tupleIJNS5_1CILi64EEENS7_ILi80EEENS7_ILi192EEEEEENS_6half_tEfNS_4arch4Sm80ELb0ELb1ELb1ELb0ELb0ELb0ELb1ELb0ELi2ELi4ELi2ELi2ELb0EEENS1_21CollectiveEpilogueBwdISB_SC_SE_Li256ELb0ELb1ELi4EEENS1_19SingleTileSchedulerILb0ELb0ELb0ELi80EEEEEEEEEvNT_6ParamsE,"",@"SHT_CUDA_INFO"
	.sectionflags	@""
	.align	4


	//----- nvinfo : EIATTR_CUDA_API_VERSION
	.align		4
        /*0000*/ 	.byte	0x04, 0x37
        /*0002*/ 	.short	(.L_708 - .L_707)
.L_707:
        /*0004*/ 	.word	0x00000082


	//----- nvinfo : EIATTR_KPARAM_INFO
	.align		4
.L_708:
        /*0008*/ 	.byte	0x04, 0x17
        /*000a*/ 	.short	(.L_710 - .L_709)
.L_709:
        /*000c*/ 	.word	0x00000000
        /*0010*/ 	.short	0x0000
        /*0012*/ 	.short	0x0000
        /*0014*/ 	.byte	0x00, 0xf0, 0xc1, 0x09


	//----- nvinfo : EIATTR_SPARSE_MMA_MASK
	.align		4
.L_710:
        /*0018*/ 	.byte	0x03, 0x50
        /*001a*/ 	.short	0x0000


	//----- nvinfo : EIATTR_MAXREG_COUNT
	.align		4
        /*001c*/ 	.byte	0x03, 0x1b
        /*001e*/ 	.short	0x00ff


	//----- nvinfo : EIATTR_MERCURY_ISA_VERSION
	.align		4
        /*0020*/ 	.byte	0x03, 0x5f
        /*0022*/ 	.short	0x0101


	//----- nvinfo : EIATTR_EXIT_INSTR_OFFSETS
	.align		4
        /*0024*/ 	.byte	0x04, 0x1c
        /*0026*/ 	.short	(.L_712 - .L_711)


	//   ....[0]....
.L_711:
        /*0028*/ 	.word	0x00000010


	//----- nvinfo : EIATTR_MAX_THREADS
	.align		4
.L_712:
        /*002c*/ 	.byte	0x04, 0x05
        /*002e*/ 	.short	(.L_714 - .L_713)
.L_713:
        /*0030*/ 	.word	0x00000100
        /*0034*/ 	.word	0x00000001
        /*0038*/ 	.word	0x00000001


	//----- nvinfo : EIATTR_CBANK_PARAM_SIZE
	.align		4
.L_714:
        /*003c*/ 	.byte	0x03, 0x19
        /*003e*/ 	.short	0x0270


	//----- nvinfo : EIATTR_PARAM_CBANK
	.align		4
        /*0040*/ 	.byte	0x04, 0x0a
        /*0042*/ 	.short	(.L_716 - .L_715)
	.align		4
.L_715:
        /*0044*/ 	.word	index@(.nv.constant0._ZN7cutlass13device_kernelIN5flash19enable_sm80_to_sm89INS1_16FlashAttnBwdSm80INS1_25CollectiveMainloopBwdSm80ILi2ELi1EN4cute5tupleIJNS5_1CILi64EEENS7_ILi80EEENS7_ILi192EEEEEENS_6half_tEfNS_4arch4Sm80ELb0ELb1ELb1ELb0ELb0ELb0ELb1ELb0ELi2ELi4ELi2ELi2ELb0EEENS1_21CollectiveEpilogueBwdISB_SC_SE_Li256ELb0ELb1ELi4EEENS1_19SingleTileSchedulerILb0ELb0ELb0ELi80EEEEEEEEEvNT_6ParamsE)
        /*0048*/ 	.short	0x0210
        /*004a*/ 	.short	0x0270


	//----- nvinfo : EIATTR_SW_WAR
	.align		4
.L_716:
        /*004c*/ 	.byte	0x04, 0x36
        /*004e*/ 	.short	(.L_718 - .L_717)
.L_717:
        /*0050*/ 	.word	0x00000008
.L_718:


//--------------------- .nv.info._ZN7cutlass13device_kernelIN5flash19enable_sm80_to_sm89INS1_16FlashAttnBwdSm80INS1_25CollectiveMainloopBwdSm80ILi2ELi1EN4cute5tupleIJNS5_1CILi64EEENS7_ILi80EEENS7_ILi192EEEEEENS_6half_tEfNS_4arch4Sm80ELb0ELb1ELb1ELb0ELb1ELb0ELb1ELb0ELi2ELi4ELi2ELi2ELb0EEENS1_21CollectiveEpilogueBwdISB_SC_SE_Li256ELb0ELb1ELi4EEENS1_19SingleTileSchedulerILb0ELb0ELb0ELi80EEEEEEEEEvNT_6ParamsE --------------------------
	.section	.nv.info._ZN7cutlass13device_kernelIN5flash19enable_sm80_to_sm89INS1_16FlashAttnBwdSm80INS1_25CollectiveMainloopBwdSm80ILi2ELi1EN4cute5tupleIJNS5_1CILi64EEENS7_ILi80EEENS7_ILi192EEEEEENS_6half_tEfNS_4arch4Sm80ELb0ELb1ELb1ELb0ELb1ELb0ELb1ELb0ELi2ELi4ELi2ELi2ELb0EEENS1_21CollectiveEpilogueBwdISB_SC_SE_Li256ELb0ELb1ELi4EEENS1_19SingleTileSchedulerILb0ELb0ELb0ELi80EEEEEEEEEvNT_6ParamsE,"",@"SHT_CUDA_INFO"
	.sectionflags	@""
	.align	4


	//----- nvinfo : EIATTR_CUDA_API_VERSION
	.align		4
        /*0000*/ 	.byte	0x04, 0x37
        /*0002*/ 	.short	(.L_720 - .L_719)
.L_719:
        /*0004*/ 	.word	0x00000082


	//----- nvinfo : EIATTR_KPARAM_INFO
	.align		4
.L_720:
        /*0008*/ 	.byte	0x04, 0x17
        /*000a*/ 	.short	(.L_722 - .L_721)
.L_721:
        /*000c*/ 	.word	0x00000000
        /*0010*/ 	.short	0x0000
        /*0012*/ 	.short	0x0000
        /*0014*/ 	.byte	0x00, 0xf0, 0xc1, 0x09


	//----- nvinfo : EIATTR_SPARSE_MMA_MASK
	.align		4
.L_722:
        /*0018*/ 	.byte	0x03, 0x50
        /*001a*/ 	.short	0x0000


	//----- nvinfo : EIATTR_MAXREG_COUNT
	.align		4
        /*001c*/ 	.byte	0x03, 0x1b
        /*001e*/ 	.short	0x00ff


	//----- nvinfo : EIATTR_MERCURY_ISA_VERSION
	.align		4
        /*0020*/ 	.byte	0x03, 0x5f
        /*0022*/ 	.short	0x0101


	//----- nvinfo : EIATTR_EXIT_INSTR_OFFSETS
	.align		4
        /*0024*/ 	.byte	0x04, 0x1c
        /*0026*/ 	.short	(.L_724 - .L_723)


	//   ....[0]....
.L_723:
        /*0028*/ 	.word	0x00000010


	//----- nvinfo : EIATTR_MAX_THREADS
	.align		4
.L_724:
        /*002c*/ 	.byte	0x04, 0x05
        /*002e*/ 	.short	(.L_726 - .L_725)
.L_725:
        /*0030*/ 	.word	0x00000100
        /*0034*/ 	.word	0x00000001
        /*0038*/ 	.word	0x00000001


	//----- nvinfo : EIATTR_CBANK_PARAM_SIZE
	.align		4
.L_726:
        /*003c*/ 	.byte	0x03, 0x19
        /*003e*/ 	.short	0x0270


	//----- nvinfo : EIATTR_PARAM_CBANK
	.align		4
        /*0040*/ 	.byte	0x04, 0x0a
        /*0042*/ 	.short	(.L_728 - .L_727)
	.align		4
.L_727:
        /*0044*/ 	.word	index@(.nv.constant0._ZN7cutlass13device_kernelIN5flash19enable_sm80_to_sm89INS1_16FlashAttnBwdSm80INS1_25CollectiveMainloopBwdSm80ILi2ELi1EN4cute5tupleIJNS5_1CILi64EEENS7_ILi80EEENS7_ILi192EEEEEENS_6half_tEfNS_4arch4Sm80ELb0ELb1ELb1ELb0ELb1ELb0ELb1ELb0ELi2ELi4ELi2ELi2ELb0EEENS1_21CollectiveEpilogueBwdISB_SC_SE_Li256ELb0ELb1ELi4EEENS1_19SingleTileSchedulerILb0ELb0ELb0ELi80EEEEEEEEEvNT_6ParamsE)
        /*0048*/ 	.short	0x0210
        /*004a*/ 	.short	0x0270


	//----- nvinfo : EIATTR_SW_WAR
	.align		4
.L_728:
        /*004c*/ 	.byte	0x04, 0x36
        /*004e*/ 	.short	(.L_730 - .L_729)
.L_729:
        /*0050*/ 	.word	0x00000008
.L_730:


//--------------------- .nv.info._ZN7cutlass13device_kernelIN5flash19enable_sm80_to_sm89INS1_16FlashAttnBwdSm80INS1_25CollectiveMainloopBwdSm80ILi2ELi1EN4cute5tupleIJNS5_1CILi64EEENS7_ILi80EEENS7_ILi192EEEEEENS_6half_tEfNS_4arch4Sm80ELb0ELb1ELb1ELb0ELb0ELb0ELb1ELb0ELi2ELi4ELi2ELi2ELb0EEENS1_24CollectiveEpilogueBwdGQAISB_fSE_Li256ELb0ELb0EEENS1_19SingleTileSchedulerILb0ELb0ELb0ELi80EEEEEEEEEvNT_6ParamsE --------------------------
	.section	.nv.info._ZN7cutlass13device_kernelIN5flash19enable_sm80_to_sm89INS1_16FlashAttnBwdSm80INS1_25CollectiveMainloopBwdSm80ILi2ELi1EN4cute5tupleIJNS5_1CILi64EEENS7_ILi80EEENS7_ILi192EEEEEENS_6half_tEfNS_4arch4Sm80ELb0ELb1ELb1ELb0ELb0ELb0ELb1ELb0ELi2ELi4ELi2ELi2ELb0EEENS1_24CollectiveEpilogueBwdGQAISB_fSE_Li256ELb0ELb0EEENS1_19SingleTileSchedulerILb0ELb0ELb0ELi80EEEEEEEEEvNT_6ParamsE,"",@"SHT_CUDA_INFO"
	.sectionflags	@""
	.align	4


	//----- nvinfo : EIATTR_CUDA_API_VERSION
	.align		4
        /*0000*/ 	.byte	0x04, 0x37
        /*0002*/ 	.short	(.L_732 - .L_731)
.L_731:
        /*0004*/ 	.word	0x00000082


	//----- nvinfo : EIATTR_KPARAM_INFO
	.align		4
.L_732:
        /*0008*/ 	.byte	0x04, 0x17
        /*000a*/ 	.short	(.L_734 - .L_733)
.L_733:
        /*000c*/ 	.word	0x00000000
        /*0010*/ 	.short	0x0000
        /*0012*/ 	.short	0x0000
        /*0014*/ 	.byte	0x00, 0xf0, 0xe1, 0x09


	//----- nvinfo : EIATTR_SPARSE_MMA_MASK
	.align		4
.L_734:
        /*0018*/ 	.byte	0x03, 0x50
        /*001a*/ 	.short	0x0000


	//----- nvinfo : EIATTR_MAXREG_COUNT
	.align		4
        /*001c*/ 	.byte	0x03, 0x1b
        /*001e*/ 	.short	0x00ff


	//----- nvinfo : EIATTR_MERCURY_ISA_VERSION
	.align		4
        /*0020*/ 	.byte	0x03, 0x5f
        /*0022*/ 	.short	0x0101


	//----- nvinfo : EIATTR_EXIT_INSTR_OFFSETS
	.align		4
        /*0024*/ 	.byte	0x04, 0x1c
        /*0026*/ 	.short	(.L_736 - .L_735)


	//   ....[0]....
.L_735:
        /*0028*/ 	.word	0x00000010


	//----- nvinfo : EIATTR_MAX_THREADS
	.align		4
.L_736:
        /*002c*/ 	.byte	0x04, 0x05
        /*002e*/ 	.short	(.L_738 - .L_737)
.L_737:
        /*0030*/ 	.word	0x00000100
        /*0034*/ 	.word	0x00000001
        /*0038*/ 	.word	0x00000001


	//----- nvinfo : EIATTR_CBANK_PARAM_SIZE
	.align		4
.L_738:
        /*003c*/ 	.byte	0x03, 0x19
        /*003e*/ 	.short	0x0278


	//----- nvinfo : EIATTR_PARAM_CBANK
	.align		4
        /*0040*/ 	.byte	0x04, 0x0a
        /*0042*/ 	.short	(.L_740 - .L_739)
	.align		4
.L_739:
        /*0044*/ 	.word	index@(.nv.constant0._ZN7cutlass13device_kernelIN5flash19enable_sm80_to_sm89INS1_16FlashAttnBwdSm80INS1_25CollectiveMainloopBwdSm80ILi2ELi1EN4cute5tupleIJNS5_1CILi64EEENS7_ILi80EEENS7_ILi192EEEEEENS_6half_tEfNS_4arch4Sm80ELb0ELb1ELb1ELb0ELb0ELb0ELb1ELb0ELi2ELi4ELi2ELi2ELb0EEENS1_24CollectiveEpilogueBwdGQAISB_fSE_Li256ELb0ELb0EEENS1_19SingleTileSchedulerILb0ELb0ELb0ELi80EEEEEEEEEvNT_6ParamsE)
        /*0048*/ 	.short	0x0210
        /*004a*/ 	.short	0x0278


	//----- nvinfo : EIATTR_SW_WAR
	.align		4
.L_740:
        /*004c*/ 	.byte	0x04, 0x36
        /*004e*/ 	.short	(.L_742 - .L_741)
.L_741:
        /*0050*/ 	.word	0x00000008
.L_742:


//--------------------- .nv.info._ZN7cutlass13device_kernelIN5flash19enable_sm80_to_sm89INS1_16FlashAttnBwdSm80INS1_25CollectiveMainloopBwdSm80ILi2ELi1EN4cute5tupleIJNS5_1CILi64EEENS7_ILi80EEENS7_ILi192EEEEEENS_6half_tEfNS_4arch4Sm80ELb0ELb1ELb1ELb0ELb1ELb0ELb1ELb0ELi2ELi4ELi2ELi2ELb0EEENS1_24CollectiveEpilogueBwdGQAISB_fSE_Li256ELb0ELb1EEENS1_19SingleTileSchedulerILb0ELb0ELb0ELi80EEEEEEEEEvNT_6ParamsE --------------------------
	.section	.nv.info._ZN7cutlass13device_kernelIN5flash19enable_sm80_to_sm89INS1_16FlashAttnBwdSm80INS1_25CollectiveMainloopBwdSm80ILi2ELi1EN4cute5tupleIJNS5_1CILi64EEENS7_ILi80EEENS7_ILi192EEEEEENS_6half_tEfNS_4arch4Sm80ELb0ELb1ELb1ELb0ELb1ELb0ELb1ELb0ELi2ELi4ELi2ELi2ELb0EEENS1_24CollectiveEpilogueBwdGQAISB_fSE_Li256ELb0ELb1EEENS1_19SingleTileSchedulerILb0ELb0ELb0ELi80EEEEEEEEEvNT_6ParamsE,"",@"SHT_CUDA_INFO"
	.sectionflags	@""
	.align	4


	//----- nvinfo : EIATTR_CUDA_API_VERSION
	.align		4
        /*0000*/ 	.byte	0x04, 0x37
        /*0002*/ 	.short	(.L_744 - .L_743)
.L_743:
        /*0004*/ 	.word	0x00000082


	//----- nvinfo : EIATTR_KPARAM_INFO
	.align		4
.L_744:
        /*0008*/ 	.byte	0x04, 0x17
        /*000a*/ 	.short	(.L_746 - .L_745)
.L_745:
        /*000c*/ 	.word	0x00000000
        /*0010*/ 	.short	0x0000
        /*0012*/ 	.short	0x0000
        /*0014*/ 	.byte	0x00, 0xf0, 0xe1, 0x09


	//----- nvinfo : EIATTR_SPARSE_MMA_MASK
	.align		4
.L_746:
        /*0018*/ 	.byte	0x03, 0x50
        /*001a*/ 	.short	0x0000


	//----- nvinfo : EIATTR_MAXREG_COUNT
	.align		4
        /*001c*/ 	.byte	0x03, 0x1b
        /*001e*/ 	.short	0x00ff


	//----- nvinfo : EIATTR_MERCURY_ISA_VERSION
	.align		4
        /*0020*/ 	.byte	0x03, 0x5f
        /*0022*/ 	.short	0x0101


	//----- nvinfo : EIATTR_EXIT_INSTR_OFFSETS
	.align		4
        /*0024*/ 	.byte	0x04, 0x1c
        /*0026*/ 	.short	(.L_748 - .L_747)


	//   ....[0]....
.L_747:
        /*0028*/ 	.word	0x00000010


	//----- nvinfo : EIATTR_MAX_THREADS
	.align		4
.L_748:
        /*002c*/ 	.byte	0x04, 0x05
        /*002e*/ 	.short	(.L_750 - .L_749)
.L_749:
        /*0030*/ 	.word	0x00000100
        /*0034*/ 	.word	0x00000001
        /*0038*/ 	.word	0x00000001


	//----- nvinfo : EIATTR_CBANK_PARAM_SIZE
	.align		4
.L_750:
        /*003c*/ 	.byte	0x03, 0x19
        /*003e*/ 	.short	0x0278


	//----- nvinfo : EIATTR_PARAM_CBANK
	.align		4
        /*0040*/ 	.byte	0x04, 0x0a
        /*0042*/ 	.short	(.L_752 - .L_751)
	.align		4
.L_751:
        /*0044*/ 	.word	index@(.nv.constant0._ZN7cutlass13device_kernelIN5flash19enable_sm80_to_sm89INS1_16FlashAttnBwdSm80INS1_25CollectiveMainloopBwdSm80ILi2ELi1EN4cute5tupleIJNS5_1CILi64EEENS7_ILi80EEENS7_ILi192EEEEEENS_6half_tEfNS_4arch4Sm80ELb0ELb1ELb1ELb0ELb1ELb0ELb1ELb0ELi2ELi4ELi2ELi2ELb0EEENS1_24CollectiveEpilogueBwdGQAISB_fSE_Li256ELb0ELb1EEENS1_19SingleTileSchedulerILb0ELb0ELb0ELi80EEEEEEEEEvNT_6ParamsE)
        /*0048*/ 	.short	0x0210
        /*004a*/ 	.short	0x0278


	//----- nvinfo : EIATTR_SW_WAR
	.align		4
.L_752:
        /*004c*/ 	.byte	0x04, 0x36
        /*004e*/ 	.short	(.L_754 - .L_753)
.L_753:
        /*0050*/ 	.word	0x00000008
.L_754:


//--------------------- .nv.info._ZN7cutlass13device_kernelIN5flash19enable_sm80_to_sm89INS1_16FlashAttnBwdSm80INS1_25CollectiveMainloopBwdSm80ILi2ELi1EN4cute5tupleIJNS5_1CILi64EEENS7_ILi80EEENS7_ILi192EEEEEENS_6half_tEfNS_4arch4Sm80ELb0ELb1ELb1ELb1ELb0ELb0ELb1ELb0ELi2ELi4ELi2ELi2ELb0EEENS1_21CollectiveEpilogueBwdISB_SC_SE_Li256ELb1ELb1ELi4EEENS1_19SingleTileSchedulerILb1ELb0ELb0ELi80EEEEEEEEEvNT_6ParamsE --------------------------
	.section	.nv.info._ZN7cutlass13device_kernelIN5flash19enable_sm80_to_sm89INS1_16FlashAttnBwdSm80INS1_25CollectiveMainloopBwdSm80ILi2ELi1EN4cute5tupleIJNS5_1CILi64EEENS7_ILi80EEENS7_ILi192EEEEEENS_6half_tEfNS_4arch4Sm80ELb0ELb1ELb1ELb1ELb0ELb0ELb1ELb0ELi2ELi4ELi2ELi2ELb0EEENS1_21CollectiveEpilogueBwdISB_SC_SE_Li256ELb1ELb1ELi4EEENS1_19SingleTileSchedulerILb1ELb0ELb0ELi80EEEEEEEEEvNT_6ParamsE,"",@"SHT_CUDA_INFO"
	.sectionflags	@""
	.align	4


	//----- nvinfo : EIATTR_CUDA_API_VERSION
	.align		4
        /*0000*/ 	.byte	0x04, 0x37
        /*0002*/ 	.short	(.L_756 - .L_755)
.L_755:
        /*0004*/ 	.word	0x00000082


	//----- nvinfo : EIATTR_KPARAM_INFO
	.align		4
.L_756:
        /*0008*/ 	.byte	0x04, 0x17
        /*000a*/ 	.short	(.L_758 - .L_757)
.L_757:
        /*000c*/ 	.word	0x00000000
        /*0010*/ 	.short	0x0000
        /*0012*/ 	.short	0x0000
        /*0014*/ 	.byte	0x00, 0xf0, 0xc1, 0x09


	//----- nvinfo : EIATTR_SPARSE_MMA_MASK
	.align		4
.L_758:
        /*0018*/ 	.byte	0x03, 0x50
        /*001a*/ 	.short	0x0000


	//----- nvinfo : EIATTR_MAXREG_COUNT
	.align		4
        /*001c*/ 	.byte	0x03, 0x1b
        /*001e*/ 	.short	0x00ff


	//----- nvinfo : EIATTR_MERCURY_ISA_VERSION
	.align		4
        /*0020*/ 	.byte	0x03, 0x5f
        /*0022*/ 	.short	0x0101


	//----- nvinfo : EIATTR_EXIT_INSTR_OFFSETS
	.align		4
        /*0024*/ 	.byte	0x04, 0x1c
        /*0026*/ 	.short	(.L_760 - .L_759)


	//   ....[0]....
.L_759:
        /*0028*/ 	.word	0x00000010


	//----- nvinfo : EIATTR_MAX_THREADS
	.align		4
.L_760:
        /*002c*/ 	.byte	0x04, 0x05
        /*002e*/ 	.short	(.L_762 - .L_761)
.L_761:
        /*0030*/ 	.word	0x00000100
        /*0034*/ 	.word	0x00000001
        /*0038*/ 	.word	0x00000001


	//----- nvinfo : EIATTR_CBANK_PARAM_SIZE
	.align		4
.L_762:
        /*003c*/ 	.byte	0x03, 0x19
        /*003e*/ 	.short	0x0270


	//----- nvinfo : EIATTR_PARAM_CBANK
	.align		4
        /*0040*/ 	.byte	0x04, 0x0a
        /*0042*/ 	.short	(.L_764 - .L_763)
	.align		4
.L_763:
        /*0044*/ 	.word	index@(.nv.constant0._ZN7cutlass13device_kernelIN5flash19enable_sm80_to_sm89INS1_16FlashAttnBwdSm80INS1_25CollectiveMainloopBwdSm80ILi2ELi1EN4cute5tupleIJNS5_1CILi64EEENS7_ILi80EEENS7_ILi192EEEEEENS_6half_tEfNS_4arch4Sm80ELb0ELb1ELb1ELb1ELb0ELb0ELb1ELb0ELi2ELi4ELi2ELi2ELb0EEENS1_21CollectiveEpilogueBwdISB_SC_SE_Li256ELb1ELb1ELi4EEENS1_19SingleTileSchedulerILb1ELb0ELb0ELi80EEEEEEEEEvNT_6ParamsE)
        /*0048*/ 	.short	0x0210
        /*004a*/ 	.short	0x0270


	//----- nvinfo : EIATTR_SW_WAR
	.align		4
.L_764:
        /*004c*/ 	.byte	0x04, 0x36
        /*004e*/ 	.short	(.L_766 - .L_765)
.L_765:
        /*0050*/ 	.word	0x00000008
.L_766:


//--------------------- .nv.info._ZN7cutlass13device_kernelIN5flash19enable_sm80_to_sm89INS1_16FlashAttnBwdSm80INS1_25CollectiveMainloopBwdSm80ILi2ELi1EN4cute5tupleIJNS5_1CILi64EEENS7_ILi80EEENS7_ILi192EEEEEENS_6half_tEfNS_4arch4Sm80ELb0ELb1ELb1ELb1ELb1ELb0ELb1ELb0ELi2ELi4ELi2ELi2ELb0EEENS1_21CollectiveEpilogueBwdISB_SC_SE_Li256ELb1ELb1ELi4EEENS1_19SingleTileSchedulerILb1ELb0ELb0ELi80EEEEEEEEEvNT_6ParamsE --------------------------
	.section	.nv.info._ZN7cutlass13device_kernelIN5flash19enable_sm80_to_sm89INS1_16FlashAttnBwdSm80INS1_25CollectiveMainloopBwdSm80ILi2ELi1EN4cute5tupleIJNS5_1CILi64EEENS7_ILi80EEENS7_ILi192EEEEEENS_6half_tEfNS_4arch4Sm80ELb0ELb1ELb1ELb1ELb1ELb0ELb1ELb0ELi2ELi4ELi2ELi2ELb0EEENS1_21CollectiveEpilogueBwdISB_SC_SE_Li256ELb1ELb1ELi4EEENS1_19SingleTileSchedulerILb1ELb0ELb0ELi80EEEEEEEEEvNT_6ParamsE,"",@"SHT_CUDA_INFO"
	.sectionflags	@""
	.align	4


	//----- nvinfo : EIATTR_CUDA_API_VERSION
	.align		4
        /*0000*/ 	.byte	0x04, 0x37
        /*0002*/ 	.short	(.L_768 - .L_767)
.L_767:
        /*0004*/ 	.word	0x00000082


	//----- nvinfo : EIATTR_KPARAM_INFO
	.align		4
.L_768:
        /*0008*/ 	.byte	0x04, 0x17
        /*000a*/ 	.short	(.L_770 - .L_769)
.L_769:
        /*000c*/ 	.word	0x00000000
        /*0010*/ 	.short	0x0000
        /*0012*/ 	.short	0x0000
        /*0014*/ 	.byte	0x00, 0xf0, 0xc1, 0x09


	//----- nvinfo : EIATTR_SPARSE_MMA_MASK
	.align		4
.L_770:
        /*0018*/ 	.byte	0x03, 0x50
        /*001a*/ 	.short	0x0000


	//----- nvinfo : EIATTR_MAXREG_COUNT
	.align		4
        /*001c*/ 	.byte	0x03, 0x1b
        /*001e*/ 	.short	0x00ff


	//----- nvinfo : EIATTR_MERCURY_ISA_VERSION
	.align		4
        /*0020*/ 	.byte	0x03, 0x5f
        /*0022*/ 	.short	0x0101


	//----- nvinfo : EIATTR_EXIT_INSTR_OFFSETS
	.align		4
        /*0024*/ 	.byte	0x04, 0x1c
        /*0026*/ 	.short	(.L_772 - .L_771)


	//   ....[0]....
.L_771:
        /*0028*/ 	.word	0x00000010


	//----- nvinfo : EIATTR_MAX_THREADS
	.align		4
.L_772:
        /*002c*/ 	.byte	0x04, 0x05
        /*002e*/ 	.short	(.L_774 - .L_773)
.L_773:
        /*0030*/ 	.word	0x00000100
        /*0034*/ 	.word	0x00000001
        /*0038*/ 	.word	0x00000001


	//----- nvinfo : EIATTR_CBANK_PARAM_SIZE
	.align		4
.L_774:
        /*003c*/ 	.byte	0x03, 0x19
        /*003e*/ 	.short	0x0270


	//----- nvinfo : EIATTR_PARAM_CBANK
	.align		4
        /*0040*/ 	.byte	0x04, 0x0a
        /*0042*/ 	.short	(.L_776 - .L_775)
	.align		4
.L_775:
        /*0044*/ 	.word	index@(.nv.constant0._ZN7cutlass13device_kernelIN5flash19enable_sm80_to_sm89INS1_16FlashAttnBwdSm80INS1_25CollectiveMainloopBwdSm80ILi2ELi1EN4cute5tupleIJNS5_1CILi64EEENS7_ILi80EEENS7_ILi192EEEEEENS_6half_tEfNS_4arch4Sm80ELb0ELb1ELb1ELb1ELb1ELb0ELb1ELb0ELi2ELi4ELi2ELi2ELb0EEENS1_21CollectiveEpilogueBwdISB_SC_SE_Li256ELb1ELb1ELi4EEENS1_19SingleTileSchedulerILb1ELb0ELb0ELi80EEEEEEEEEvNT_6ParamsE)
        /*0048*/ 	.short	0x0210
        /*004a*/ 	.short	0x0270


	//----- nvinfo : EIATTR_SW_WAR
	.align		4
.L_776:
        /*004c*/ 	.byte	0x04, 0x36
        /*004e*/ 	.short	(.L_778 - .L_777)
.L_777:
        /*0050*/ 	.word	0x00000008
.L_778:


//--------------------- .nv.info._ZN7cutlass13device_kernelIN5flash19enable_sm80_to_sm89INS1_16FlashAttnBwdSm80INS1_25CollectiveMainloopBwdSm80ILi2ELi1EN4cute5tupleIJNS5_1CILi64EEENS7_ILi80EEENS7_ILi192EEEEEENS_6half_tEfNS_4arch4Sm80ELb0ELb1ELb1ELb1ELb0ELb0ELb1ELb0ELi2ELi4ELi2ELi2ELb0EEENS1_24CollectiveEpilogueBwdGQAISB_fSE_Li256ELb1ELb0EEENS1_19SingleTileSchedulerILb1ELb0ELb0ELi80EEEEEEEEEvNT_6ParamsE --------------------------
	.section	.nv.info._ZN7cutlass13device_kernelIN5flash19enable_sm80_to_sm89INS1_16FlashAttnBwdSm80INS1_25CollectiveMainloopBwdSm80ILi2ELi1EN4cute5tupleIJNS5_1CILi64EEENS7_ILi80EEENS7_ILi192EEEEEENS_6half_tEfNS_4arch4Sm80ELb0ELb1ELb1ELb1ELb0ELb0ELb1ELb0ELi2ELi4ELi2ELi2ELb0EEENS1_24CollectiveEpilogueBwdGQAISB_fSE_Li256ELb1ELb0EEENS1_19SingleTileSchedulerILb1ELb0ELb0ELi80EEEEEEEEEvNT_6ParamsE,"",@"SHT_CUDA_INFO"
	.sectionflags	@""
	.align	4


	//----- nvinfo : EIATTR_CUDA_API_VERSION
	.align		4
        /*0000*/ 	.byte	0x04, 0x37
        /*0002*/ 	.short	(.L_780 - .L_779)
.L_779:
        /*0004*/ 	.word	0x00000082


	//----- nvinfo : EIATTR_KPARAM_INFO
	.align		4
.L_780:
        /*0008*/ 	.byte	0x04, 0x17
        /*000a*/ 	.short	(.L_782 - .L_781)
.L_781:
        /*000c*/ 	.word	0x00000000
        /*0010*/ 	.short	0x0000
        /*0012*/ 	.short	0x0000
        /*0014*/ 	.byte	0x00, 0xf0, 0xe1, 0x09


	//----- nvinfo : EIATTR_SPARSE_MMA_MASK
	.align		4
.L_782:
        /*0018*/ 	.byte	0x03, 0x50
        /*001a*/ 	.short	0x0000


	//----- nvinfo : EIATTR_MAXREG_COUNT
	.align		4
        /*001c*/ 	.byte	0x03, 0x1b
        /*001e*/ 	.short	0x00ff


	//----- nvinfo : EIATTR_MERCURY_ISA_VERSION
	.align		4
        /*0020*/ 	.byte	0x03, 0x5f
        /*0022*/ 	.short	0x0101


	//----- nvinfo : EIATTR_EXIT_INSTR_OFFSETS
	.align		4
        /*0024*/ 	.byte	0x04, 0x1c
        /*0026*/ 	.short	(.L_784 - .L_783)


	//   ....[0]....
.L_783:
        /*0028*/ 	.word	0x00000010


	//----- nvinfo : EIATTR_MAX_THREADS
	.align		4
.L_784:
        /*002c*/ 	.byte	0x04, 0x05
        /*002e*/ 	.short	(.L_786 - .L_785)
.L_785:
        /*0030*/ 	.word	0x00000100
        /*0034*/ 	.word	0x00000001
        /*0038*/ 	.word	0x00000001


	//----- nvinfo : EIATTR_CBANK_PARAM_SIZE
	.align		4
.L_786:
        /*003c*/ 	.byte	0x03, 0x19
        /*003e*/ 	.short	0x0278


	//----- nvinfo : EIATTR_PARAM_CBANK
	.align		4
        /*0040*/ 	.byte	0x04, 0x0a
        /*0042*/ 	.short	(.L_788 - .L_787)
	.align		4
.L_787:
        /*0044*/ 	.word	index@(.nv.constant0._ZN7cutlass13device_kernelIN5flash19enable_sm80_to_sm89INS1_16FlashAttnBwdSm80INS1_25CollectiveMainloopBwdSm80ILi2ELi1EN4cute5tupleIJNS5_1CILi64EEENS7_ILi80EEENS7_ILi192EEEEEENS_6half_tEfNS_4arch4Sm80ELb0ELb1ELb1ELb1ELb0ELb0ELb1ELb0ELi2ELi4ELi2ELi2ELb0EEENS1_24CollectiveEpilogueBwdGQAISB_fSE_Li256ELb1ELb0EEENS1_19SingleTileSchedulerILb1ELb0ELb0ELi80EEEEEEEEEvNT_6ParamsE)
        /*0048*/ 	.short	0x0210
        /*004a*/ 	.short	0x0278


	//----- nvinfo : EIATTR_SW_WAR
	.align		4
.L_788:
        /*004c*/ 	.byte	0x04, 0x36
        /*004e*/ 	.short	(.L_790 - .L_789)
.L_789:
        /*0050*/ 	.word	0x00000008
.L_790:


//--------------------- .nv.info._ZN7cutlass13device_kernelIN5flash19enable_sm80_to_sm89INS1_16FlashAttnBwdSm80INS1_25CollectiveMainloopBwdSm80ILi2ELi1EN4cute5tupleIJNS5_1CILi64EEENS7_ILi80EEENS7_ILi192EEEEEENS_6half_tEfNS_4arch4Sm80ELb0ELb1ELb1ELb1ELb1ELb0ELb1ELb0ELi2ELi4ELi2ELi2ELb0EEENS1_24CollectiveEpilogueBwdGQAISB_fSE_Li256ELb1ELb1EEENS1_19SingleTileSchedulerILb1ELb0ELb0ELi80EEEEEEEEEvNT_6ParamsE --------------------------
	.section	.nv.info._ZN7cutlass13device_kernelIN5flash19enable_sm80_to_sm89INS1_16FlashAttnBwdSm80INS1_25CollectiveMainloopBwdSm80ILi2ELi1EN4cute5tupleIJNS5_1CILi64EEENS7_ILi80EEENS7_ILi192EEEEEENS_6half_tEfNS_4arch4Sm80ELb0ELb1ELb1ELb1ELb1ELb0ELb1ELb0ELi2ELi4ELi2ELi2ELb0EEENS1_24CollectiveEpilogueBwdGQAISB_fSE_Li256ELb1ELb1EEENS1_19SingleTileSchedulerILb1ELb0ELb0ELi80EEEEEEEEEvNT_6ParamsE,"",@"SHT_CUDA_INFO"
	.sectionflags	@""
	.align	4


	//----- nvinfo : EIATTR_CUDA_API_VERSION
	.align		4
        /*0000*/ 	.byte	0x04, 0x37
        /*0002*/ 	.short	(.L_792 - .L_791)
.L_791:
        /*0004*/ 	.word	0x00000082


	//----- nvinfo : EIATTR_KPARAM_INFO
	.align		4
.L_792:
        /*0008*/ 	.byte	0x04, 0x17
        /*000a*/ 	.short	(.L_794 - .L_793)
.L_793:
        /*000c*/ 	.word	0x00000000
        /*0010*/ 	.short	0x0000
        /*0012*/ 	.short	0x0000
        /*0014*/ 	.byte	0x00, 0xf0, 0xe1, 0x09


	//----- nvinfo : EIATTR_SPARSE_MMA_MASK
	.align		4
.L_794:
        /*0018*/ 	.byte	0x03, 0x50
        /*001a*/ 	.short	0x0000


	//----- nvinfo : EIATTR_MAXREG_COUNT
	.align		4
        /*001c*/ 	.byte	0x03, 0x1b
        /*001e*/ 	.short	0x00ff


	//----- nvinfo : EIATTR_MERCURY_ISA_VERSION
	.align		4
        /*0020*/ 	.byte	0x03, 0x5f
        /*0022*/ 	.short	0x0101


	//----- nvinfo : EIATTR_EXIT_INSTR_OFFSETS
	.align		4
        /*0024*/ 	.byte	0x04, 0x1c
        /*0026*/ 	.short	(.L_796 - .L_795)


	//   ....[0]....
.L_795:
        /*0028*/ 	.word	0x00000010


	//----- nvinfo : EIATTR_MAX_THREADS
	.align		4
.L_796:
        /*002c*/ 	.byte	0x04, 0x05
        /*002e*/ 	.short	(.L_798 - .L_797)
.L_797:
        /*0030*/ 	.word	0x00000100
        /*0034*/ 	.word	0x00000001
        /*0038*/ 	.word	0x00000001


	//----- nvinfo : EIATTR_CBANK_PARAM_SIZE
	.align		4
.L_798:
        /*003c*/ 	.byte	0x03, 0x19
        /*003e*/ 	.short	0x0278


	//----- nvinfo : EIATTR_PARAM_CBANK
	.align		4
        /*0040*/ 	.byte	0x04, 0x0a
        /*0042*/ 	.short	(.L_800 - .L_799)
	.align		4
.L_799:
        /*0044*/ 	.word	index@(.nv.constant0._ZN7cutlass13device_kernelIN5flash19enable_sm80_to_sm89INS1_16FlashAttnBwdSm80INS1_25CollectiveMainloopBwdSm80ILi2ELi1EN4cute5tupleIJNS5_1CILi64EEENS7_ILi80EEENS7_ILi192EEEEEENS_6half_tEfNS_4arch4Sm80ELb0ELb1ELb1ELb1ELb1ELb0ELb1ELb0ELi2ELi4ELi2ELi2ELb0EEENS1_24CollectiveEpilogueBwdGQAISB_fSE_Li256ELb1ELb1EEENS1_19SingleTileSchedulerILb1ELb0ELb0ELi80EEEEEEEEEvNT_6ParamsE)
        /*0048*/ 	.short	0x0210
        /*004a*/ 	.short	0x0278


	//----- nvinfo : EIATTR_SW_WAR
	.align		4
.L_800:
        /*004c*/ 	.byte	0x04, 0x36
        /*004e*/ 	.short	(.L_802 - .L_801)
.L_801:
        /*0050*/ 	.word	0x00000008
.L_802:


//--------------------- .nv.info._ZN7cutlass13device_kernelIN5flash19enable_sm80_to_sm89INS1_16FlashAttnBwdSm80INS1_25CollectiveMainloopBwdSm80ILi2ELi1EN4cute5tupleIJNS5_1CILi64EEENS7_ILi80EEENS7_ILi192EEEEEENS_6half_tEfNS_4arch4Sm80ELb1ELb0ELb1ELb0ELb0ELb0ELb1ELb0ELi2ELi4ELi2ELi2ELb0EEENS1_21CollectiveEpilogueBwdISB_SC_SE_Li256ELb0ELb1ELi4EEENS1_25SingleTileBwdLPTSchedulerILb0ELi80ELb0EEEEEEEEEvNT_6ParamsE --------------------------
	.section	.nv.info._ZN7cutlass13device_kernelIN5flash19enable_sm80_to_sm89INS1_16FlashAttnBwdSm80INS1_25CollectiveMainloopBwdSm80ILi2ELi1EN4cute5tupleIJNS5_1CILi64EEENS7_ILi80EEENS7_ILi192EEEEEENS_6half_tEfNS_4arch4Sm80ELb1ELb0ELb1ELb0ELb0ELb0ELb1ELb0ELi2ELi4ELi2ELi2ELb0EEENS1_21CollectiveEpilogueBwdISB_SC_SE_Li256ELb0ELb1ELi4EEENS1_25SingleTileBwdLPTSchedulerILb0ELi80ELb0EEEEEEEEEvNT_6ParamsE,"",@"SHT_CUDA_INFO"
	.sectionflags	@""
	.align	4


	//----- nvinfo : EIATTR_CUDA_API_VERSION
	.align		4
        /*0000*/ 	.byte	0x04, 0x37
        /*0002*/ 	.short	(.L_804 - .L_803)
.L_803:
        /*0004*/ 	.word	0x00000082


	//----- nvinfo : EIATTR_KPARAM_INFO
	.align		4
.L_804:
        /*0008*/ 	.byte	0x04, 0x17
        /*000a*/ 	.short	(.L_806 - .L_805)
.L_805:
        /*000c*/ 	.word	0x00000000
        /*0010*/ 	.short	0x0000
        /*0012*/ 	.short	0x0000
        /*0014*/ 	.byte	0x00, 0xf0, 0x21, 0x0a


	//----- nvinfo : EIATTR_SPARSE_MMA_MASK
	.align		4
.L_806:
        /*0018*/ 	.byte	0x03, 0x50
        /*001a*/ 	.short	0x0000


	//----- nvinfo : EIATTR_MAXREG_COUNT
	.align		4
        /*001c*/ 	.byte	0x03, 0x1b
        /*001e*/ 	.short	0x00ff


	//----- nvinfo : EIATTR_MERCURY_ISA_VERSION
	.align		4
        /*0020*/ 	.byte	0x03, 0x5f
        /*0022*/ 	.short	0x0101


	//----- nvinfo : EIATTR_EXIT_INSTR_OFFSETS
	.align		4
        /*0024*/ 	.byte	0x04, 0x1c
        /*0026*/ 	.short	(.L_808 - .L_807)


	//   ....[0]....
.L_807:
        /*0028*/ 	.word	0x00000010


	//----- nvinfo : EIATTR_MAX_THREADS
	.align		4
.L_808:
        /*002c*/ 	.byte	0x04, 0x05
        /*002e*/ 	.short	(.L_810 - .L_809)
.L_809:
        /*0030*/ 	.word	0x00000100
        /*0034*/ 	.word	0x00000001
        /*0038*/ 	.word	0x00000001


	//----- nvinfo : EIATTR_CBANK_PARAM_SIZE
	.align		4
.L_810:
        /*003c*/ 	.byte	0x03, 0x19
        /*003e*/ 	.short	0x0288


	//----- nvinfo : EIATTR_PARAM_CBANK
	.align		4
        /*0040*/ 	.byte	0x04, 0x0a
        /*0042*/ 	.short	(.L_812 - .L_811)
	.align		4
.L_811:
        /*0044*/ 	.word	index@(.nv.constant0._ZN7cutlass13device_kernelIN5flash19enable_sm80_to_sm89INS1_16FlashAttnBwdSm80INS1_25CollectiveMainloopBwdSm80ILi2ELi1EN4cute5tupleIJNS5_1CILi64EEENS7_ILi80EEENS7_ILi192EEEEEENS_6half_tEfNS_4arch4Sm80ELb1ELb0ELb1ELb0ELb0ELb0ELb1ELb0ELi2ELi4ELi2ELi2ELb0EEENS1_21CollectiveEpilogueBwdISB_SC_SE_Li256ELb0ELb1ELi4EEENS1_25SingleTileBwdLPTSchedulerILb0ELi80ELb0EEEEEEEEEvNT_6ParamsE)
        /*0048*/ 	.short	0x0210
        /*004a*/ 	.short	0x0288


	//----- nvinfo : EIATTR_SW_WAR
	.align		4
.L_812:
        /*004c*/ 	.byte	0x04, 0x36
        /*004e*/ 	.short	(.L_814 - .L_813)
.L_813:
        /*0050*/ 	.word	0x00000008
.L_814:


//--------------------- .nv.info._ZN7cutlass13device_kernelIN5flash19enable_sm80_to_sm89INS1_16FlashAttnBwdSm80INS1_25CollectiveMainloopBwdSm80ILi2ELi1EN4cute5tupleIJNS5_1CILi64EEENS7_ILi80EEENS7_ILi192EEEEEENS_6half_tEfNS_4arch4Sm80ELb1ELb0ELb1ELb0ELb1ELb0ELb1ELb0ELi2ELi4ELi2ELi2ELb0EEENS1_21CollectiveEpilogueBwdISB_SC_SE_Li256ELb0ELb1ELi4EEENS1_25SingleTileBwdLPTSchedulerILb0ELi80ELb1EEEEEEEEEvNT_6ParamsE --------------------------
	.section	.nv.info._ZN7cutlass13device_kernelIN5flash19enable_sm80_to_sm89INS1_16FlashAttnBwdSm80INS1_25CollectiveMainloopBwdSm80ILi2ELi1EN4cute5tupleIJNS5_1CILi64EEENS7_ILi80EEENS7_ILi192EEEEEENS_6half_tEfNS_4arch4Sm80ELb1ELb0ELb1ELb0ELb1ELb0ELb1ELb0ELi2ELi4ELi2ELi2ELb0EEENS1_21CollectiveEpilogueBwdISB_SC_SE_Li256ELb0ELb1ELi4EEENS1_25SingleTileBwdLPTSchedulerILb0ELi80ELb1EEEEEEEEEvNT_6ParamsE,"",@"SHT_CUDA_INFO"
	.sectionflags	@""
	.align	4


	//----- nvinfo : EIATTR_CUDA_API_VERSION
	.align		4
        /*0000*/ 	.byte	0x04, 0x37
        /*0002*/ 	.short	(.L_816 - .L_815)
.L_815:
        /*0004*/ 	.word	0x00000082


	//----- nvinfo : EIATTR_KPARAM_INFO
	.align		4
.L_816:
        /*0008*/ 	.byte	0x04, 0x17
        /*000a*/ 	.short	(.L_818 - .L_817)
.L_817:
        /*000c*/ 	.word	0x00000000
        /*0010*/ 	.short	0x0000
        /*0012*/ 	.short	0x0000
        /*0014*/ 	.byte	0x00, 0xf0, 0x21, 0x0a


	//----- nvinfo : EIATTR_SPARSE_MMA_MASK
	.align		4
.L_818:
        /*0018*/ 	.byte	0x03, 0x50
        /*001a*/ 	.short	0x0000


	//----- nvinfo : EIATTR_MAXREG_COUNT
	.align		4
        /*001c*/ 	.byte	0x03, 0x1b
        /*001e*/ 	.short	0x00ff


	//----- nvinfo : EIATTR_MERCURY_ISA_VERSION
	.align		4
        /*0020*/ 	.byte	0x03, 0x5f
        /*0022*/ 	.short	0x0101


	//----- nvinfo : EIATTR_EXIT_INSTR_OFFSETS
	.align		4
        /*0024*/ 	.byte	0x04, 0x1c
        /*0026*/ 	.short	(.L_820 - .L_819)


	//   ....[0]....
.L_819:
        /*0028*/ 	.word	0x00000010


	//----- nvinfo : EIATTR_MAX_THREADS
	.align		4
.L_820:
        /*002c*/ 	.byte	0x04, 0x05
        /*002e*/ 	.short	(.L_822 - .L_821)
.L_821:
        /*0030*/ 	.word	0x00000100
        /*0034*/ 	.word	0x00000001
        /*0038*/ 	.word	0x00000001


	//----- nvinfo : EIATTR_CBANK_PARAM_SIZE
	.align		4
.L_822:
        /*003c*/ 	.byte	0x03, 0x19
        /*003e*/ 	.short	0x0288


	//----- nvinfo : EIATTR_PARAM_CBANK
	.align		4
        /*0040*/ 	.byte	0x04, 0x0a
        /*0042*/ 	.short	(.L_824 - .L_823)
	.align		4
.L_823:
        /*0044*/ 	.word	index@(.nv.constant0._ZN7cutlass13device_kernelIN5flash19enable_sm80_to_sm89INS1_16FlashAttnBwdSm80INS1_25CollectiveMainloopBwdSm80ILi2ELi1EN4cute5tupleIJNS5_1CILi64EEENS7_ILi80EEENS7_ILi192EEEEEENS_6half_tEfNS_4arch4Sm80ELb1ELb0ELb1ELb0ELb1ELb0ELb1ELb0ELi2ELi4ELi2ELi2ELb0EEENS1_21CollectiveEpilogueBwdISB_SC_SE_Li256ELb0ELb1ELi4EEENS1_25SingleTileBwdLPTSchedulerILb0ELi80ELb1EEEEEEEEEvNT_6ParamsE)
        /*0048*/ 	.short	0x0210
        /*004a*/ 	.short	0x0288


	//----- nvinfo : EIATTR_SW_WAR
	.align		4
.L_824:
        /*004c*/ 	.byte	0x04, 0x36
        /*004e*/ 	.short	(.L_826 - .L_825)
.L_825:
        /*0050*/ 	.word	0x00000008
.L_826:


//--------------------- .nv.info._ZN7cutlass13device_kernelIN5flash19enable_sm80_to_sm89INS1_16FlashAttnBwdSm80INS1_25CollectiveMainloopBwdSm80ILi2ELi1EN4cute5tupleIJNS5_1CILi64EEENS7_ILi80EEENS7_ILi192EEEEEENS_6half_tEfNS_4arch4Sm80ELb1ELb0ELb1ELb0ELb0ELb0ELb1ELb0ELi2ELi4ELi2ELi2ELb0EEENS1_24CollectiveEpilogueBwdGQAISB_fSE_Li256ELb0ELb0EEENS1_25SingleTileBwdLPTSchedulerILb0ELi80ELb0EEEEEEEEEvNT_6ParamsE --------------------------
	.section	.nv.info._ZN7cutlass13device_kernelIN5flash19enable_sm80_to_sm89INS1_16FlashAttnBwdSm80INS1_25CollectiveMainloopBwdSm80ILi2ELi1EN4cute5tupleIJNS5_1CILi64EEENS7_ILi80EEENS7_ILi192EEEEEENS_6half_tEfNS_4arch4Sm80ELb1ELb0ELb1ELb0ELb0ELb0ELb1ELb0ELi2ELi4ELi2ELi2ELb0EEENS1_24CollectiveEpilogueBwdGQAISB_fSE_Li256ELb0ELb0EEENS1_25SingleTileBwdLPTSchedulerILb0ELi80ELb0EEEEEEEEEvNT_6ParamsE,"",@"SHT_CUDA_INFO"
	.sectionflags	@""
	.align	4


	//----- nvinfo : EIATTR_CUDA_API_VERSION
	.align		4
        /*0000*/ 	.byte	0x04, 0x37
        /*0002*/ 	.short	(.L_828 - .L_827)
.L_827:
        /*0004*/ 	.word	0x00000082


	//----- nvinfo : EIATTR_KPARAM_INFO
	.align		4
.L_828:
        /*0008*/ 	.byte	0x04, 0x17
        /*000a*/ 	.short	(.L_830 - .L_829)
.L_829:
        /*000c*/ 	.word	0x00000000
        /*0010*/ 	.short	0x0000
        /*0012*/ 	.short	0x0000
        /*0014*/ 	.byte	0x00, 0xf0, 0x41, 0x0a


	//----- nvinfo : EIATTR_SPARSE_MMA_MASK
	.align		4
.L_830:
        /*0018*/ 	.byte	0x03, 0x50
        /*001a*/ 	.short	0x0000


	//----- nvinfo : EIATTR_MAXREG_COUNT
	.align		4
        /*001c*/ 	.byte	0x03, 0x1b
        /*001e*/ 	.short	0x00ff


	//----- nvinfo : EIATTR_MERCURY_ISA_VERSION
	.align		4
        /*0020*/ 	.byte	0x03, 0x5f
        /*0022*/ 	.short	0x0101


	//----- nvinfo : EIATTR_EXIT_INSTR_OFFSETS
	.align		4
        /*0024*/ 	.byte	0x04, 0x1c
        /*0026*/ 	.short	(.L_832 - .L_831)


	//   ....[0]....
.L_831:
        /*0028*/ 	.word	0x00000010


	//----- nvinfo : EIATTR_MAX_THREADS
	.align		4
.L_832:
        /*002c*/ 	.byte	0x04, 0x05
        /*002e*/ 	.short	(.L_834 - .L_833)
.L_833:
        /*0030*/ 	.word	0x00000100
        /*0034*/ 	.word	0x00000001
        /*0038*/ 	.word	0x00000001


	//----- nvinfo : EIATTR_CBANK_PARAM_SIZE
	.align		4
.L_834:
        /*003c*/ 	.byte	0x03, 0x19
        /*003e*/ 	.short	0x0290


	//----- nvinfo : EIATTR_PARAM_CBANK
	.align		4
        /*0040*/ 	.byte	0x04, 0x0a
        /*0042*/ 	.short	(.L_836 - .L_835)
	.align		4
.L_835:
        /*0044*/ 	.word	index@(.nv.constant0._ZN7cutlass13device_kernelIN5flash19enable_sm80_to_sm89INS1_16FlashAttnBwdSm80INS1_25CollectiveMainloopBwdSm80ILi2ELi1EN4cute5tupleIJNS5_1CILi64EEENS7_ILi80EEENS7_ILi192EEEEEENS_6half_tEfNS_4arch4Sm80ELb1ELb0ELb1ELb0ELb0ELb0ELb1ELb0ELi2ELi4ELi2ELi2ELb0EEENS1_24CollectiveEpilogueBwdGQAISB_fSE_Li256ELb0ELb0EEENS1_25SingleTileBwdLPTSchedulerILb0ELi80ELb0EEEEEEEEEvNT_6ParamsE)
        /*0048*/ 	.short	0x0210
        /*004a*/ 	.short	0x0290


	//----- nvinfo : EIATTR_SW_WAR
	.align		4
.L_836:
        /*004c*/ 	.byte	0x04, 0x36
        /*004e*/ 	.short	(.L_838 - .L_837)
.L_837:
        /*0050*/ 	.word	0x00000008
.L_838:


//--------------------- .nv.info._ZN7cutlass13device_kernelIN5flash19enable_sm80_to_sm89INS1_16FlashAttnBwdSm80INS1_25CollectiveMainloopBwdSm80ILi2ELi1EN4cute5tupleIJNS5_1CILi64EEENS7_ILi80EEENS7_ILi192EEEEEENS_6half_tEfNS_4arch4Sm80ELb1ELb0ELb1ELb0ELb1ELb0ELb1ELb0ELi2ELi4ELi2ELi2ELb0EEENS1_24CollectiveEpilogueBwdGQAISB_fSE_Li256ELb0ELb1EEENS1_25SingleTileBwdLPTSchedulerILb0ELi80ELb1EEEEEEEEEvNT_6ParamsE --------------------------
	.section	.nv.info._ZN7cutlass13device_kernelIN5flash19enable_sm80_to_sm89INS1_16FlashAttnBwdSm80INS1_25CollectiveMainloopBwdSm80ILi2ELi1EN4cute5tupleIJNS5_1CILi64EEENS7_ILi80EEENS7_ILi192EEEEEENS_6half_tEfNS_4arch4Sm80ELb1ELb0ELb1ELb0ELb1ELb0ELb1ELb0ELi2ELi4ELi2ELi2ELb0EEENS1_24CollectiveEpilogueBwdGQAISB_fSE_Li256ELb0ELb1EEENS1_25SingleTileBwdLPTSchedulerILb0ELi80ELb1EEEEEEEEEvNT_6ParamsE,"",@"SHT_CUDA_INFO"
	.sectionflags	@""
	.align	4


	//----- nvinfo : EIATTR_CUDA_API_VERSION
	.align		4
        /*0000*/ 	.byte	0x04, 0x37
        /*0002*/ 	.short	(.L_840 - .L_839)
.L_839:
        /*0004*/ 	.word	0x00000082


	//----- nvinfo : EIATTR_KPARAM_INFO
	.align		4
.L_840:
        /*0008*/ 	.byte	0x04, 0x17
        /*000a*/ 	.short	(.L_842 - .L_841)
.L_841:
        /*000c*/ 	.word	0x00000000
        /*0010*/ 	.short	0x0000
        /*0012*/ 	.short	0x0000
        /*0014*/ 	.byte	0x00, 0xf0, 0x41, 0x0a


	//----- nvinfo : EIATTR_SPARSE_MMA_MASK
	.align		4
.L_842:
        /*0018*/ 	.byte	0x03, 0x50
        /*001a*/ 	.short	0x0000


	//----- nvinfo : EIATTR_MAXREG_COUNT
	.align		4
        /*001c*/ 	.byte	0x03, 0x1b
        /*001e*/ 	.short	0x00ff


	//----- nvinfo : EIATTR_MERCURY_ISA_VERSION
	.align		4
        /*0020*/ 	.byte	0x03, 0x5f
        /*0022*/ 	.short	0x0101


	//----- nvinfo : EIATTR_EXIT_INSTR_OFFSETS
	.align		4
        /*0024*/ 	.byte	0x04, 0x1c
        /*0026*/ 	.short	(.L_844 - .L_843)


	//   ....[0]....
.L_843:
        /*0028*/ 	.word	0x00000010


	//----- nvinfo : EIATTR_MAX_THREADS
	.align		4
.L_844:
        /*002c*/ 	.byte	0x04, 0x05
        /*002e*/ 	.short	(.L_846 - .L_845)
.L_845:
        /*0030*/ 	.word	0x00000100
        /*0034*/ 	.word	0x00000001
        /*0038*/ 	.word	0x00000001


	//----- nvinfo : EIATTR_CBANK_PARAM_SIZE
	.align		4
.L_846:
        /*003c*/ 	.byte	0x03, 0x19
        /*003e*/ 	.short	0x0290


	//----- nvinfo : EIATTR_PARAM_CBANK
	.align		4
        /*0040*/ 	.byte	0x04, 0x0a
        /*0042*/ 	.short	(.L_848 - .L_847)
	.align		4
.L_847:
        /*0044*/ 	.word	index@(.nv.constant0._ZN7cutlass13device_kernelIN5flash19enable_sm80_to_sm89INS1_16FlashAttnBwdSm80INS1_25CollectiveMainloopBwdSm80ILi2ELi1EN4cute5tupleIJNS5_1CILi64EEENS7_ILi80EEENS7_ILi192EEEEEENS_6half_tEfNS_4arch4Sm80ELb1ELb0ELb1ELb0ELb1ELb0ELb1ELb0ELi2ELi4ELi2ELi2ELb0EEENS1_24CollectiveEpilogueBwdGQAISB_fSE_Li256ELb0ELb1EEENS1_25SingleTileBwdLPTSchedulerILb0ELi80ELb1EEEEEEEEEvNT_6ParamsE)
        /*0048*/ 	.short	0x0210
        /*004a*/ 	.short	0x0290


	//----- nvinfo : EIATTR_SW_WAR
	.align		4
.L_848:
        /*004c*/ 	.byte	0x04, 0x36
        /*004e*/ 	.short	(.L_850 - .L_849)
.L_849:
        /*0050*/ 	.word	0x00000008
.L_850:


//--------------------- .nv.info._ZN7cutlass13device_kernelIN5flash22FlashAttnBwdPreprocessIN4cute5tupleIJNS3_1CILi64EEENS5_ILi192EEEEEENS_6half_tEfNS_4arch4Sm80ELb1ELb0EEEEEvNT_6ParamsE --------------------------
	.section	.nv.info._ZN7cutlass13device_kernelIN5flash22FlashAttnBwdPreprocessIN4cute5tupleIJNS3_1CILi64EEENS5_ILi192EEEEEENS_6half_tEfNS_4arch4Sm80ELb1ELb0EEEEEvNT_6ParamsE,"",@"SHT_CUDA_INFO"
	.sectionflags	@""
	.align	4


	//----- nvinfo : EIATTR_CUDA_API_VERSION
	.align		4
        /*0000*/ 	.byte	0x04, 0x37
        /*0002*/ 	.short	(.L_852 - .L_851)
.L_851:
        /*0004*/ 	.word	0x00000082


	//----- nvinfo : EIATTR_KPARAM_INFO
	.align		4
.L_852:
        /*0008*/ 	.byte	0x04, 0x17
        /*000a*/ 	.short	(.L_854 - .L_853)
.L_853:
        /*000c*/ 	.word	0x00000000
        /*0010*/ 	.short	0x0000
        /*0012*/ 	.short	0x0000
        /*0014*/ 	.byte	0x00, 0xf0, 0xc1, 0x03


	//----- nvinfo : EIATTR_SPARSE_MMA_MASK
	.align		4
.L_854:
        /*0018*/ 	.byte	0x03, 0x50
        /*001a*/ 	.short	0x0000


	//----- nvinfo : EIATTR_MAXREG_COUNT
	.align		4
        /*001c*/ 	.byte	0x03, 0x1b
        /*001e*/ 	.short	0x0080


	//----- nvinfo : EIATTR_MERCURY_ISA_VERSION
	.align		4
        /*0020*/ 	.byte	0x03, 0x5f
        /*0022*/ 	.short	0x0101


	//----- nvinfo : EIATTR_COOP_GROUP_MASK_REGIDS
	.align		4
        /*0024*/ 	.byte	0x04, 0x29
        /*0026*/ 	.short	(.L_856 - .L_855)


	//   ....[0]....
.L_855:
        /*0028*/ 	.word	0xffffffff


	//   ....[1]....
        /*002c*/ 	.word	0xffffffff


	//   ....[2]....
        /*0030*/ 	.word	0xffffffff


	//   ....[3]....
        /*0034*/ 	.word	0xffffffff


	//   ....[4]....
        /*0038*/ 	.word	0xffffffff


	//   ....[5]....
        /*003c*/ 	.word	0xffffffff


	//----- nvinfo : EIATTR_COOP_GROUP_INSTR_OFFSETS
	.align		4
.L_856:
        /*0040*/ 	.byte	0x04, 0x28
        /*0042*/ 	.short	(.L_858 - .L_857)


	//   ....[0]....
.L_857:
        /*0044*/ 	.word	0x00001670


	//   ....[1]....
        /*0048*/ 	.word	0x00001680


	//   ....[2]....
        /*004c*/ 	.word	0x000016c0


	//   ....[3]....
        /*0050*/ 	.word	0x000016d0


	//   ....[4]....
        /*0054*/ 	.word	0x00001700


	//   ....[5]....
        /*0058*/ 	.word	0x00001710


	//----- nvinfo : EIATTR_EXIT_INSTR_OFFSETS
	.align		4
.L_858:
        /*005c*/ 	.byte	0x04, 0x1c
        /*005e*/ 	.short	(.L_860 - .L_859)


	//   ....[0]....
.L_859:
        /*0060*/ 	.word	0x00001c90


	//   ....[1]....
        /*0064*/ 	.word	0x00001d10


	//----- nvinfo : EIATTR_MAX_THREADS
	.align		4
.L_860:
        /*0068*/ 	.byte	0x04, 0x05
        /*006a*/ 	.short	(.L_862 - .L_861)
.L_861:
        /*006c*/ 	.word	0x00000100
        /*0070*/ 	.word	0x00000001
        /*0074*/ 	.word	0x00000001


	//----- nvinfo : EIATTR_CRS_STACK_SIZE
	.align		4
.L_862:
        /*0078*/ 	.byte	0x04, 0x1e
        /*007a*/ 	.short	(.L_864 - .L_863)
.L_863:
        /*007c*/ 	.word	0x00000000


	//----- nvinfo : EIATTR_CBANK_PARAM_SIZE
	.align		4
.L_864:
        /*0080*/ 	.byte	0x03, 0x19
        /*0082*/ 	.short	0x00f0


	//----- nvinfo : EIATTR_PARAM_CBANK
	.align		4
        /*0084*/ 	.byte	0x04, 0x0a
        /*0086*/ 	.short	(.L_866 - .L_865)
	.align		4
.L_865:
        /*0088*/ 	.word	index@(.nv.constant0._ZN7cutlass13device_kernelIN5flash22FlashAttnBwdPreprocessIN4cute5tupleIJNS3_1CILi64EEENS5_ILi192EEEEEENS_6half_tEfNS_4arch4Sm80ELb1ELb0EEEEEvNT_6ParamsE)
        /*008c*/ 	.short	0x0210
        /*008e*/ 	.short	0x00f0


	//----- nvinfo : EIATTR_SW_WAR
	.align		4
.L_866:
        /*0090*/ 	.byte	0x04, 0x36
        /*0092*/ 	.short	(.L_868 - .L_867)
.L_867:
        /*0094*/ 	.word	0x00000008
.L_868:


//--------------------- .nv.info._ZN7cutlass13device_kernelIN5flash19enable_sm80_to_sm89INS1_16FlashAttnBwdSm80INS1_25CollectiveMainloopBwdSm80ILi2ELi1EN4cute5tupleIJNS5_1CILi64EEENS7_ILi80EEENS7_ILi192EEEEEENS_6half_tEfNS_4arch4Sm80ELb1ELb0ELb1ELb1ELb0ELb0ELb1ELb0ELi2ELi4ELi2ELi2ELb0EEENS1_21CollectiveEpilogueBwdISB_SC_SE_Li256ELb1ELb1ELi4EEENS1_25SingleTileBwdLPTSchedulerILb1ELi80ELb0EEEEEEEEEvNT_6ParamsE --------------------------
	.section	.nv.info._ZN7cutlass13device_kernelIN5flash19enable_sm80_to_sm89INS1_16FlashAttnBwdSm80INS1_25CollectiveMainloopBwdSm80ILi2ELi1EN4cute5tupleIJNS5_1CILi64EEENS7_ILi80EEENS7_ILi192EEEEEENS_6half_tEfNS_4arch4Sm80ELb1ELb0ELb1ELb1ELb0ELb0ELb1ELb0ELi2ELi4ELi2ELi2ELb0EEENS1_21CollectiveEpilogueBwdISB_SC_SE_Li256ELb1ELb1ELi4EEENS1_25SingleTileBwdLPTSchedulerILb1ELi80ELb0EEEEEEEEEvNT_6ParamsE,"",@"SHT_CUDA_INFO"
	.sectionflags	@""
	.align	4


	//----- nvinfo : EIATTR_CUDA_API_VERSION
	.align		4
        /*0000*/ 	.byte	0x04, 0x37
        /*0002*/ 	.short	(.L_870 - .L_869)
.L_869:
        /*0004*/ 	.word	0x00000082


	//----- nvinfo : EIATTR_KPARAM_INFO
	.align		4
.L_870:
        /*0008*/ 	.byte	0x04, 0x17
        /*000a*/ 	.short	(.L_872 - .L_871)
.L_871:
        /*000c*/ 	.word	0x00000000
        /*0010*/ 	.short	0x0000
        /*0012*/ 	.short	0x0000
        /*0014*/ 	.byte	0x00, 0xf0, 0x21, 0x0a


	//----- nvinfo : EIATTR_SPARSE_MMA_MASK
	.align		4
.L_872:
        /*0018*/ 	.byte	0x03, 0x50
        /*001a*/ 	.short	0x0000


	//----- nvinfo : EIATTR_MAXREG_COUNT
	.align		4
        /*001c*/ 	.byte	0x03, 0x1b
        /*001e*/ 	.short	0x00ff


	//----- nvinfo : EIATTR_MERCURY_ISA_VERSION
	.align		4
        /*0020*/ 	.byte	0x03, 0x5f
        /*0022*/ 	.short	0x0101


	//----- nvinfo : EIATTR_EXIT_INSTR_OFFSETS
	.align		4
        /*0024*/ 	.byte	0x04, 0x1c
        /*0026*/ 	.short	(.L_874 - .L_873)


	//   ....[0]....
.L_873:
        /*0028*/ 	.word	0x00000010


	//----- nvinfo : EIATTR_MAX_THREADS
	.align		4
.L_874:
        /*002c*/ 	.byte	0x04, 0x05
        /*002e*/ 	.short	(.L_876 - .L_875)
.L_875:
        /*0030*/ 	.word	0x00000100
        /*0034*/ 	.word	0x00000001
        /*0038*/ 	.word	0x00000001


	//----- nvinfo : EIATTR_CBANK_PARAM_SIZE
	.align		4
.L_876:
        /*003c*/ 	.byte	0x03, 0x19
        /*003e*/ 	.short	0x0288


	//----- nvinfo : EIATTR_PARAM_CBANK
	.align		4
        /*0040*/ 	.byte	0x04, 0x0a
        /*0042*/ 	.short	(.L_878 - .L_877)
	.align		4
.L_877:
        /*0044*/ 	.word	index@(.nv.constant0._ZN7cutlass13device_kernelIN5flash19enable_sm80_to_sm89INS1_16FlashAttnBwdSm80INS1_25CollectiveMainloopBwdSm80ILi2ELi1EN4cute5tupleIJNS5_1CILi64EEENS7_ILi80EEENS7_ILi192EEEEEENS_6half_tEfNS_4arch4Sm80ELb1ELb0ELb1ELb1ELb0ELb0ELb1ELb0ELi2ELi4ELi2ELi2ELb0EEENS1_21CollectiveEpilogueBwdISB_SC_SE_Li256ELb1ELb1ELi4EEENS1_25SingleTileBwdLPTSchedulerILb1ELi80ELb0EEEEEEEEEvNT_6ParamsE)
        /*0048*/ 	.short	0x0210
        /*004a*/ 	.short	0x0288


	//----- nvinfo : EIATTR_SW_WAR
	.align		4
.L_878:
        /*004c*/ 	.byte	0x04, 0x36
        /*004e*/ 	.short	(.L_880 - .L_879)
.L_879:
        /*0050*/ 	.word	0x00000008
.L_880:


//--------------------- .nv.info._ZN7cutlass13device_kernelIN5flash19enable_sm80_to_sm89INS1_16FlashAttnBwdSm80INS1_25CollectiveMainloopBwdSm80ILi2ELi1EN4cute5tupleIJNS5_1CILi64EEENS7_ILi80EEENS7_ILi192EEEEEENS_6half_tEfNS_4arch4Sm80ELb1ELb0ELb1ELb1ELb1ELb0ELb1ELb0ELi2ELi4ELi2ELi2ELb0EEENS1_21CollectiveEpilogueBwdISB_SC_SE_Li256ELb1ELb1ELi4EEENS1_25SingleTileBwdLPTSchedulerILb1ELi80ELb1EEEEEEEEEvNT_6ParamsE --------------------------
	.section	.nv.info._ZN7cutlass13device_kernelIN5flash19enable_sm80_to_sm89INS1_16FlashAttnBwdSm80INS1_25CollectiveMainloopBwdSm80ILi2ELi1EN4cute5tupleIJNS5_1CILi64EEENS7_ILi80EEENS7_ILi192EEEEEENS_6half_tEfNS_4arch4Sm80ELb1ELb0ELb1ELb1ELb1ELb0ELb1ELb0ELi2ELi4ELi2ELi2ELb0EEENS1_21CollectiveEpilogueBwdISB_SC_SE_Li256ELb1ELb1ELi4EEENS1_25SingleTileBwdLPTSchedulerILb1ELi80ELb1EEEEEEEEEvNT_6ParamsE,"",@"SHT_CUDA_INFO"
	.sectionflags	@""
	.align	4


	//----- nvinfo : EIATTR_CUDA_API_VERSION
	.align		4
        /*0000*/ 	.byte	0x04, 0x37
        /*0002*/ 	.short	(.L_882 - .L_881)
.L_881:
        /*0004*/ 	.word	0x00000082


	//----- nvinfo : EIATTR_KPARAM_INFO
	.align		4
.L_882:
        /*0008*/ 	.byte	0x04, 0x17
        /*000a*/ 	.short	(.L_884 - .L_883)
.L_883:
        /*000c*/ 	.word	0x00000000
        /*0010*/ 	.short	0x0000
        /*0012*/ 	.short	0x0000
        /*0014*/ 	.byte	0x00, 0xf0, 0x21, 0x0a


	//----- nvinfo : EIATTR_SPARSE_MMA_MASK
	.align		4
.L_884:
        /*0018*/ 	.byte	0x03, 0x50
        /*001a*/ 	.short	0x0000


	//----- nvinfo : EIATTR_MAXREG_COUNT
	.align		4
        /*001c*/ 	.byte	0x03, 0x1b
        /*001e*/ 	.short	0x00ff


	//----- nvinfo : EIATTR_MERCURY_ISA_VERSION
	.align		4
        /*0020*/ 	.byte	0x03, 0x5f
        /*0022*/ 	.short	0x0101


	//----- nvinfo : EIATTR_EXIT_INSTR_OFFSETS
	.align		4
        /*0024*/ 	.byte	0x04, 0x1c
        /*0026*/ 	.short	(.L_886 - .L_885)


	//   ....[0]....
.L_885:
        /*0028*/ 	.word	0x00000010


	//----- nvinfo : EIATTR_MAX_THREADS
	.align		4
.L_886:
        /*002c*/ 	.byte	0x04, 0x05
        /*002e*/ 	.short	(.L_888 - .L_887)
.L_887:
        /*0030*/ 	.word	0x00000100
        /*0034*/ 	.word	0x00000001
        /*0038*/ 	.word	0x00000001


	//----- nvinfo : EIATTR_CBANK_PARAM_SIZE
	.align		4
.L_888:
        /*003c*/ 	.byte	0x03, 0x19
        /*003e*/ 	.short	0x0288


	//----- nvinfo : EIATTR_PARAM_CBANK
	.align		4
        /*0040*/ 	.byte	0x04, 0x0a
        /*0042*/ 	.short	(.L_890 - .L_889)
	.align		4
.L_889:
        /*0044*/ 	.word	index@(.nv.constant0._ZN7cutlass13device_kernelIN5flash19enable_sm80_to_sm89INS1_16FlashAttnBwdSm80INS1_25CollectiveMainloopBwdSm80ILi2ELi1EN4cute5tupleIJNS5_1CILi64EEENS7_ILi80EEENS7_ILi192EEEEEENS_6half_tEfNS_4arch4Sm80ELb1ELb0ELb1ELb1ELb1ELb0ELb1ELb0ELi2ELi4ELi2ELi2ELb0EEENS1_21CollectiveEpilogueBwdISB_SC_SE_Li256ELb1ELb1ELi4EEENS1_25SingleTileBwdLPTSchedulerILb1ELi80ELb1EEEEEEEEEvNT_6ParamsE)
        /*0048*/ 	.short	0x0210
        /*004a*/ 	.short	0x0288


	//----- nvinfo : EIATTR_SW_WAR
	.align		4
.L_890:
        /*004c*/ 	.byte	0x04, 0x36
        /*004e*/ 	.short	(.L_892 - .L_891)
.L_891:
        /*0050*/ 	.word	0x00000008
.L_892:


//--------------------- .nv.info._ZN7cutlass13device_kernelIN5flash19enable_sm80_to_sm89INS1_16FlashAttnBwdSm80INS1_25CollectiveMainloopBwdSm80ILi2ELi1EN4cute5tupleIJNS5_1CILi64EEENS7_ILi80EEENS7_ILi192EEEEEENS_6half_tEfNS_4arch4Sm80ELb1ELb0ELb1ELb1ELb0ELb0ELb1ELb0ELi2ELi4ELi2ELi2ELb0EEENS1_24CollectiveEpilogueBwdGQAISB_fSE_Li256ELb1ELb0EEENS1_25SingleTileBwdLPTSchedulerILb1ELi80ELb0EEEEEEEEEvNT_6ParamsE --------------------------
	.section	.nv.info._ZN7cutlass13device_kernelIN5flash19enable_sm80_to_sm89INS1_16FlashAttnBwdSm80INS1_25CollectiveMainloopBwdSm80ILi2ELi1EN4cute5tupleIJNS5_1CILi64EEENS7_ILi80EEENS7_ILi192EEEEEENS_6half_tEfNS_4arch4Sm80ELb1ELb0ELb1ELb1ELb0ELb0ELb1ELb0ELi2ELi4ELi2ELi2ELb0EEENS1_24CollectiveEpilogueBwdGQAISB_fSE_Li256ELb1ELb0EEENS1_25SingleTileBwdLPTSchedulerILb1ELi80ELb0EEEEEEEEEvNT_6ParamsE,"",@"SHT_CUDA_INFO"
	.sectionflags	@""
	.align	4


	//----- nvinfo : EIATTR_CUDA_API_VERSION
	.align		4
        /*0000*/ 	.byte	0x04, 0x37
        /*0002*/ 	.short	(.L_894 - .L_893)
.L_893:
        /*0004*/ 	.word	0x00000082


	//----- nvinfo : EIATTR_KPARAM_INFO
	.align		4
.L_894:
        /*0008*/ 	.byte	0x04, 0x17
        /*000a*/ 	.short	(.L_896 - .L_895)
.L_895:
        /*000c*/ 	.word	0x00000000
        /*0010*/ 	.short	0x0000
        /*0012*/ 	.short	0x0000
        /*0014*/ 	.byte	0x00, 0xf0, 0x41, 0x0a


	//----- nvinfo : EIATTR_SPARSE_MMA_MASK
	.align		4
.L_896:
        /*0018*/ 	.byte	0x03, 0x50
        /*001a*/ 	.short	0x0000


	//----- nvinfo : EIATTR_MAXREG_COUNT
	.align		4
        /*001c*/ 	.byte	0x03, 0x1b
        /*001e*/ 	.short	0x00ff


	//----- nvinfo : EIATTR_MERCURY_ISA_VERSION
	.align		4
        /*0020*/ 	.byte	0x03, 0x5f
        /*0022*/ 	.short	0x0101


	//----- nvinfo : EIATTR_EXIT_INSTR_OFFSETS
	.align		4
        /*0024*/ 	.byte	0x04, 0x1c
        /*0026*/ 	.short	(.L_898 - .L_897)


	//   ....[0]....
.L_897:
        /*0028*/ 	.word	0x00000010


	//----- nvinfo : EIATTR_MAX_THREADS
	.align		4
.L_898:
        /*002c*/ 	.byte	0x04, 0x05
        /*002e*/ 	.short	(.L_900 - .L_899)
.L_899:
        /*0030*/ 	.word	0x00000100
        /*0034*/ 	.word	0x00000001
        /*0038*/ 	.word	0x00000001


	//----- nvinfo : EIATTR_CBANK_PARAM_SIZE
	.align		4
.L_900:
        /*003c*/ 	.byte	0x03, 0x19
        /*003e*/ 	.short	0x0290


	//----- nvinfo : EIATTR_PARAM_CBANK
	.align		4
        /*0040*/ 	.byte	0x04, 0x0a
        /*0042*/ 	.short	(.L_902 - .L_901)
	.align		4
.L_901:
        /*0044*/ 	.word	index@(.nv.constant0._ZN7cutlass13device_kernelIN5flash19enable_sm80_to_sm89INS1_16FlashAttnBwdSm80INS1_25CollectiveMainloopBwdSm80ILi2ELi1EN4cute5tupleIJNS5_1CILi64EEENS7_ILi80EEENS7_ILi192EEEEEENS_6half_tEfNS_4arch4Sm80ELb1ELb0ELb1ELb1ELb0ELb0ELb1ELb0ELi2ELi4ELi2ELi2ELb0EEENS1_24CollectiveEpilogueBwdGQAISB_fSE_Li256ELb1ELb0EEENS1_25SingleTileBwdLPTSchedulerILb1ELi80ELb0EEEEEEEEEvNT_6ParamsE)
        /*0048*/ 	.short	0x0210
        /*004a*/ 	.short	0x0290


	//----- nvinfo : EIATTR_SW_WAR
	.align		4
.L_902:
        /*004c*/ 	.byte	0x04, 0x36
        /*004e*/ 	.short	(.L_904 - .L_903)
.L_903:
        /*0050*/ 	.word	0x00000008
.L_904:


//--------------------- .nv.info._ZN7cutlass13device_kernelIN5flash32FlashAttnBwdPostprocessConvertdQIN4cute5tupleIJNS3_1CILi80EEENS5_ILi192EEEEEENS_6half_tEfNS_4arch4Sm80ELi256ENS3_8TiledMMAINS3_8MMA_AtomIJNS3_28SM80_16x8x16_F32F16F16F32_TNEEEENS3_6LayoutINS4_IJNS5_ILi4EEENS5_ILi2EEENS5_ILi1EEEEEENS4_IJSJ_SH_NS5_ILi0EEEEEEEENS4_IJNS5_ILi64EEENS5_ILi16EEESP_EEEEELb1EEEEEvNT_6ParamsE --------------------------
	.section	.nv.info._ZN7cutlass13device_kernelIN5flash32FlashAttnBwdPostprocessConvertdQIN4cute5tupleIJNS3_1CILi80EEENS5_ILi192EEEEEENS_6half_tEfNS_4arch4Sm80ELi256ENS3_8TiledMMAINS3_8MMA_AtomIJNS3_28SM80_16x8x16_F32F16F16F32_TNEEEENS3_6LayoutINS4_IJNS5_ILi4EEENS5_ILi2EEENS5_ILi1EEEEEENS4_IJSJ_SH_NS5_ILi0EEEEEEEENS4_IJNS5_ILi64EEENS5_ILi16EEESP_EEEEELb1EEEEEvNT_6ParamsE,"",@"SHT_CUDA_INFO"
	.sectionflags	@""
	.align	4


	//----- nvinfo : EIATTR_CUDA_API_VERSION
	.align		4
        /*0000*/ 	.byte	0x04, 0x37
        /*0002*/ 	.short	(.L_906 - .L_905)
.L_905:
        /*0004*/ 	.word	0x00000082


	//----- nvinfo : EIATTR_KPARAM_INFO
	.align		4
.L_906:
        /*0008*/ 	.byte	0x04, 0x17
        /*000a*/ 	.short	(.L_908 - .L_907)
.L_907:
        /*000c*/ 	.word	0x00000000
        /*0010*/ 	.short	0x0000
        /*0012*/ 	.short	0x0000
        /*0014*/ 	.byte	0x00, 0xf0, 0xc1, 0x01


	//----- nvinfo : EIATTR_SPARSE_MMA_MASK
	.align		4
.L_908:
        /*0018*/ 	.byte	0x03, 0x50
        /*001a*/ 	.short	0x0000


	//----- nvinfo : EIATTR_MAXREG_COUNT
	.align		4
        /*001c*/ 	.byte	0x03, 0x1b
        /*001e*/ 	.short	0x0080


	//----- nvinfo : EIATTR_NUM_BARRIERS
	.align		4
        /*0020*/ 	.byte	0x02, 0x4c
        /*0022*/ 	.byte	0x01
	.zero		1


	//----- nvinfo : EIATTR_MERCURY_ISA_VERSION
	.align		4
        /*0024*/ 	.byte	0x03, 0x5f
        /*0026*/ 	.short	0x0101


	//----- nvinfo : EIATTR_EXIT_INSTR_OFFSETS
	.align		4
        /*0028*/ 	.byte	0x04, 0x1c
        /*002a*/ 	.short	(.L_910 - .L_909)


	//   ....[0]....
.L_909:
        /*002c*/ 	.word	0x000001d0


	//   ....[1]....
        /*0030*/ 	.word	0x00001f20


	//   ....[2]....
        /*0034*/ 	.word	0x000021a0


	//   ....[3]....
        /*0038*/ 	.word	0x000021c0


	//----- nvinfo : EIATTR_MAX_THREADS
	.align		4
.L_910:
        /*003c*/ 	.byte	0x04, 0x05
        /*003e*/ 	.short	(.L_912 - .L_911)
.L_911:
        /*0040*/ 	.word	0x00000100
        /*0044*/ 	.word	0x00000001
        /*0048*/ 	.word	0x00000001


	//----- nvinfo : EIATTR_CRS_STACK_SIZE
	.align		4
.L_912:
        /*004c*/ 	.byte	0x04, 0x1e
        /*004e*/ 	.short	(.L_914 - .L_913)
.L_913:
        /*0050*/ 	.word	0x00000000


	//----- nvinfo : EIATTR_CBANK_PARAM_SIZE
	.align		4
.L_914:
        /*0054*/ 	.byte	0x03, 0x19
        /*0056*/ 	.short	0x0070


	//----- nvinfo : EIATTR_PARAM_CBANK
	.align		4
        /*0058*/ 	.byte	0x04, 0x0a
        /*005a*/ 	.short	(.L_916 - .L_915)
	.align		4
.L_915:
        /*005c*/ 	.word	index@(.nv.constant0._ZN7cutlass13device_kernelIN5flash32FlashAttnBwdPostprocessConvertdQIN4cute5tupleIJNS3_1CILi80EEENS5_ILi192EEEEEENS_6half_tEfNS_4arch4Sm80ELi256ENS3_8TiledMMAINS3_8MMA_AtomIJNS3_28SM80_16x8x16_F32F16F16F32_TNEEEENS3_6LayoutINS4_IJNS5_ILi4EEENS5_ILi2EEENS5_ILi1EEEEEENS4_IJSJ_SH_NS5_ILi0EEEEEEEENS4_IJNS5_ILi64EEENS5_ILi16EEESP_EEEEELb1EEEEEvNT_6ParamsE)
        /*0060*/ 	.short	0x0210
        /*0062*/ 	.short	0x0070


	//----- nvinfo : EIATTR_SW_WAR
	.align		4
.L_916:
        /*0064*/ 	.byte	0x04, 0x36
        /*0066*/ 	.short	(.L_918 - .L_917)
.L_917:
        /*0068*/ 	.word	0x00000008
.L_918:


//--------------------- .nv.info._ZN7cutlass13device_kernelIN5flash32FlashAttnBwdPostprocessConvertdQIN4cute5tupleIJNS3_1CILi64EEENS5_ILi192EEEEEENS_6half_tEfNS_4arch4Sm80ELi256ENS3_8TiledMMAINS3_8MMA_AtomIJNS3_28SM80_16x8x16_F32F16F16F32_TNEEEENS3_6LayoutINS4_IJNS5_ILi2EEENS5_ILi4EEENS5_ILi1EEEEEENS4_IJSJ_SH_NS5_ILi0EEEEEEEENS4_IJNS5_ILi32EEES6_NS5_ILi16EEEEEEEELb0EEEEEvNT_6ParamsE --------------------------
	.section	.nv.info._ZN7cutlass13device_kernelIN5flash32FlashAttnBwdPostprocessConvertdQIN4cute5tupleIJNS3_1CILi64EEENS5_ILi192EEEEEENS_6half_tEfNS_4arch4Sm80ELi256ENS3_8TiledMMAINS3_8MMA_AtomIJNS3_28SM80_16x8x16_F32F16F16F32_TNEEEENS3_6LayoutINS4_IJNS5_ILi2EEENS5_ILi4EEENS5_ILi1EEEEEENS4_IJSJ_SH_NS5_ILi0EEEEEEEENS4_IJNS5_ILi32EEES6_NS5_ILi16EEEEEEEELb0EEEEEvNT_6ParamsE,"",@"SHT_CUDA_INFO"
	.sectionflags	@""
	.align	4


	//----- nvinfo : EIATTR_CUDA_API_VERSION
	.align		4
        /*0000*/ 	.byte	0x04, 0x37
        /*0002*/ 	.short	(.L_920 - .L_919)
.L_919:
        /*0004*/ 	.word	0x00000082


	//----- nvinfo : EIATTR_KPARAM_INFO
	.align		4
.L_920:
        /*0008*/ 	.byte	0x04, 0x17
        /*000a*/ 	.short	(.L_922 - .L_921)
.L_921:
        /*000c*/ 	.word	0x00000000
        /*0010*/ 	.short	0x0000
        /*0012*/ 	.short	0x0000
        /*0014*/ 	.byte	0x00, 0xf0, 0xc1, 0x01


	//----- nvinfo : EIATTR_SPARSE_MMA_MASK
	.align		4
.L_922:
        /*0018*/ 	.byte	0x03, 0x50
        /*001a*/ 	.short	0x0000


	//----- nvinfo : EIATTR_MAXREG_COUNT
	.align		4
        /*001c*/ 	.byte	0x03, 0x1b
        /*001e*/ 	.short	0x0080


	//----- nvinfo : EIATTR_NUM_BARRIERS
	.align		4
        /*0020*/ 	.byte	0x02, 0x4c
        /*0022*/ 	.byte	0x01
	.zero		1


	//----- nvinfo : EIATTR_MERCURY_ISA_VERSION
	.align		4
        /*0024*/ 	.byte	0x03, 0x5f
        /*0026*/ 	.short	0x0101


	//----- nvinfo : EIATTR_EXIT_INSTR_OFFSETS
	.align		4
        /*0028*/ 	.byte	0x04, 0x1c
        /*002a*/ 	.short	(.L_924 - .L_923)


	//   ....[0]....
.L_923:
        /*002c*/ 	.word	0x000001b0


	//   ....[1]....
        /*0030*/ 	.word	0x00001510


	//   ....[2]....
        /*0034*/ 	.word	0x00001700


	//   ....[3]....
        /*0038*/ 	.word	0x00001720


	//----- nvinfo : EIATTR_MAX_THREADS
	.align		4
.L_924:
        /*003c*/ 	.byte	0x04, 0x05
        /*003e*/ 	.short	(.L_926 - .L_925)
.L_925:
        /*0040*/ 	.word	0x00000100
        /*0044*/ 	.word	0x00000001
        /*0048*/ 	.word	0x00000001


	//----- nvinfo : EIATTR_CRS_STACK_SIZE
	.align		4
.L_926:
        /*004c*/ 	.byte	0x04, 0x1e
        /*004e*/ 	.short	(.L_928 - .L_927)
.L_927:
        /*0050*/ 	.word	0x00000000


	//----- nvinfo : EIATTR_CBANK_PARAM_SIZE
	.align		4
.L_928:
        /*0054*/ 	.byte	0x03, 0x19
        /*0056*/ 	.short	0x0070


	//----- nvinfo : EIATTR_PARAM_CBANK
	.align		4
        /*0058*/ 	.byte	0x04, 0x0a
        /*005a*/ 	.short	(.L_930 - .L_929)
	.align		4
.L_929:
        /*005c*/ 	.word	index@(.nv.constant0._ZN7cutlass13device_kernelIN5flash32FlashAttnBwdPostprocessConvertdQIN4cute5tupleIJNS3_1CILi64EEENS5_ILi192EEEEEENS_6half_tEfNS_4arch4Sm80ELi256ENS3_8TiledMMAINS3_8MMA_AtomIJNS3_28SM80_16x8x16_F32F16F16F32_TNEEEENS3_6LayoutINS4_IJNS5_ILi2EEENS5_ILi4EEENS5_ILi1EEEEEENS4_IJSJ_SH_NS5_ILi0EEEEEEEENS4_IJNS5_ILi32EEES6_NS5_ILi16EEEEEEEELb0EEEEEvNT_6ParamsE)
        /*0060*/ 	.short	0x0210
        /*0062*/ 	.short	0x0070


	//----- nvinfo : EIATTR_SW_WAR
	.align		4
.L_930:
        /*0064*/ 	.byte	0x04, 0x36
        /*0066*/ 	.short	(.L_932 - .L_931)
.L_931:
        /*0068*/ 	.word	0x00000008
.L_932:


//--------------------- .nv.info._ZN7cutlass13device_kernelIN5flash19enable_sm80_to_sm89INS1_16FlashAttnBwdSm80INS1_25CollectiveMainloopBwdSm80ILi2ELi1EN4cute5tupleIJNS5_1CILi64EEENS7_ILi80EEENS7_ILi192EEEEEENS_6half_tEfNS_4arch4Sm80ELb1ELb0ELb1ELb1ELb1ELb0ELb1ELb0ELi2ELi4ELi2ELi2ELb0EEENS1_24CollectiveEpilogueBwdGQAISB_fSE_Li256ELb1ELb1EEENS1_25SingleTileBwdLPTSchedulerILb1ELi80ELb1EEEEEEEEEvNT_6ParamsE --------------------------
	.section	.nv.info._ZN7cutlass13device_kernelIN5flash19enable_sm80_to_sm89INS1_16FlashAttnBwdSm80INS1_25CollectiveMainloopBwdSm80ILi2ELi1EN4cute5tupleIJNS5_1CILi64EEENS7_ILi80EEENS7_ILi192EEEEEENS_6half_tEfNS_4arch4Sm80ELb1ELb0ELb1ELb1ELb1ELb0ELb1ELb0ELi2ELi4ELi2ELi2ELb0EEENS1_24CollectiveEpilogueBwdGQAISB_fSE_Li256ELb1ELb1EEENS1_25SingleTileBwdLPTSchedulerILb1ELi80ELb1EEEEEEEEEvNT_6ParamsE,"",@"SHT_CUDA_INFO"
	.sectionflags	@""
	.align	4


	//----- nvinfo : EIATTR_CUDA_API_VERSION
	.align		4
        /*0000*/ 	.byte	0x04, 0x37
        /*0002*/ 	.short	(.L_934 - .L_933)
.L_933:
        /*0004*/ 	.word	0x00000082


	//----- nvinfo : EIATTR_KPARAM_INFO
	.align		4
.L_934:
        /*0008*/ 	.byte	0x04, 0x17
        /*000a*/ 	.short	(.L_936 - .L_935)
.L_935:
        /*000c*/ 	.word	0x00000000
        /*0010*/ 	.short	0x0000
        /*0012*/ 	.short	0x0000
        /*0014*/ 	.byte	0x00, 0xf0, 0x41, 0x0a


	//----- nvinfo : EIATTR_SPARSE_MMA_MASK
	.align		4
.L_936:
        /*0018*/ 	.byte	0x03, 0x50
        /*001a*/ 	.short	0x0000


	//----- nvinfo : EIATTR_MAXREG_COUNT
	.align		4
        /*001c*/ 	.byte	0x03, 0x1b
        /*001e*/ 	.short	0x00ff


	//----- nvinfo : EIATTR_MERCURY_ISA_VERSION
	.align		4
        /*0020*/ 	.byte	0x03, 0x5f
        /*0022*/ 	.short	0x0101


	//----- nvinfo : EIATTR_EXIT_INSTR_OFFSETS
	.align		4
        /*0024*/ 	.byte	0x04, 0x1c
        /*0026*/ 	.short	(.L_938 - .L_937)


	//   ....[0]....
.L_937:
        /*0028*/ 	.word	0x00000010


	//----- nvinfo : EIATTR_MAX_THREADS
	.align		4
.L_938:
        /*002c*/ 	.byte	0x04, 0x05
        /*002e*/ 	.short	(.L_940 - .L_939)
.L_939:
        /*0030*/ 	.word	0x00000100
        /*0034*/ 	.word	0x00000001
        /*0038*/ 	.word	0x00000001


	//----- nvinfo : EIATTR_CBANK_PARAM_SIZE
	.align		4
.L_940:
        /*003c*/ 	.byte	0x03, 0x19
        /*003e*/ 	.short	0x0290


	//----- nvinfo : EIATTR_PARAM_CBANK
	.align		4
        /*0040*/ 	.byte	0x04, 0x0a
        /*0042*/ 	.short	(.L_942 - .L_941)
	.align		4
.L_941:
        /*0044*/ 	.word	index@(.nv.constant0._ZN7cutlass13device_kernelIN5flash19enable_sm80_to_sm89INS1_16FlashAttnBwdSm80INS1_25CollectiveMainloopBwdSm80ILi2ELi1EN4cute5tupleIJNS5_1CILi64EEENS7_ILi80EEENS7_ILi192EEEEEENS_6half_tEfNS_4arch4Sm80ELb1ELb0ELb1ELb1ELb1ELb0ELb1ELb0ELi2ELi4ELi2ELi2ELb0EEENS1_24CollectiveEpilogueBwdGQAISB_fSE_Li256ELb1ELb1EEENS1_25SingleTileBwdLPTSchedulerILb1ELi80ELb1EEEEEEEEEvNT_6ParamsE)
        /*0048*/ 	.short	0x0210
        /*004a*/ 	.short	0x0290


	//----- nvinfo : EIATTR_SW_WAR
	.align		4
.L_942:
        /*004c*/ 	.byte	0x04, 0x36
        /*004e*/ 	.short	(.L_944 - .L_943)
.L_943:
        /*0050*/ 	.word	0x00000008
.L_944:


//--------------------- .nv.info._ZN7cutlass13device_kernelIN5flash22FlashAttnBwdPreprocessIN4cute5tupleIJNS3_1CILi64EEENS5_ILi192EEEEEENS_6half_tEfNS_4arch4Sm80ELb1ELb1EEEEEvNT_6ParamsE --------------------------
	.section	.nv.info._ZN7cutlass13device_kernelIN5flash22FlashAttnBwdPreprocessIN4cute5tupleIJNS3_1CILi64EEENS5_ILi192EEEEEENS_6half_tEfNS_4arch4Sm80ELb1ELb1EEEEEvNT_6ParamsE,"",@"SHT_CUDA_INFO"
	.sectionflags	@""
	.align	4


	//----- nvinfo : EIATTR_CUDA_API_VERSION
	.align		4
        /*0000*/ 	.byte	0x04, 0x37
        /*0002*/ 	.short	(.L_946 - .L_945)
.L_945:
        /*0004*/ 	.word	0x00000082


	//----- nvinfo : EIATTR_KPARAM_INFO
	.align		4
.L_946:
        /*0008*/ 	.byte	0x04, 0x17
        /*000a*/ 	.short	(.L_948 - .L_947)
.L_947:
        /*000c*/ 	.word	0x00000000
        /*0010*/ 	.short	0x0000
        /*0012*/ 	.short	0x0000
        /*0014*/ 	.byte	0x00, 0xf0, 0xc1, 0x03


	//----- nvinfo : EIATTR_SPARSE_MMA_MASK
	.align		4
.L_948:
        /*0018*/ 	.byte	0x03, 0x50
        /*001a*/ 	.short	0x0000


	//----- nvinfo : EIATTR_MAXREG_COUNT
	.align		4
        /*001c*/ 	.byte	0x03, 0x1b
        /*001e*/ 	.short	0x0080


	//----- nvinfo : EIATTR_MERCURY_ISA_VERSION
	.align		4
        /*0020*/ 	.byte	0x03, 0x5f
        /*0022*/ 	.short	0x0101


	//----- nvinfo : EIATTR_COOP_GROUP_MASK_REGIDS
	.align		4
        /*0024*/ 	.byte	0x04, 0x29
        /*0026*/ 	.short	(.L_950 - .L_949)


	//   ....[0]....
.L_949:
        /*0028*/ 	.word	0xffffffff


	//   ....[1]....
        /*002c*/ 	.word	0xffffffff


	//   ....[2]....
        /*0030*/ 	.word	0xffffffff


	//   ....[3]....
        /*0034*/ 	.word	0xffffffff


	//   ....[4]....
        /*0038*/ 	.word	0xffffffff


	//   ....[5]....
        /*003c*/ 	.word	0xffffffff


	//----- nvinfo : EIATTR_COOP_GROUP_INSTR_OFFSETS
	.align		4
.L_950:
        /*0040*/ 	.byte	0x04, 0x28
        /*0042*/ 	.short	(.L_952 - .L_951)


	//   ....[0]....
.L_951:
        /*0044*/ 	.word	0x00001ca0


	//   ....[1]....
        /*0048*/ 	.word	0x00001cd0


	//   ....[2]....
        /*004c*/ 	.word	0x00001d10


	//   ....[3]....
        /*0050*/ 	.word	0x00001d40


	//   ....[4]....
        /*0054*/ 	.word	0x00001db0


	//   ....[5]....
        /*0058*/ 	.word	0x00001de0


	//----- nvinfo : EIATTR_EXIT_INSTR_OFFSETS
	.align		4
.L_952:
        /*005c*/ 	.byte	0x04, 0x1c
        /*005e*/ 	.short	(.L_954 - .L_953)


	//   ....[0]....
.L_953:
        /*0060*/ 	.word	0x000001c0


	//   ....[1]....
        /*0064*/ 	.word	0x00002330


	//   ....[2]....
        /*0068*/ 	.word	0x000023b0


	//----- nvinfo : EIATTR_MAX_THREADS
	.align		4
.L_954:
        /*006c*/ 	.byte	0x04, 0x05
        /*006e*/ 	.short	(.L_956 - .L_955)
.L_955:
        /*0070*/ 	.word	0x00000100
        /*0074*/ 	.word	0x00000001
        /*0078*/ 	.word	0x00000001


	//----- nvinfo : EIATTR_CRS_STACK_SIZE
	.align		4
.L_956:
        /*007c*/ 	.byte	0x04, 0x1e
        /*007e*/ 	.short	(.L_958 - .L_957)
.L_957:
        /*0080*/ 	.word	0x00000000


	//----- nvinfo : EIATTR_CBANK_PARAM_SIZE
	.align		4
.L_958:
        /*0084*/ 	.byte	0x03, 0x19
        /*0086*/ 	.short	0x00f0


	//----- nvinfo : EIATTR_PARAM_CBANK
	.align		4
        /*0088*/ 	.byte	0x04, 0x0a
        /*008a*/ 	.short	(.L_960 - .L_959)
	.align		4
.L_959:
        /*008c*/ 	.word	index@(.nv.constant0._ZN7cutlass13device_kernelIN5flash22FlashAttnBwdPreprocessIN4cute5tupleIJNS3_1CILi64EEENS5_ILi192EEEEEENS_6half_tEfNS_4arch4Sm80ELb1ELb1EEEEEvNT_6ParamsE)
        /*0090*/ 	.short	0x0210
        /*0092*/ 	.short	0x00f0


	//----- nvinfo : EIATTR_SW_WAR
	.align		4
.L_960:
        /*0094*/ 	.byte	0x04, 0x36
        /*0096*/ 	.short	(.L_962 - .L_961)
.L_961:
        /*0098*/ 	.word	0x00000008
.L_962:


//--------------------- .nv.callgraph             --------------------------
	.section	.nv.callgraph,"",@"SHT_CUDA_CALLGRAPH"
	.align	4
	.sectionentsize	8
	.align		4
        /*0000*/ 	.word	0x00000000
	.align		4
        /*0004*/ 	.word	0xffffffff
	.align		4
        /*0008*/ 	.word	0x00000000
	.align		4
        /*000c*/ 	.word	0xfffffffe
	.align		4
        /*0010*/ 	.word	0x00000000
	.align		4
        /*0014*/ 	.word	0xfffffffd
	.align		4
        /*0018*/ 	.word	0x00000000
	.align		4
        /*001c*/ 	.word	0xfffffffc


//--------------------- .nv.constant4             --------------------------
	.section	.nv.constant4,"a",@progbits
	.align	8
	.align		8
.nv.constant4:
        /*0000*/ 	.dword	_ZN74_INTERNAL_438dc0d3_38_flash_bwd_hdim192_fp16_softcap_sm80_cu_1f2e7571_28184cuda3std3__45__cpo5beginE
	.align		8
        /*0008*/ 	.dword	_ZN74_INTERNAL_438dc0d3_38_flash_bwd_hdim192_fp16_softcap_sm80_cu_1f2e7571_28184cuda3std3__45__cpo3endE
	.align		8
        /*0010*/ 	.dword	_ZN74_INTERNAL_438dc0d3_38_flash_bwd_hdim192_fp16_softcap_sm80_cu_1f2e7571_28184cuda3std3__45__cpo6cbeginE
	.align		8
        /*0018*/ 	.dword	_ZN74_INTERNAL_438dc0d3_38_flash_bwd_hdim192_fp16_softcap_sm80_cu_1f2e7571_28184cuda3std3__45__cpo4cendE
	.align		8
        /*0020*/ 	.dword	_ZN74_INTERNAL_438dc0d3_38_flash_bwd_hdim192_fp16_softcap_sm80_cu_1f2e7571_28184cuda3std3__476_GLOBAL__N__438dc0d3_38_flash_bwd_hdim192_fp16_softcap_sm80_cu_1f2e7571_28186ignoreE
	.align		8
        /*0028*/ 	.dword	_ZN74_INTERNAL_438dc0d3_38_flash_bwd_hdim192_fp16_softcap_sm80_cu_1f2e7571_28184cuda3std3__419piecewise_constructE
	.align		8
        /*0030*/ 	.dword	_ZN74_INTERNAL_438dc0d3_38_flash_bwd_hdim192_fp16_softcap_sm80_cu_1f2e7571_28184cuda3std3__48in_placeE
	.align		8
        /*0038*/ 	.dword	_ZN74_INTERNAL_438dc0d3_38_flash_bwd_hdim192_fp16_softcap_sm80_cu_1f2e7571_28184cuda3std6ranges3__45__cpo4swapE
	.align		8
        /*0040*/ 	.dword	_ZN74_INTERNAL_438dc0d3_38_flash_bwd_hdim192_fp16_softcap_sm80_cu_1f2e7571_28184cuda3std6ranges3__45__cpo9iter_moveE
	.align		8
        /*0048*/ 	.dword	_ZN74_INTERNAL_438dc0d3_38_flash_bwd_hdim192_fp16_softcap_sm80_cu_1f2e7571_28184cute7productE
	.align		8
        /*0050*/ 	.dword	_ZN74_INTERNAL_438dc0d3_38_flash_bwd_hdim192_fp16_softcap_sm80_cu_1f2e7571_28184cute1_E


//--------------------- .text._ZN7cutlass13device_kernelIN5flash19enable_sm80_to_sm89INS1_16FlashAttnBwdSm80INS1_25CollectiveMainloopBwdSm80ILi1ELi1EN4cute5tupleIJNS5_1CILi64EEES8_NS7_ILi192EEEEEENS_6half_tEfNS_4arch4Sm80ELb0ELb0ELb1ELb0ELb0ELb0ELb0ELb0ELi2ELi2ELi2ELi2ELb1EEENS1_21CollectiveEpilogueBwdISA_SB_SD_Li256ELb0ELb0ELi4EEENS1_19SingleTileSchedulerILb0ELb0ELb0ELi64EEEEEEEEEvNT_6ParamsE --------------------------
	.section	.text._ZN7cutlass13device_kernelIN5flash19enable_sm80_to_sm89INS1_16FlashAttnBwdSm80INS1_25CollectiveMainloopBwdSm80ILi1ELi1EN4cute5tupleIJNS5_1CILi64EEES8_NS7_ILi192EEEEEENS_6half_tEfNS_4arch4Sm80ELb0ELb0ELb1ELb0ELb0ELb0ELb0ELb0ELi2ELi2ELi2ELi2ELb1EEENS1_21CollectiveEpilogueBwdISA_SB_SD_Li256ELb0ELb0ELi4EEENS1_19SingleTileSchedulerILb0ELb0ELb0ELi64EEEEEEEEEvNT_6ParamsE,"ax",@progbits
	.align	128
.text._ZN7cutlass13device_kernelIN5flash19enable_sm80_to_sm89INS1_16FlashAttnBwdSm80INS1_25CollectiveMainloopBwdSm80ILi1ELi1EN4cute5tupleIJNS5_1CILi64EEES8_NS7_ILi192EEEEEENS_6half_tEfNS_4arch4Sm80ELb0ELb0ELb1ELb0ELb0ELb0ELb0ELb0ELi2ELi2ELi2ELi2ELb1EEENS1_21CollectiveEpilogueBwdISA_SB_SD_Li256ELb0ELb0ELi4EEENS1_19SingleTileSchedulerILb0ELb0ELb0ELi64EEEEEEEEEvNT_6ParamsE:
        .type           _ZN7cutlass13device_kernelIN5flash19enable_sm80_to_sm89INS1_16FlashAttnBwdSm80INS1_25CollectiveMainloopBwdSm80ILi1ELi1EN4cute5tupleIJNS5_1CILi64EEES8_NS7_ILi192EEEEEENS_6half_tEfNS_4arch4Sm80ELb0ELb0ELb1ELb0ELb0ELb0ELb0ELb0ELi2ELi2ELi2ELi2ELb1EEENS1_21CollectiveEpilogueBwdISA_SB_SD_Li256ELb0ELb0ELi4EEENS1_19SingleTileSchedulerILb0ELb0ELb0ELi64EEEEEEEEEvNT_6ParamsE,@function
        .size           _ZN7cutlass13device_kernelIN5flash19enable_sm80_to_sm89INS1_16FlashAttnBwdSm80INS1_25CollectiveMainloopBwdSm80ILi1ELi1EN4cute5tupleIJNS5_1CILi64EEES8_NS7_ILi192EEEEEENS_6half_tEfNS_4arch4Sm80ELb0ELb0ELb1ELb0ELb0ELb0ELb0ELb0ELi2ELi2ELi2ELi2ELb1EEENS1_21CollectiveEpilogueBwdISA_SB_SD_Li256ELb0ELb0ELi4EEENS1_19SingleTileSchedulerILb0ELb0ELb0ELi64EEEEEEEEEvNT_6ParamsE,(.L_x_91 - _ZN7cutlass13device_kernelIN5flash19enable_sm80_to_sm89INS1_16FlashAttnBwdSm80INS1_25CollectiveMainloopBwdSm80ILi1ELi1EN4cute5tupleIJNS5_1CILi64EEES8_NS7_ILi192EEEEEENS_6half_tEfNS_4arch4Sm80ELb0ELb0ELb1ELb0ELb0ELb0ELb0ELb0ELi2ELi2ELi2ELi2ELb1EEENS1_21CollectiveEpilogueBwdISA_SB_SD_Li256ELb0ELb0ELi4EEENS1_19SingleTileSchedulerILb0ELb0ELb0ELi64EEEEEEEEEvNT_6ParamsE)
        .other          _ZN7cutlass13device_kernelIN5flash19enable_sm80_to_sm89INS1_16FlashAttnBwdSm80INS1_25CollectiveMainloopBwdSm80ILi1ELi1EN4cute5tupleIJNS5_1CILi64EEES8_NS7_ILi192EEEEEENS_6half_tEfNS_4arch4Sm80ELb0ELb0ELb1ELb0ELb0ELb0ELb0ELb0ELi2ELi2ELi2ELi2ELb1EEENS1_21CollectiveEpilogueBwdISA_SB_SD_Li256ELb0ELb0ELi4EEENS1_19SingleTileSchedulerILb0ELb0ELb0ELi64EEEEEEEEEvNT_6ParamsE,@"STO_CUDA_ENTRY STV_DEFAULT"
_ZN7cutlass13device_kernelIN5flash19enable_sm80_to_sm89INS1_16FlashAttnBwdSm80INS1_25CollectiveMainloopBwdSm80ILi1ELi1EN4cute5tupleIJNS5_1CILi64EEES8_NS7_ILi192EEEEEENS_6half_tEfNS_4arch4Sm80ELb0ELb0ELb1ELb0ELb0ELb0ELb0ELb0ELi2ELi2ELi2ELi2ELb1EEENS1_21CollectiveEpilogueBwdISA_SB_SD_Li256ELb0ELb0ELi4EEENS1_19SingleTileSchedulerILb0ELb0ELb0ELi64EEEEEEEEEvNT_6ParamsE:
[----:B------:R-:W-:Y:S01]  /*0000*/  LDC R1, c[0x0][0x28] ;  /* 0x00000a00ff017b82 */ /* 0x000fe20000000800 */
[----:B------:R-:W-:Y:S05]  /*0010*/  EXIT ;  /* 0x000000000000794d */ /* 0x000fea0003800000 */
.L_x_0:
[----:B------:R-:W-:-:S00]  /*0020*/  BRA `(.L_x_0) ;  /* 0xfffffffc00fc7947 */ /* 0x000fc0000383ffff */
[----:B------:R-:W-:-:S00]  /*0030*/  NOP ;  /* 0x0000000000007918 */ /* 0x000fc00000000000 */
        /* <DEDUP_REMOVED lines=12> */
.L_x_91:


//--------------------- .text._ZN7cutlass13device_kernelIN5flash19enable_sm80_to_sm89INS1_16FlashAttnBwdSm80INS1_25CollectiveMainloopBwdSm80ILi1ELi1EN4cute5tupleIJNS5_1CILi64EEES8_NS7_ILi192EEEEEENS_6half_tEfNS_4arch4Sm80ELb0ELb0ELb1ELb0ELb1ELb0ELb0ELb0ELi2ELi2ELi2ELi2ELb1EEENS1_21CollectiveEpilogueBwdISA_SB_SD_Li256ELb0ELb0ELi4EEENS1_19SingleTileSchedulerILb0ELb0ELb0ELi64EEEEEEEEEvNT_6ParamsE --------------------------
	.section	.text._ZN7cutlass13device_kernelIN5flash19enable_sm80_to_sm89INS1_16FlashAttnBwdSm80INS1_25CollectiveMainloopBwdSm80ILi1ELi1EN4cute5tupleIJNS5_1CILi64EEES8_NS7_ILi192EEEEEENS_6half_tEfNS_4arch4Sm80ELb0ELb0ELb1ELb0ELb1ELb0ELb0ELb0ELi2ELi2ELi2ELi2ELb1EEENS1_21CollectiveEpilogueBwdISA_SB_SD_Li256ELb0ELb0ELi4EEENS1_19SingleTileSchedulerILb0ELb0ELb0ELi64EEEEEEEEEvNT_6ParamsE,"ax",@progbits
	.align	128
.text._ZN7cutlass13device_kernelIN5flash19enable_sm80_to_sm89INS1_16FlashAttnBwdSm80INS1_25CollectiveMainloopBwdSm80ILi1ELi1EN4cute5tupleIJNS5_1CILi64EEES8_NS7_ILi192EEEEEENS_6half_tEfNS_4arch4Sm80ELb0ELb0ELb1ELb0ELb1ELb0ELb0ELb0ELi2ELi2ELi2ELi2ELb1EEENS1_21CollectiveEpilogueBwdISA_SB_SD_Li256ELb0ELb0ELi4EEENS1_19SingleTileSchedulerILb0ELb0ELb0ELi64EEEEEEEEEvNT_6ParamsE:
        .type           _ZN7cutlass13device_kernelIN5flash19enable_sm80_to_sm89INS1_16FlashAttnBwdSm80INS1_25CollectiveMainloopBwdSm80ILi1ELi1EN4cute5tupleIJNS5_1CILi64EEES8_NS7_ILi192EEEEEENS_6half_tEfNS_4arch4Sm80ELb0ELb0ELb1ELb0ELb1ELb0ELb0ELb0ELi2ELi2ELi2ELi2ELb1EEENS1_21CollectiveEpilogueBwdISA_SB_SD_Li256ELb0ELb0ELi4EEENS1_19SingleTileSchedulerILb0ELb0ELb0ELi64EEEEEEEEEvNT_6ParamsE,@function
        .size           _ZN7cutlass13device_kernelIN5flash19enable_sm80_to_sm89INS1_16FlashAttnBwdSm80INS1_25CollectiveMainloopBwdSm80ILi1ELi1EN4cute5tupleIJNS5_1CILi64EEES8_NS7_ILi192EEEEEENS_6half_tEfNS_4arch4Sm80ELb0ELb0ELb1ELb0ELb1ELb0ELb0ELb0ELi2ELi2ELi2ELi2ELb1EEENS1_21CollectiveEpilogueBwdISA_SB_SD_Li256ELb0ELb0ELi4EEENS1_19SingleTileSchedulerILb0ELb0ELb0ELi64EEEEEEEEEvNT_6ParamsE,(.L_x_92 - _ZN7cutlass13device_kernelIN5flash19enable_sm80_to_sm89INS1_16FlashAttnBwdSm80INS1_25CollectiveMainloopBwdSm80ILi1ELi1EN4cute5tupleIJNS5_1CILi64EEES8_NS7_ILi192EEEEEENS_6half_tEfNS_4arch4Sm80ELb0ELb0ELb1ELb0ELb1ELb0ELb0ELb0ELi2ELi2ELi2ELi2ELb1EEENS1_21CollectiveEpilogueBwdISA_SB_SD_Li256ELb0ELb0ELi4EEENS1_19SingleTileSchedulerILb0ELb0ELb0ELi64EEEEEEEEEvNT_6ParamsE)
        .other          _ZN7cutlass13device_kernelIN5flash19enable_sm80_to_sm89INS1_16FlashAttnBwdSm80INS1_25CollectiveMainloopBwdSm80ILi1ELi1EN4cute5tupleIJNS5_1CILi64EEES8_NS7_ILi192EEEEEENS_6half_tEfNS_4arch4Sm80ELb0ELb0ELb1ELb0ELb1ELb0ELb0ELb0ELi2ELi2ELi2ELi2ELb1EEENS1_21CollectiveEpilogueBwdISA_SB_SD_Li256ELb0ELb0ELi4EEENS1_19SingleTileSchedulerILb0ELb0ELb0ELi64EEEEEEEEEvNT_6ParamsE,@"STO_CUDA_ENTRY STV_DEFAULT"
_ZN7cutlass13device_kernelIN5flash19enable_sm80_to_sm89INS1_16FlashAttnBwdSm80INS1_25CollectiveMainloopBwdSm80ILi1ELi1EN4cute5tupleIJNS5_1CILi64EEES8_NS7_ILi192EEEEEENS_6half_tEfNS_4arch4Sm80ELb0ELb0ELb1ELb0ELb1ELb0ELb0ELb0ELi2ELi2ELi2ELi2ELb1EEENS1_21CollectiveEpilogueBwdISA_SB_SD_Li256ELb0ELb0ELi4EEENS1_19SingleTileSchedulerILb0ELb0ELb0ELi64EEEEEEEEEvNT_6ParamsE:
[----:B------:R-:W-:Y:S01]  /*0000*/  LDC R1, c[0x0][0x28] ;  /* 0x00000a00ff017b82 */ /* 0x000fe20000000800 */
[----:B------:R-:W-:Y:S05]  /*0010*/  EXIT ;  /* 0x000000000000794d */ /* 0x000fea0003800000 */
.L_x_1:
        /* <DEDUP_REMOVED lines=14> */
.L_x_92:


//--------------------- .text._ZN7cutlass13device_kernelIN5flash19enable_sm80_to_sm89INS1_16FlashAttnBwdSm80INS1_25CollectiveMainloopBwdSm80ILi1ELi1EN4cute5tupleIJNS5_1CILi64EEES8_NS7_ILi192EEEEEENS_6half_tEfNS_4arch4Sm80ELb0ELb0ELb1ELb0ELb0ELb0ELb0ELb0ELi2ELi2ELi2ELi2ELb1EEENS1_24CollectiveEpilogueBwdGQAISA_fSD_Li256ELb0ELb0EEENS1_19SingleTileSchedulerILb0ELb0ELb0ELi64EEEEEEEEEvNT_6ParamsE --------------------------
	.section	.text._ZN7cutlass13device_kernelIN5flash19enable_sm80_to_sm89INS1_16FlashAttnBwdSm80INS1_25CollectiveMainloopBwdSm80ILi1ELi1EN4cute5tupleIJNS5_1CILi64EEES8_NS7_ILi192EEEEEENS_6half_tEfNS_4arch4Sm80ELb0ELb0ELb1ELb0ELb0ELb0ELb0ELb0ELi2ELi2ELi2ELi2ELb1EEENS1_24CollectiveEpilogueBwdGQAISA_fSD_Li256ELb0ELb0EEENS1_19SingleTileSchedulerILb0ELb0ELb0ELi64EEEEEEEEEvNT_6ParamsE,"ax",@progbits
	.align	128
.text._ZN7cutlass13device_kernelIN5flash19enable_sm80_to_sm89INS1_16FlashAttnBwdSm80INS1_25CollectiveMainloopBwdSm80ILi1ELi1EN4cute5tupleIJNS5_1CILi64EEES8_NS7_ILi192EEEEEENS_6half_tEfNS_4arch4Sm80ELb0ELb0ELb1ELb0ELb0ELb0ELb0ELb0ELi2ELi2ELi2ELi2ELb1EEENS1_24CollectiveEpilogueBwdGQAISA_fSD_Li256ELb0ELb0EEENS1_19SingleTileSchedulerILb0ELb0ELb0ELi64EEEEEEEEEvNT_6ParamsE:
        .type           _ZN7cutlass13device_kernelIN5flash19enable_sm80_to_sm89INS1_16FlashAttnBwdSm80INS1_25CollectiveMainloopBwdSm80ILi1ELi1EN4cute5tupleIJNS5_1CILi64EEES8_NS7_ILi192EEEEEENS_6half_tEfNS_4arch4Sm80ELb0ELb0ELb1ELb0ELb0ELb0ELb0ELb0ELi2ELi2ELi2ELi2ELb1EEENS1_24CollectiveEpilogueBwdGQAISA_fSD_Li256ELb0ELb0EEENS1_19SingleTileSchedulerILb0ELb0ELb0ELi64EEEEEEEEEvNT_6ParamsE,@function
        .size           _ZN7cutlass13device_kernelIN5flash19enable_sm80_to_sm89INS1_16FlashAttnBwdSm80INS1_25CollectiveMainloopBwdSm80ILi1ELi1EN4cute5tupleIJNS5_1CILi64EEES8_NS7_ILi192EEEEEENS_6half_tEfNS_4arch4Sm80ELb0ELb0ELb1ELb0ELb0ELb0ELb0ELb0ELi2ELi2ELi2ELi2ELb1EEENS1_24CollectiveEpilogueBwdGQAISA_fSD_Li256ELb0ELb0EEENS1_19SingleTileSchedulerILb0ELb0ELb0ELi64EEEEEEEEEvNT_6ParamsE,(.L_x_93 - _ZN7cutlass13device_kernelIN5flash19enable_sm80_to_sm89INS1_16FlashAttnBwdSm80INS1_25CollectiveMainloopBwdSm80ILi1ELi1EN4cute5tupleIJNS5_1CILi64EEES8_NS7_ILi192EEEEEENS_6half_tEfNS_4arch4Sm80ELb0ELb0ELb1ELb0ELb0ELb0ELb0ELb0ELi2ELi2ELi2ELi2ELb1EEENS1_24CollectiveEpilogueBwdGQAISA_fSD_Li256ELb0ELb0EEENS1_19SingleTileSchedulerILb0ELb0ELb0ELi64EEEEEEEEEvNT_6ParamsE)
        .other          _ZN7cutlass13device_kernelIN5flash19enable_sm80_to_sm89INS1_16FlashAttnBwdSm80INS1_25CollectiveMainloopBwdSm80ILi1ELi1EN4cute5tupleIJNS5_1CILi64EEES8_NS7_ILi192EEEEEENS_6half_tEfNS_4arch4Sm80ELb0ELb0ELb1ELb0ELb0ELb0ELb0ELb0ELi2ELi2ELi2ELi2ELb1EEENS1_24CollectiveEpilogueBwdGQAISA_fSD_Li256ELb0ELb0EEENS1_19SingleTileSchedulerILb0ELb0ELb0ELi64EEEEEEEEEvNT_6ParamsE,@"STO_CUDA_ENTRY STV_DEFAULT"
_ZN7cutlass13device_kernelIN5flash19enable_sm80_to_sm89INS1_16FlashAttnBwdSm80INS1_25CollectiveMainloopBwdSm80ILi1ELi1EN4cute5tupleIJNS5_1CILi64EEES8_NS7_ILi192EEEEEENS_6half_tEfNS_4arch4Sm80ELb0ELb0ELb1ELb0ELb0ELb0ELb0ELb0ELi2ELi2ELi2ELi2ELb1EEENS1_24CollectiveEpilogueBwdGQAISA_fSD_Li256ELb0ELb0EEENS1_19SingleTileSchedulerILb0ELb0ELb0ELi64EEEEEEEEEvNT_6ParamsE:
[----:B------:R-:W-:Y:S01]  /*0000*/  LDC R1, c[0x0][0x28] ;  /* 0x00000a00ff017b82 */ /* 0x000fe20000000800 */
[----:B------:R-:W-:Y:S05]  /*0010*/  EXIT ;  /* 0x000000000000794d */ /* 0x000fea0003800000 */
.L_x_2:
        /* <DEDUP_REMOVED lines=14> */
.L_x_93:


//--------------------- .text._ZN7cutlass13device_kernelIN5flash19enable_sm80_to_sm89INS1_16FlashAttnBwdSm80INS1_25CollectiveMainloopBwdSm80ILi1ELi1EN4cute5tupleIJNS5_1CILi64EEES8_NS7_ILi192EEEEEENS_6half_tEfNS_4arch4Sm80ELb0ELb0ELb1ELb0ELb1ELb0ELb0ELb0ELi2ELi2ELi2ELi2ELb1EEENS1_24CollectiveEpilogueBwdGQAISA_fSD_Li256ELb0ELb1EEENS1_19SingleTileSchedulerILb0ELb0ELb0ELi64EEEEEEEEEvNT_6ParamsE --------------------------
	.section	.text._ZN7cutlass13device_kernelIN5flash19enable_sm80_to_sm89INS1_16FlashAttnBwdSm80INS1_25CollectiveMainloopBwdSm80ILi1ELi1EN4cute5tupleIJNS5_1CILi64EEES8_NS7_ILi192EEEEEENS_6half_tEfNS_4arch4Sm80ELb0ELb0ELb1ELb0ELb1ELb0ELb0ELb0ELi2ELi2ELi2ELi2ELb1EEENS1_24CollectiveEpilogueBwdGQAISA_fSD_Li256ELb0ELb1EEENS1_19SingleTileSchedulerILb0ELb0ELb0ELi64EEEEEEEEEvNT_6ParamsE,"ax",@progbits
	.align	128
.text._ZN7cutlass13device_kernelIN5flash19enable_sm80_to_sm89INS1_16FlashAttnBwdSm80INS1_25CollectiveMainloopBwdSm80ILi1ELi1EN4cute5tupleIJNS5_1CILi64EEES8_NS7_ILi192EEEEEENS_6half_tEfNS_4arch4Sm80ELb0ELb0ELb1ELb0ELb1ELb0ELb0ELb0ELi2ELi2ELi2ELi2ELb1EEENS1_24CollectiveEpilogueBwdGQAISA_fSD_Li256ELb0ELb1EEENS1_19SingleTileSchedulerILb0ELb0ELb0ELi64EEEEEEEEEvNT_6ParamsE:
        .type           _ZN7cutlass13device_kernelIN5flash19enable_sm80_to_sm89INS1_16FlashAttnBwdSm80INS1_25CollectiveMainloopBwdSm80ILi1ELi1EN4cute5tupleIJNS5_1CILi64EEES8_NS7_ILi192EEEEEENS_6half_tEfNS_4arch4Sm80ELb0ELb0ELb1ELb0ELb1ELb0ELb0ELb0ELi2ELi2ELi2ELi2ELb1EEENS1_24CollectiveEpilogueBwdGQAISA_fSD_Li256ELb0ELb1EEENS1_19SingleTileSchedulerILb0ELb0ELb0ELi64EEEEEEEEEvNT_6ParamsE,@function
        .size           _ZN7cutlass13device_kernelIN5flash19enable_sm80_to_sm89INS1_16FlashAttnBwdSm80INS1_25CollectiveMainloopBwdSm80ILi1ELi1EN4cute5tupleIJNS5_1CILi64EEES8_NS7_ILi192EEEEEENS_6half_tEfNS_4arch4Sm80ELb0ELb0ELb1ELb0ELb1ELb0ELb0ELb0ELi2ELi2ELi2ELi2ELb1EEENS1_24CollectiveEpilogueBwdGQAISA_fSD_Li256ELb0ELb1EEENS1_19SingleTileSchedulerILb0ELb0ELb0ELi64EEEEEEEEEvNT_6ParamsE,(.L_x_94 - _ZN7cutlass13device_kernelIN5flash19enable_sm80_to_sm89INS1_16FlashAttnBwdSm80INS1_25CollectiveMainloopBwdSm80ILi1ELi1EN4cute5tupleIJNS5_1CILi64EEES8_NS7_ILi192EEEEEENS_6half_tEfNS_4arch4Sm80ELb0ELb0ELb1ELb0ELb1ELb0ELb0ELb0ELi2ELi2ELi2ELi2ELb1EEENS1_24CollectiveEpilogueBwdGQAISA_fSD_Li256ELb0ELb1EEENS1_19SingleTileSchedulerILb0ELb0ELb0ELi64EEEEEEEEEvNT_6ParamsE)
        .other          _ZN7cutlass13device_kernelIN5flash19enable_sm80_to_sm89INS1_16FlashAttnBwdSm80INS1_25CollectiveMainloopBwdSm80ILi1ELi1EN4cute5tupleIJNS5_1CILi64EEES8_NS7_ILi192EEEEEENS_6half_tEfNS_4arch4Sm80ELb0ELb0ELb1ELb0ELb1ELb0ELb0ELb0ELi2ELi2ELi2ELi2ELb1EEENS1_24CollectiveEpilogueBwdGQAISA_fSD_Li256ELb0ELb1EEENS1_19SingleTileSchedulerILb0ELb0ELb0ELi64EEEEEEEEEvNT_6ParamsE,@"STO_CUDA_ENTRY STV_DEFAULT"
_ZN7cutlass13device_kernelIN5flash19enable_sm80_to_sm89INS1_16FlashAttnBwdSm80INS1_25CollectiveMainloopBwdSm80ILi1ELi1EN4cute5tupleIJNS5_1CILi64EEES8_NS7_ILi192EEEEEENS_6half_tEfNS_4arch4Sm80ELb0ELb0ELb1ELb0ELb1ELb0ELb0ELb0ELi2ELi2ELi2ELi2ELb1EEENS1_24CollectiveEpilogueBwdGQAISA_fSD_Li256ELb0ELb1EEENS1_19SingleTileSchedulerILb0ELb0ELb0ELi64EEEEEEEEEvNT_6ParamsE:
[----:B------:R-:W-:Y:S01]  /*0000*/  LDC R1, c[0x0][0x28] ;  /* 0x00000a00ff017b82 */ /* 0x000fe20000000800 */
[----:B------:R-:W-:Y:S05]  /*0010*/  EXIT ;  /* 0x000000000000794d */ /* 0x000fea0003800000 */
.L_x_3:
        /* <DEDUP_REMOVED lines=14> */
.L_x_94:


//--------------------- .text._ZN7cutlass13device_kernelIN5flash19enable_sm80_to_sm89INS1_16FlashAttnBwdSm80INS1_25CollectiveMainloopBwdSm80ILi1ELi1EN4cute5tupleIJNS5_1CILi64EEES8_NS7_ILi192EEEEEENS_6half_tEfNS_4arch4Sm80ELb0ELb0ELb1ELb1ELb0ELb0ELb0ELb0ELi2ELi2ELi2ELi2ELb1EEENS1_21CollectiveEpilogueBwdISA_SB_SD_Li256ELb1ELb0ELi4EEENS1_19SingleTileSchedulerILb1ELb0ELb0ELi64EEEEEEEEEvNT_6ParamsE --------------------------
	.section	.text._ZN7cutlass13device_kernelIN5flash19enable_sm80_to_sm89INS1_16FlashAttnBwdSm80INS1_25CollectiveMainloopBwdSm80ILi1ELi1EN4cute5tupleIJNS5_1CILi64EEES8_NS7_ILi192EEEEEENS_6half_tEfNS_4arch4Sm80ELb0ELb0ELb1ELb1ELb0ELb0ELb0ELb0ELi2ELi2ELi2ELi2ELb1EEENS1_21CollectiveEpilogueBwdISA_SB_SD_Li256ELb1ELb0ELi4EEENS1_19SingleTileSchedulerILb1ELb0ELb0ELi64EEEEEEEEEvNT_6ParamsE,"ax",@progbits
	.align	128
.text._ZN7cutlass13device_kernelIN5flash19enable_sm80_to_sm89INS1_16FlashAttnBwdSm80INS1_25CollectiveMainloopBwdSm80ILi1ELi1EN4cute5tupleIJNS5_1CILi64EEES8_NS7_ILi192EEEEEENS_6half_tEfNS_4arch4Sm80ELb0ELb0ELb1ELb1ELb0ELb0ELb0ELb0ELi2ELi2ELi2ELi2ELb1EEENS1_21CollectiveEpilogueBwdISA_SB_SD_Li256ELb1ELb0ELi4EEENS1_19SingleTileSchedulerILb1ELb0ELb0ELi64EEEEEEEEEvNT_6ParamsE:
        .type           _ZN7cutlass13device_kernelIN5flash19enable_sm80_to_sm89INS1_16FlashAttnBwdSm80INS1_25CollectiveMainloopBwdSm80ILi1ELi1EN4cute5tupleIJNS5_1CILi64EEES8_NS7_ILi192EEEEEENS_6half_tEfNS_4arch4Sm80ELb0ELb0ELb1ELb1ELb0ELb0ELb0ELb0ELi2ELi2ELi2ELi2ELb1EEENS1_21CollectiveEpilogueBwdISA_SB_SD_Li256ELb1ELb0ELi4EEENS1_19SingleTileSchedulerILb1ELb0ELb0ELi64EEEEEEEEEvNT_6ParamsE,@function
        .size           _ZN7cutlass13device_kernelIN5flash19enable_sm80_to_sm89INS1_16FlashAttnBwdSm80INS1_25CollectiveMainloopBwdSm80ILi1ELi1EN4cute5tupleIJNS5_1CILi64EEES8_NS7_ILi192EEEEEENS_6half_tEfNS_4arch4Sm80ELb0ELb0ELb1ELb1ELb0ELb0ELb0ELb0ELi2ELi2ELi2ELi2ELb1EEENS1_21CollectiveEpilogueBwdISA_SB_SD_Li256ELb1ELb0ELi4EEENS1_19SingleTileSchedulerILb1ELb0ELb0ELi64EEEEEEEEEvNT_6ParamsE,(.L_x_95 - _ZN7cutlass13device_kernelIN5flash19enable_sm80_to_sm89INS1_16FlashAttnBwdSm80INS1_25CollectiveMainloopBwdSm80ILi1ELi1EN4cute5tupleIJNS5_1CILi64EEES8_NS7_ILi192EEEEEENS_6half_tEfNS_4arch4Sm80ELb0ELb0ELb1ELb1ELb0ELb0ELb0ELb0ELi2ELi2ELi2ELi2ELb1EEENS1_21CollectiveEpilogueBwdISA_SB_SD_Li256ELb1ELb0ELi4EEENS1_19SingleTileSchedulerILb1ELb0ELb0ELi64EEEEEEEEEvNT_6ParamsE)
        .other          _ZN7cutlass13device_kernelIN5flash19enable_sm80_to_sm89INS1_16FlashAttnBwdSm80INS1_25CollectiveMainloopBwdSm80ILi1ELi1EN4cute5tupleIJNS5_1CILi64EEES8_NS7_ILi192EEEEEENS_6half_tEfNS_4arch4Sm80ELb0ELb0ELb1ELb1ELb0ELb0ELb0ELb0ELi2ELi2ELi2ELi2ELb1EEENS1_21CollectiveEpilogueBwdISA_SB_SD_Li256ELb1ELb0ELi4EEENS1_19SingleTileSchedulerILb1ELb0ELb0ELi64EEEEEEEEEvNT_6ParamsE,@"STO_CUDA_ENTRY STV_DEFAULT"
_ZN7cutlass13device_kernelIN5flash19enable_sm80_to_sm89INS1_16FlashAttnBwdSm80INS1_25CollectiveMainloopBwdSm80ILi1ELi1EN4cute5tupleIJNS5_1CILi64EEES8_NS7_ILi192EEEEEENS_6half_tEfNS_4arch4Sm80ELb0ELb0ELb1ELb1ELb0ELb0ELb0ELb0ELi2ELi2ELi2ELi2ELb1EEENS1_21CollectiveEpilogueBwdISA_SB_SD_Li256ELb1ELb0ELi4EEENS1_19SingleTileSchedulerILb1ELb0ELb0ELi64EEEEEEEEEvNT_6ParamsE:
[----:B------:R-:W-:Y:S01]  /*0000*/  LDC R1, c[0x0][0x28] ;  /* 0x00000a00ff017b82 */ /* 0x000fe20000000800 */
[----:B------:R-:W-:Y:S05]  /*0010*/  EXIT ;  /* 0x000000000000794d */ /* 0x000fea0003800000 */
.L_x_4:
        /* <DEDUP_REMOVED lines=14> */
.L_x_95:


//--------------------- .text._ZN7cutlass13device_kernelIN5flash19enable_sm80_to_sm89INS1_16FlashAttnBwdSm80INS1_25CollectiveMainloopBwdSm80ILi1ELi1EN4cute5tupleIJNS5_1CILi64EEES8_NS7_ILi192EEEEEENS_6half_tEfNS_4arch4Sm80ELb0ELb0ELb1ELb1ELb1ELb0ELb0ELb0ELi2ELi2ELi2ELi2ELb1EEENS1_21CollectiveEpilogueBwdISA_SB_SD_Li256ELb1ELb0ELi4EEENS1_19SingleTileSchedulerILb1ELb0ELb0ELi64EEEEEEEEEvNT_6ParamsE --------------------------
	.section	.text._ZN7cutlass13device_kernelIN5flash19enable_sm80_to_sm89INS1_16FlashAttnBwdSm80INS1_25CollectiveMainloopBwdSm80ILi1ELi1EN4cute5tupleIJNS5_1CILi64EEES8_NS7_ILi192EEEEEENS_6half_tEfNS_4arch4Sm80ELb0ELb0ELb1ELb1ELb1ELb0ELb0ELb0ELi2ELi2ELi2ELi2ELb1EEENS1_21CollectiveEpilogueBwdISA_SB_SD_Li256ELb1ELb0ELi4EEENS1_19SingleTileSchedulerILb1ELb0ELb0ELi64EEEEEEEEEvNT_6ParamsE,"ax",@progbits
	.align	128
.text._ZN7cutlass13device_kernelIN5flash19enable_sm80_to_sm89INS1_16FlashAttnBwdSm80INS1_25CollectiveMainloopBwdSm80ILi1ELi1EN4cute5tupleIJNS5_1CILi64EEES8_NS7_ILi192EEEEEENS_6half_tEfNS_4arch4Sm80ELb0ELb0ELb1ELb1ELb1ELb0ELb0ELb0ELi2ELi2ELi2ELi2ELb1EEENS1_21CollectiveEpilogueBwdISA_SB_SD_Li256ELb1ELb0ELi4EEENS1_19SingleTileSchedulerILb1ELb0ELb0ELi64EEEEEEEEEvNT_6ParamsE:
        .type           _ZN7cutlass13device_kernelIN5flash19enable_sm80_to_sm89INS1_16FlashAttnBwdSm80INS1_25CollectiveMainloopBwdSm80ILi1ELi1EN4cute5tupleIJNS5_1CILi64EEES8_NS7_ILi192EEEEEENS_6half_tEfNS_4arch4Sm80ELb0ELb0ELb1ELb1ELb1ELb0ELb0ELb0ELi2ELi2ELi2ELi2ELb1EEENS1_21CollectiveEpilogueBwdISA_SB_SD_Li256ELb1ELb0ELi4EEENS1_19SingleTileSchedulerILb1ELb0ELb0ELi64EEEEEEEEEvNT_6ParamsE,@function
        .size           _ZN7cutlass13device_kernelIN5flash19enable_sm80_to_sm89INS1_16FlashAttnBwdSm80INS1_25CollectiveMainloopBwdSm80ILi1ELi1EN4cute5tupleIJNS5_1CILi64EEES8_NS7_ILi192EEEEEENS_6half_tEfNS_4arch4Sm80ELb0ELb0ELb1ELb1ELb1ELb0ELb0ELb0ELi2ELi2ELi2ELi2ELb1EEENS1_21CollectiveEpilogueBwdISA_SB_SD_Li256ELb1ELb0ELi4EEENS1_19SingleTileSchedulerILb1ELb0ELb0ELi64EEEEEEEEEvNT_6ParamsE,(.L_x_96 - _ZN7cutlass13device_kernelIN5flash19enable_sm80_to_sm89INS1_16FlashAttnBwdSm80INS1_25CollectiveMainloopBwdSm80ILi1ELi1EN4cute5tupleIJNS5_1CILi64EEES8_NS7_ILi192EEEEEENS_6half_tEfNS_4arch4Sm80ELb0ELb0ELb1ELb1ELb1ELb0ELb0ELb0ELi2ELi2ELi2ELi2ELb1EEENS1_21CollectiveEpilogueBwdISA_SB_SD_Li256ELb1ELb0ELi4EEENS1_19SingleTileSchedulerILb1ELb0ELb0ELi64EEEEEEEEEvNT_6ParamsE)
        .other          _ZN7cutlass13device_kernelIN5flash19enable_sm80_to_sm89INS1_16FlashAttnBwdSm80INS1_25CollectiveMainloopBwdSm80ILi1ELi1EN4cute5tupleIJNS5_1CILi64EEES8_NS7_ILi192EEEEEENS_6half_tEfNS_4arch4Sm80ELb0ELb0ELb1ELb1ELb1ELb0ELb0ELb0ELi2ELi2ELi2ELi2ELb1EEENS1_21CollectiveEpilogueBwdISA_SB_SD_Li256ELb1ELb0ELi4EEENS1_19SingleTileSchedulerILb1ELb0ELb0ELi64EEEEEEEEEvNT_6ParamsE,@"STO_CUDA_ENTRY STV_DEFAULT"
_ZN7cutlass13device_kernelIN5flash19enable_sm80_to_sm89INS1_16FlashAttnBwdSm80INS1_25CollectiveMainloopBwdSm80ILi1ELi1EN4cute5tupleIJNS5_1CILi64EEES8_NS7_ILi192EEEEEENS_6half_tEfNS_4arch4Sm80ELb0ELb0ELb1ELb1ELb1ELb0ELb0ELb0ELi2ELi2ELi2ELi2ELb1EEENS1_21CollectiveEpilogueBwdISA_SB_SD_Li256ELb1ELb0ELi4EEENS1_19SingleTileSchedulerILb1ELb0ELb0ELi64EEEEEEEEEvNT_6ParamsE:
[----:B------:R-:W-:Y:S01]  /*0000*/  LDC R1, c[0x0][0x28] ;  /* 0x00000a00ff017b82 */ /* 0x000fe20000000800 */
[----:B------:R-:W-:Y:S05]  /*0010*/  EXIT ;  /* 0x000000000000794d */ /* 0x000fea0003800000 */
.L_x_5:
        /* <DEDUP_REMOVED lines=14> */
.L_x_96:


//--------------------- .text._ZN7cutlass13device_kernelIN5flash19enable_sm80_to_sm89INS1_16FlashAttnBwdSm80INS1_25CollectiveMainloopBwdSm80ILi1ELi1EN4cute5tupleIJNS5_1CILi64EEES8_NS7_ILi192EEEEEENS_6half_tEfNS_4arch4Sm80ELb0ELb0ELb1ELb1ELb0ELb0ELb0ELb0ELi2ELi2ELi2ELi2ELb1EEENS1_24CollectiveEpilogueBwdGQAISA_fSD_Li256ELb1ELb0EEENS1_19SingleTileSchedulerILb1ELb0ELb0ELi64EEEEEEEEEvNT_6ParamsE --------------------------
	.section	.text._ZN7cutlass13device_kernelIN5flash19enable_sm80_to_sm89INS1_16FlashAttnBwdSm80INS1_25CollectiveMainloopBwdSm80ILi1ELi1EN4cute5tupleIJNS5_1CILi64EEES8_NS7_ILi192EEEEEENS_6half_tEfNS_4arch4Sm80ELb0ELb0ELb1ELb1ELb0ELb0ELb0ELb0ELi2ELi2ELi2ELi2ELb1EEENS1_24CollectiveEpilogueBwdGQAISA_fSD_Li256ELb1ELb0EEENS1_19SingleTileSchedulerILb1ELb0ELb0ELi64EEEEEEEEEvNT_6ParamsE,"ax",@progbits
	.align	128
.text._ZN7cutlass13device_kernelIN5flash19enable_sm80_to_sm89INS1_16FlashAttnBwdSm80INS1_25CollectiveMainloopBwdSm80ILi1ELi1EN4cute5tupleIJNS5_1CILi64EEES8_NS7_ILi192EEEEEENS_6half_tEfNS_4arch4Sm80ELb0ELb0ELb1ELb1ELb0ELb0ELb0ELb0ELi2ELi2ELi2ELi2ELb1EEENS1_24CollectiveEpilogueBwdGQAISA_fSD_Li256ELb1ELb0EEENS1_19SingleTileSchedulerILb1ELb0ELb0ELi64EEEEEEEEEvNT_6ParamsE:
        .type           _ZN7cutlass13device_kernelIN5flash19enable_sm80_to_sm89INS1_16FlashAttnBwdSm80INS1_25CollectiveMainloopBwdSm80ILi1ELi1EN4cute5tupleIJNS5_1CILi64EEES8_NS7_ILi192EEEEEENS_6half_tEfNS_4arch4Sm80ELb0ELb0ELb1ELb1ELb0ELb0ELb0ELb0ELi2ELi2ELi2ELi2ELb1EEENS1_24CollectiveEpilogueBwdGQAISA_fSD_Li256ELb1ELb0EEENS1_19SingleTileSchedulerILb1ELb0ELb0ELi64EEEEEEEEEvNT_6ParamsE,@function
        .size           _ZN7cutlass13device_kernelIN5flash19enable_sm80_to_sm89INS1_16FlashAttnBwdSm80INS1_25CollectiveMainloopBwdSm80ILi1ELi1EN4cute5tupleIJNS5_1CILi64EEES8_NS7_ILi192EEEEEENS_6half_tEfNS_4arch4Sm80ELb0ELb0ELb1ELb1ELb0ELb0ELb0ELb0ELi2ELi2ELi2ELi2ELb1EEENS1_24CollectiveEpilogueBwdGQAISA_fSD_Li256ELb1ELb0EEENS1_19SingleTileSchedulerILb1ELb0ELb0ELi64EEEEEEEEEvNT_6ParamsE,(.L_x_97 - _ZN7cutlass13device_kernelIN5flash19enable_sm80_to_sm89INS1_16FlashAttnBwdSm80INS1_25CollectiveMainloopBwdSm80ILi1ELi1EN4cute5tupleIJNS5_1CILi64EEES8_NS7_ILi192EEEEEENS_6half_tEfNS_4arch4Sm80ELb0ELb0ELb1ELb1ELb0ELb0ELb0ELb0ELi2ELi2ELi2ELi2ELb1EEENS1_24CollectiveEpilogueBwdGQAISA_fSD_Li256ELb1ELb0EEENS1_19SingleTileSchedulerILb1ELb0ELb0ELi64EEEEEEEEEvNT_6ParamsE)
        .other          _ZN7cutlass13device_kernelIN5flash19enable_sm80_to_sm89INS1_16FlashAttnBwdSm80INS1_25CollectiveMainloopBwdSm80ILi1ELi1EN4cute5tupleIJNS5_1CILi64EEES8_NS7_ILi192EEEEEENS_6half_tEfNS_4arch4Sm80ELb0ELb0ELb1ELb1ELb0ELb0ELb0ELb0ELi2ELi2ELi2ELi2ELb1EEENS1_24CollectiveEpilogueBwdGQAISA_fSD_Li256ELb1ELb0EEENS1_19SingleTileSchedulerILb1ELb0ELb0ELi64EEEEEEEEEvNT_6ParamsE,@"STO_CUDA_ENTRY STV_DEFAULT"
_ZN7cutlass13device_kernelIN5flash19enable_sm80_to_sm89INS1_16FlashAttnBwdSm80INS1_25CollectiveMainloopBwdSm80ILi1ELi1EN4cute5tupleIJNS5_1CILi64EEES8_NS7_ILi192EEEEEENS_6half_tEfNS_4arch4Sm80ELb0ELb0ELb1ELb1ELb0ELb0ELb0ELb0ELi2ELi2ELi2ELi2ELb1EEENS1_24CollectiveEpilogueBwdGQAISA_fSD_Li256ELb1ELb0EEENS1_19SingleTileSchedulerILb1ELb0ELb0ELi64EEEEEEEEEvNT_6ParamsE:
[----:B------:R-:W-:Y:S01]  /*0000*/  LDC R1, c[0x0][0x28] ;  /* 0x00000a00ff017b82 */ /* 0x000fe20000000800 */
[----:B------:R-:W-:Y:S05]  /*0010*/  EXIT ;  /* 0x000000000000794d */ /* 0x000fea0003800000 */
.L_x_6:
        /* <DEDUP_REMOVED lines=14> */
.L_x_97:


//--------------------- .text._ZN7cutlass13device_kernelIN5flash19enable_sm80_to_sm89INS1_16FlashAttnBwdSm80INS1_25CollectiveMainloopBwdSm80ILi1ELi1EN4cute5tupleIJNS5_1CILi64EEES8_NS7_ILi192EEEEEENS_6half_tEfNS_4arch4Sm80ELb0ELb0ELb1ELb1ELb1ELb0ELb0ELb0ELi2ELi2ELi2ELi2ELb1EEENS1_24CollectiveEpilogueBwdGQAISA_fSD_Li256ELb1ELb1EEENS1_19SingleTileSchedulerILb1ELb0ELb0ELi64EEEEEEEEEvNT_6ParamsE --------------------------
	.section	.text._ZN7cutlass13device_kernelIN5flash19enable_sm80_to_sm89INS1_16FlashAttnBwdSm80INS1_25CollectiveMainloopBwdSm80ILi1ELi1EN4cute5tupleIJNS5_1CILi64EEES8_NS7_ILi192EEEEEENS_6half_tEfNS_4arch4Sm80ELb0ELb0ELb1ELb1ELb1ELb0ELb0ELb0ELi2ELi2ELi2ELi2ELb1EEENS1_24CollectiveEpilogueBwdGQAISA_fSD_Li256ELb1ELb1EEENS1_19SingleTileSchedulerILb1ELb0ELb0ELi64EEEEEEEEEvNT_6ParamsE,"ax",@progbits
	.align	128
.text._ZN7cutlass13device_kernelIN5flash19enable_sm80_to_sm89INS1_16FlashAttnBwdSm80INS1_25CollectiveMainloopBwdSm80ILi1ELi1EN4cute5tupleIJNS5_1CILi64EEES8_NS7_ILi192EEEEEENS_6half_tEfNS_4arch4Sm80ELb0ELb0ELb1ELb1ELb1ELb0ELb0ELb0ELi2ELi2ELi2ELi2ELb1EEENS1_24CollectiveEpilogueBwdGQAISA_fSD_Li256ELb1ELb1EEENS1_19SingleTileSchedulerILb1ELb0ELb0ELi64EEEEEEEEEvNT_6ParamsE:
        .type           _ZN7cutlass13device_kernelIN5flash19enable_sm80_to_sm89INS1_16FlashAttnBwdSm80INS1_25CollectiveMainloopBwdSm80ILi1ELi1EN4cute5tupleIJNS5_1CILi64EEES8_NS7_ILi192EEEEEENS_6half_tEfNS_4arch4Sm80ELb0ELb0ELb1ELb1ELb1ELb0ELb0ELb0ELi2ELi2ELi2ELi2ELb1EEENS1_24CollectiveEpilogueBwdGQAISA_fSD_Li256ELb1ELb1EEENS1_19SingleTileSchedulerILb1ELb0ELb0ELi64EEEEEEEEEvNT_6ParamsE,@function
        .size           _ZN7cutlass13device_kernelIN5flash19enable_sm80_to_sm89INS1_16FlashAttnBwdSm80INS1_25CollectiveMainloopBwdSm80ILi1ELi1EN4cute5tupleIJNS5_1CILi64EEES8_NS7_ILi192EEEEEENS_6half_tEfNS_4arch4Sm80ELb0ELb0ELb1ELb1ELb1ELb0ELb0ELb0ELi2ELi2ELi2ELi2ELb1EEENS1_24CollectiveEpilogueBwdGQAISA_fSD_Li256ELb1ELb1EEENS1_19SingleTileSchedulerILb1ELb0ELb0ELi64EEEEEEEEEvNT_6ParamsE,(.L_x_98 - _ZN7cutlass13device_kernelIN5flash19enable_sm80_to_sm89INS1_16FlashAttnBwdSm80INS1_25CollectiveMainloopBwdSm80ILi1ELi1EN4cute5tupleIJNS5_1CILi64EEES8_NS7_ILi192EEEEEENS_6half_tEfNS_4arch4Sm80ELb0ELb0ELb1ELb1ELb1ELb0ELb0ELb0ELi2ELi2ELi2ELi2ELb1EEENS1_24CollectiveEpilogueBwdGQAISA_fSD_Li256ELb1ELb1EEENS1_19SingleTileSchedulerILb1ELb0ELb0ELi64EEEEEEEEEvNT_6ParamsE)
        .other          _ZN7cutlass13device_kernelIN5flash19enable_sm80_to_sm89INS1_16FlashAttnBwdSm80INS1_25CollectiveMainloopBwdSm80ILi1ELi1EN4cute5tupleIJNS5_1CILi64EEES8_NS7_ILi192EEEEEENS_6half_tEfNS_4arch4Sm80ELb0ELb0ELb1ELb1ELb1ELb0ELb0ELb0ELi2ELi2ELi2ELi2ELb1EEENS1_24CollectiveEpilogueBwdGQAISA_fSD_Li256ELb1ELb1EEENS1_19SingleTileSchedulerILb1ELb0ELb0ELi64EEEEEEEEEvNT_6ParamsE,@"STO_CUDA_ENTRY STV_DEFAULT"
_ZN7cutlass13device_kernelIN5flash19enable_sm80_to_sm89INS1_16FlashAttnBwdSm80INS1_25CollectiveMainloopBwdSm80ILi1ELi1EN4cute5tupleIJNS5_1CILi64EEES8_NS7_ILi192EEEEEENS_6half_tEfNS_4arch4Sm80ELb0ELb0ELb1ELb1ELb1ELb0ELb0ELb0ELi2ELi2ELi2ELi2ELb1EEENS1_24CollectiveEpilogueBwdGQAISA_fSD_Li256ELb1ELb1EEENS1_19SingleTileSchedulerILb1ELb0ELb0ELi64EEEEEEEEEvNT_6ParamsE:
[----:B------:R-:W-:Y:S01]  /*0000*/  LDC R1, c[0x0][0x28] ;  /* 0x00000a00ff017b82 */ /* 0x000fe20000000800 */
[----:B------:R-:W-:Y:S05]  /*0010*/  EXIT ;  /* 0x000000000000794d */ /* 0x000fea0003800000 */
.L_x_7:
        /* <DEDUP_REMOVED lines=14> */
.L_x_98:


//--------------------- .text._ZN7cutlass13device_kernelIN5flash19enable_sm80_to_sm89INS1_16FlashAttnBwdSm80INS1_25CollectiveMainloopBwdSm80ILi1ELi1EN4cute5tupleIJNS5_1CILi64EEES8_NS7_ILi192EEEEEENS_6half_tEfNS_4arch4Sm80ELb0ELb1ELb1ELb0ELb0ELb0ELb0ELb0ELi2ELi2ELi2ELi2ELb1EEENS1_21CollectiveEpilogueBwdISA_SB_SD_Li256ELb0ELb0ELi4EEENS1_19SingleTileSchedulerILb0ELb0ELb0ELi64EEEEEEEEEvNT_6ParamsE --------------------------
	.section	.text._ZN7cutlass13device_kernelIN5flash19enable_sm80_to_sm89INS1_16FlashAttnBwdSm80INS1_25CollectiveMainloopBwdSm80ILi1ELi1EN4cute5tupleIJNS5_1CILi64EEES8_NS7_ILi192EEEEEENS_6half_tEfNS_4arch4Sm80ELb0ELb1ELb1ELb0ELb0ELb0ELb0ELb0ELi2ELi2ELi2ELi2ELb1EEENS1_21CollectiveEpilogueBwdISA_SB_SD_Li256ELb0ELb0ELi4EEENS1_19SingleTileSchedulerILb0ELb0ELb0ELi64EEEEEEEEEvNT_6ParamsE,"ax",@progbits
	.align	128
.text._ZN7cutlass13device_kernelIN5flash19enable_sm80_to_sm89INS1_16FlashAttnBwdSm80INS1_25CollectiveMainloopBwdSm80ILi1ELi1EN4cute5tupleIJNS5_1CILi64EEES8_NS7_ILi192EEEEEENS_6half_tEfNS_4arch4Sm80ELb0ELb1ELb1ELb0ELb0ELb0ELb0ELb0ELi2ELi2ELi2ELi2ELb1EEENS1_21CollectiveEpilogueBwdISA_SB_SD_Li256ELb0ELb0ELi4EEENS1_19SingleTileSchedulerILb0ELb0ELb0ELi64EEEEEEEEEvNT_6ParamsE:
        .type           _ZN7cutlass13device_kernelIN5flash19enable_sm80_to_sm89INS1_16FlashAttnBwdSm80INS1_25CollectiveMainloopBwdSm80ILi1ELi1EN4cute5tupleIJNS5_1CILi64EEES8_NS7_ILi192EEEEEENS_6half_tEfNS_4arch4Sm80ELb0ELb1ELb1ELb0ELb0ELb0ELb0ELb0ELi2ELi2ELi2ELi2ELb1EEENS1_21CollectiveEpilogueBwdISA_SB_SD_Li256ELb0ELb0ELi4EEENS1_19SingleTileSchedulerILb0ELb0ELb0ELi64EEEEEEEEEvNT_6ParamsE,@function
        .size           _ZN7cutlass13device_kernelIN5flash19enable_sm80_to_sm89INS1_16FlashAttnBwdSm80INS1_25CollectiveMainloopBwdSm80ILi1ELi1EN4cute5tupleIJNS5_1CILi64EEES8_NS7_ILi192EEEEEENS_6half_tEfNS_4arch4Sm80ELb0ELb1ELb1ELb0ELb0ELb0ELb0ELb0ELi2ELi2ELi2ELi2ELb1EEENS1_21CollectiveEpilogueBwdISA_SB_SD_Li256ELb0ELb0ELi4EEENS1_19SingleTileSchedulerILb0ELb0ELb0ELi64EEEEEEEEEvNT_6ParamsE,(.L_x_99 - _ZN7cutlass13device_kernelIN5flash19enable_sm80_to_sm89INS1_16FlashAttnBwdSm80INS1_25CollectiveMainloopBwdSm80ILi1ELi1EN4cute5tupleIJNS5_1CILi64EEES8_NS7_ILi192EEEEEENS_6half_tEfNS_4arch4Sm80ELb0ELb1ELb1ELb0ELb0ELb0ELb0ELb0ELi2ELi2ELi2ELi2ELb1EEENS1_21CollectiveEpilogueBwdISA_SB_SD_Li256ELb0ELb0ELi4EEENS1_19SingleTileSchedulerILb0ELb0ELb0ELi64EEEEEEEEEvNT_6ParamsE)
        .other          _ZN7cutlass13device_kernelIN5flash19enable_sm80_to_sm89INS1_16FlashAttnBwdSm80INS1_25CollectiveMainloopBwdSm80ILi1ELi1EN4cute5tupleIJNS5_1CILi64EEES8_NS7_ILi192EEEEEENS_6half_tEfNS_4arch4Sm80ELb0ELb1ELb1ELb0ELb0ELb0ELb0ELb0ELi2ELi2ELi2ELi2ELb1EEENS1_21CollectiveEpilogueBwdISA_SB_SD_Li256ELb0ELb0ELi4EEENS1_19SingleTileSchedulerILb0ELb0ELb0ELi64EEEEEEEEEvNT_6ParamsE,@"STO_CUDA_ENTRY STV_DEFAULT"
_ZN7cutlass13device_kernelIN5flash19enable_sm80_to_sm89INS1_16FlashAttnBwdSm80INS1_25CollectiveMainloopBwdSm80ILi1ELi1EN4cute5tupleIJNS5_1CILi64EEES8_NS7_ILi192EEEEEENS_6half_tEfNS_4arch4Sm80ELb0ELb1ELb1ELb0ELb0ELb0ELb0ELb0ELi2ELi2ELi2ELi2ELb1EEENS1_21CollectiveEpilogueBwdISA_SB_SD_Li256ELb0ELb0ELi4EEENS1_19SingleTileSchedulerILb0ELb0ELb0ELi64EEEEEEEEEvNT_6ParamsE:
[----:B------:R-:W-:Y:S01]  /*0000*/  LDC R1, c[0x0][0x28] ;  /* 0x00000a00ff017b82 */ /* 0x000fe20000000800 */
[----:B------:R-:W-:Y:S05]  /*0010*/  EXIT ;  /* 0x000000000000794d */ /* 0x000fea0003800000 */
.L_x_8:
        /* <DEDUP_REMOVED lines=14> */
.L_x_99:


//--------------------- .text._ZN7cutlass13device_kernelIN5flash19enable_sm80_to_sm89INS1_16FlashAttnBwdSm80INS1_25CollectiveMainloopBwdSm80ILi1ELi1EN4cute5tupleIJNS5_1CILi64EEES8_NS7_ILi192EEEEEENS_6half_tEfNS_4arch4Sm80ELb0ELb1ELb1ELb0ELb1ELb0ELb0ELb0ELi2ELi2ELi2ELi2ELb1EEENS1_21CollectiveEpilogueBwdISA_SB_SD_Li256ELb0ELb0ELi4EEENS1_19SingleTileSchedulerILb0ELb0ELb0ELi64EEEEEEEEEvNT_6ParamsE --------------------------
	.section	.text._ZN7cutlass13device_kernelIN5flash19enable_sm80_to_sm89INS1_16FlashAttnBwdSm80INS1_25CollectiveMainloopBwdSm80ILi1ELi1EN4cute5tupleIJNS5_1CILi64EEES8_NS7_ILi192EEEEEENS_6half_tEfNS_4arch4Sm80ELb0ELb1ELb1ELb0ELb1ELb0ELb0ELb0ELi2ELi2ELi2ELi2ELb1EEENS1_21CollectiveEpilogueBwdISA_SB_SD_Li256ELb0ELb0ELi4EEENS1_19SingleTileSchedulerILb0ELb0ELb0ELi64EEEEEEEEEvNT_6ParamsE,"ax",@progbits
	.align	128
.text._ZN7cutlass13device_kernelIN5flash19enable_sm80_to_sm89INS1_16FlashAttnBwdSm80INS1_25CollectiveMainloopBwdSm80ILi1ELi1EN4cute5tupleIJNS5_1CILi64EEES8_NS7_ILi192EEEEEENS_6half_tEfNS_4arch4Sm80ELb0ELb1ELb1ELb0ELb1ELb0ELb0ELb0ELi2ELi2ELi2ELi2ELb1EEENS1_21CollectiveEpilogueBwdISA_SB_SD_Li256ELb0ELb0ELi4EEENS1_19SingleTileSchedulerILb0ELb0ELb0ELi64EEEEEEEEEvNT_6ParamsE:
        .type           _ZN7cutlass13device_kernelIN5flash19enable_sm80_to_sm89INS1_16FlashAttnBwdSm80INS1_25CollectiveMainloopBwdSm80ILi1ELi1EN4cute5tupleIJNS5_1CILi64EEES8_NS7_ILi192EEEEEENS_6half_tEfNS_4arch4Sm80ELb0ELb1ELb1ELb0ELb1ELb0ELb0ELb0ELi2ELi2ELi2ELi2ELb1EEENS1_21CollectiveEpilogueBwdISA_SB_SD_Li256ELb0ELb0ELi4EEENS1_19SingleTileSchedulerILb0ELb0ELb0ELi64EEEEEEEEEvNT_6ParamsE,@function
        .size           _ZN7cutlass13device_kernelIN5flash19enable_sm80_to_sm89INS1_16FlashAttnBwdSm80INS1_25CollectiveMainloopBwdSm80ILi1ELi1EN4cute5tupleIJNS5_1CILi64EEES8_NS7_ILi192EEEEEENS_6half_tEfNS_4arch4Sm80ELb0ELb1ELb1ELb0ELb1ELb0ELb0ELb0ELi2ELi2ELi2ELi2ELb1EEENS1_21CollectiveEpilogueBwdISA_SB_SD_Li256ELb0ELb0ELi4EEENS1_19SingleTileSchedulerILb0ELb0ELb0ELi64EEEEEEEEEvNT_6ParamsE,(.L_x_100 - _ZN7cutlass13device_kernelIN5flash19enable_sm80_to_sm89INS1_16FlashAttnBwdSm80INS1_25CollectiveMainloopBwdSm80ILi1ELi1EN4cute5tupleIJNS5_1CILi64EEES8_NS7_ILi192EEEEEENS_6half_tEfNS_4arch4Sm80ELb0ELb1ELb1ELb0ELb1ELb0ELb0ELb0ELi2ELi2ELi2ELi2ELb1EEENS1_21CollectiveEpilogueBwdISA_SB_SD_Li256ELb0ELb0ELi4EEENS1_19SingleTileSchedulerILb0ELb0ELb0ELi64EEEEEEEEEvNT_6ParamsE)
        .other          _ZN7cutlass13device_kernelIN5flash19enable_sm80_to_sm89INS1_16FlashAttnBwdSm80INS1_25CollectiveMainloopBwdSm80ILi1ELi1EN4cute5tupleIJNS5_1CILi64EEES8_NS7_ILi192EEEEEENS_6half_tEfNS_4arch4Sm80ELb0ELb1ELb1ELb0ELb1ELb0ELb0ELb0ELi2ELi2ELi2ELi2ELb1EEENS1_21CollectiveEpilogueBwdISA_SB_SD_Li256ELb0ELb0ELi4EEENS1_19SingleTileSchedulerILb0ELb0ELb0ELi64EEEEEEEEEvNT_6ParamsE,@"STO_CUDA_ENTRY STV_DEFAULT"
_ZN7cutlass13device_kernelIN5flash19enable_sm80_to_sm89INS1_16FlashAttnBwdSm80INS1_25CollectiveMainloopBwdSm80ILi1ELi1EN4cute5tupleIJNS5_1CILi64EEES8_NS7_ILi192EEEEEENS_6half_tEfNS_4arch4Sm80ELb0ELb1ELb1ELb0ELb1ELb0ELb0ELb0ELi2ELi2ELi2ELi2ELb1EEENS1_21CollectiveEpilogueBwdISA_SB_SD_Li256ELb0ELb0ELi4EEENS1_19SingleTileSchedulerILb0ELb0ELb0ELi64EEEEEEEEEvNT_6ParamsE:
[----:B------:R-:W-:Y:S01]  /*0000*/  LDC R1, c[0x0][0x28] ;  /* 0x00000a00ff017b82 */ /* 0x000fe20000000800 */
[----:B------:R-:W-:Y:S05]  /*0010*/  EXIT ;  /* 0x000000000000794d */ /* 0x000fea0003800000 */
.L_x_9:
        /* <DEDUP_REMOVED lines=14> */
.L_x_100:


//--------------------- .text._ZN7cutlass13device_kernelIN5flash19enable_sm80_to_sm89INS1_16FlashAttnBwdSm80INS1_25CollectiveMainloopBwdSm80ILi1ELi1EN4cute5tupleIJNS5_1CILi64EEES8_NS7_ILi192EEEEEENS_6half_tEfNS_4arch4Sm80ELb0ELb1ELb1ELb0ELb0ELb0ELb0ELb0ELi2ELi2ELi2ELi2ELb1EEENS1_24CollectiveEpilogueBwdGQAISA_fSD_Li256ELb0ELb0EEENS1_19SingleTileSchedulerILb0ELb0ELb0ELi64EEEEEEEEEvNT_6ParamsE --------------------------
	.section	.text._ZN7cutlass13device_kernelIN5flash19enable_sm80_to_sm89INS1_16FlashAttnBwdSm80INS1_25CollectiveMainloopBwdSm80ILi1ELi1EN4cute5tupleIJNS5_1CILi64EEES8_NS7_ILi192EEEEEENS_6half_tEfNS_4arch4Sm80ELb0ELb1ELb1ELb0ELb0ELb0ELb0ELb0ELi2ELi2ELi2ELi2ELb1EEENS1_24CollectiveEpilogueBwdGQAISA_fSD_Li256ELb0ELb0EEENS1_19SingleTileSchedulerILb0ELb0ELb0ELi64EEEEEEEEEvNT_6ParamsE,"ax",@progbits
	.align	128
.text._ZN7cutlass13device_kernelIN5flash19enable_sm80_to_sm89INS1_16FlashAttnBwdSm80INS1_25CollectiveMainloopBwdSm80ILi1ELi1EN4cute5tupleIJNS5_1CILi64EEES8_NS7_ILi192EEEEEENS_6half_tEfNS_4arch4Sm80ELb0ELb1ELb1ELb0ELb0ELb0ELb0ELb0ELi2ELi2ELi2ELi2ELb1EEENS1_24CollectiveEpilogueBwdGQAISA_fSD_Li256ELb0ELb0EEENS1_19SingleTileSchedulerILb0ELb0ELb0ELi64EEEEEEEEEvNT_6ParamsE:
        .type           _ZN7cutlass13device_kernelIN5flash19enable_sm80_to_sm89INS1_16FlashAttnBwdSm80INS1_25CollectiveMainloopBwdSm80ILi1ELi1EN4cute5tupleIJNS5_1CILi64EEES8_NS7_ILi192EEEEEENS_6half_tEfNS_4arch4Sm80ELb0ELb1ELb1ELb0ELb0ELb0ELb0ELb0ELi2ELi2ELi2ELi2ELb1EEENS1_24CollectiveEpilogueBwdGQAISA_fSD_Li256ELb0ELb0EEENS1_19SingleTileSchedulerILb0ELb0ELb0ELi64EEEEEEEEEvNT_6ParamsE,@function
        .size           _ZN7cutlass13device_kernelIN5flash19enable_sm80_to_sm89INS1_16FlashAttnBwdSm80INS1_25CollectiveMainloopBwdSm80ILi1ELi1EN4cute5tupleIJNS5_1CILi64EEES8_NS7_ILi192EEEEEENS_6half_tEfNS_4arch4Sm80ELb0ELb1ELb1ELb0ELb0ELb0ELb0ELb0ELi2ELi2ELi2ELi2ELb1EEENS1_24CollectiveEpilogueBwdGQAISA_fSD_Li256ELb0ELb0EEENS1_19SingleTileSchedulerILb0ELb0ELb0ELi64EEEEEEEEEvNT_6ParamsE,(.L_x_101 - _ZN7cutlass13device_kernelIN5flash19enable_sm80_to_sm89INS1_16FlashAttnBwdSm80INS1_25CollectiveMainloopBwdSm80ILi1ELi1EN4cute5tupleIJNS5_1CILi64EEES8_NS7_ILi192EEEEEENS_6half_tEfNS_4arch4Sm80ELb0ELb1ELb1ELb0ELb0ELb0ELb0ELb0ELi2ELi2ELi2ELi2ELb1EEENS1_24CollectiveEpilogueBwdGQAISA_fSD_Li256ELb0ELb0EEENS1_19SingleTileSchedulerILb0ELb0ELb0ELi64EEEEEEEEEvNT_6ParamsE)
        .other          _ZN7cutlass13device_kernelIN5flash19enable_sm80_to_sm89INS1_16FlashAttnBwdSm80INS1_25CollectiveMainloopBwdSm80ILi1ELi1EN4cute5tupleIJNS5_1CILi64EEES8_NS7_ILi192EEEEEENS_6half_tEfNS_4arch4Sm80ELb0ELb1ELb1ELb0ELb0ELb0ELb0ELb0ELi2ELi2ELi2ELi2ELb1EEENS1_24CollectiveEpilogueBwdGQAISA_fSD_Li256ELb0ELb0EEENS1_19SingleTileSchedulerILb0ELb0ELb0ELi64EEEEEEEEEvNT_6ParamsE,@"STO_CUDA_ENTRY STV_DEFAULT"
_ZN7cutlass13device_kernelIN5flash19enable_sm80_to_sm89INS1_16FlashAttnBwdSm80INS1_25CollectiveMainloopBwdSm80ILi1ELi1EN4cute5tupleIJNS5_1CILi64EEES8_NS7_ILi192EEEEEENS_6half_tEfNS_4arch4Sm80ELb0ELb1ELb1ELb0ELb0ELb0ELb0ELb0ELi2ELi2ELi2ELi2ELb1EEENS1_24CollectiveEpilogueBwdGQAISA_fSD_Li256ELb0ELb0EEENS1_19SingleTileSchedulerILb0ELb0ELb0ELi64EEEEEEEEEvNT_6ParamsE:
[----:B------:R-:W-:Y:S01]  /*0000*/  LDC R1, c[0x0][0x28] ;  /* 0x00000a00ff017b82 */ /* 0x000fe20000000800 */
[----:B------:R-:W-:Y:S05]  /*0010*/  EXIT ;  /* 0x000000000000794d */ /* 0x000fea0003800000 */
.L_x_10:
        /* <DEDUP_REMOVED lines=14> */
.L_x_101:


//--------------------- .text._ZN7cutlass13device_kernelIN5flash19enable_sm80_to_sm89INS1_16FlashAttnBwdSm80INS1_25CollectiveMainloopBwdSm80ILi1ELi1EN4cute5tupleIJNS5_1CILi64EEES8_NS7_ILi192EEEEEENS_6half_tEfNS_4arch4Sm80ELb0ELb1ELb1ELb0ELb1ELb0ELb0ELb0ELi2ELi2ELi2ELi2ELb1EEENS1_24CollectiveEpilogueBwdGQAISA_fSD_Li256ELb0ELb1EEENS1_19SingleTileSchedulerILb0ELb0ELb0ELi64EEEEEEEEEvNT_6ParamsE --------------------------
	.section	.text._ZN7cutlass13device_kernelIN5flash19enable_sm80_to_sm89INS1_16FlashAttnBwdSm80INS1_25CollectiveMainloopBwdSm80ILi1ELi1EN4cute5tupleIJNS5_1CILi64EEES8_NS7_ILi192EEEEEENS_6half_tEfNS_4arch4Sm80ELb0ELb1ELb1ELb0ELb1ELb0ELb0ELb0ELi2ELi2ELi2ELi2ELb1EEENS1_24CollectiveEpilogueBwdGQAISA_fSD_Li256ELb0ELb1EEENS1_19SingleTileSchedulerILb0ELb0ELb0ELi64EEEEEEEEEvNT_6ParamsE,"ax",@progbits
	.align	128
.text._ZN7cutlass13device_kernelIN5flash19enable_sm80_to_sm89INS1_16FlashAttnBwdSm80INS1_25CollectiveMainloopBwdSm80ILi1ELi1EN4cute5tupleIJNS5_1CILi64EEES8_NS7_ILi192EEEEEENS_6half_tEfNS_4arch4Sm80ELb0ELb1ELb1ELb0ELb1ELb0ELb0ELb0ELi2ELi2ELi2ELi2ELb1EEENS1_24CollectiveEpilogueBwdGQAISA_fSD_Li256ELb0ELb1EEENS1_19SingleTileSchedulerILb0ELb0ELb0ELi64EEEEEEEEEvNT_6ParamsE:
        .type           _ZN7cutlass13device_kernelIN5flash19enable_sm80_to_sm89INS1_16FlashAttnBwdSm80INS1_25CollectiveMainloopBwdSm80ILi1ELi1EN4cute5tupleIJNS5_1CILi64EEES8_NS7_ILi192EEEEEENS_6half_tEfNS_4arch4Sm80ELb0ELb1ELb1ELb0ELb1ELb0ELb0ELb0ELi2ELi2ELi2ELi2ELb1EEENS1_24CollectiveEpilogueBwdGQAISA_fSD_Li256ELb0ELb1EEENS1_19SingleTileSchedulerILb0ELb0ELb0ELi64EEEEEEEEEvNT_6ParamsE,@function
        .size           _ZN7cutlass13device_kernelIN5flash19enable_sm80_to_sm89INS1_16FlashAttnBwdSm80INS1_25CollectiveMainloopBwdSm80ILi1ELi1EN4cute5tupleIJNS5_1CILi64EEES8_NS7_ILi192EEEEEENS_6half_tEfNS_4arch4Sm80ELb0ELb1ELb1ELb0ELb1ELb0ELb0ELb0ELi2ELi2ELi2ELi2ELb1EEENS1_24CollectiveEpilogueBwdGQAISA_fSD_Li256ELb0ELb1EEENS1_19SingleTileSchedulerILb0ELb0ELb0ELi64EEEEEEEEEvNT_6ParamsE,(.L_x_102 - _ZN7cutlass13device_kernelIN5flash19enable_sm80_to_sm89INS1_16FlashAttnBwdSm80INS1_25CollectiveMainloopBwdSm80ILi1ELi1EN4cute5tupleIJNS5_1CILi64EEES8_NS7_ILi192EEEEEENS_6half_tEfNS_4arch4Sm80ELb0ELb1ELb1ELb0ELb1ELb0ELb0ELb0ELi2ELi2ELi2ELi2ELb1EEENS1_24CollectiveEpilogueBwdGQAISA_fSD_Li256ELb0ELb1EEENS1_19SingleTileSchedulerILb0ELb0ELb0ELi64EEEEEEEEEvNT_6ParamsE)
        .other          _ZN7cutlass13device_kernelIN5flash19enable_sm80_to_sm89INS1_16FlashAttnBwdSm80INS1_25CollectiveMainloopBwdSm80ILi1ELi1EN4cute5tupleIJNS5_1CILi64EEES8_NS7_ILi192EEEEEENS_6half_tEfNS_4arch4Sm80ELb0ELb1ELb1ELb0ELb1ELb0ELb0ELb0ELi2ELi2ELi2ELi2ELb1EEENS1_24CollectiveEpilogueBwdGQAISA_fSD_Li256ELb0ELb1EEENS1_19SingleTileSchedulerILb0ELb0ELb0ELi64EEEEEEEEEvNT_6ParamsE,@"STO_CUDA_ENTRY STV_DEFAULT"
_ZN7cutlass13device_kernelIN5flash19enable_sm80_to_sm89INS1_16FlashAttnBwdSm80INS1_25CollectiveMainloopBwdSm80ILi1ELi1EN4cute5tupleIJNS5_1CILi64EEES8_NS7_ILi192EEEEEENS_6half_tEfNS_4arch4Sm80ELb0ELb1ELb1ELb0ELb1ELb0ELb0ELb0ELi2ELi2ELi2ELi2ELb1EEENS1_24CollectiveEpilogueBwdGQAISA_fSD_Li256ELb0ELb1EEENS1_19SingleTileSchedulerILb0ELb0ELb0ELi64EEEEEEEEEvNT_6ParamsE:
[----:B------:R-:W-:Y:S01]  /*0000*/  LDC R1, c[0x0][0x28] ;  /* 0x00000a00ff017b82 */ /* 0x000fe20000000800 */
[----:B------:R-:W-:Y:S05]  /*0010*/  EXIT ;  /* 0x000000000000794d */ /* 0x000fea0003800000 */
.L_x_11:
        /* <DEDUP_REMOVED lines=14> */
.L_x_102:


//--------------------- .text._ZN7cutlass13device_kernelIN5flash19enable_sm80_to_sm89INS1_16FlashAttnBwdSm80INS1_25CollectiveMainloopBwdSm80ILi1ELi1EN4cute5tupleIJNS5_1CILi64EEES8_NS7_ILi192EEEEEENS_6half_tEfNS_4arch4Sm80ELb0ELb1ELb1ELb1ELb0ELb0ELb0ELb0ELi2ELi2ELi2ELi2ELb1EEENS1_21CollectiveEpilogueBwdISA_SB_SD_Li256ELb1ELb0ELi4EEENS1_19SingleTileSchedulerILb1ELb0ELb0ELi64EEEEEEEEEvNT_6ParamsE --------------------------
	.section	.text._ZN7cutlass13device_kernelIN5flash19enable_sm80_to_sm89INS1_16FlashAttnBwdSm80INS1_25CollectiveMainloopBwdSm80ILi1ELi1EN4cute5tupleIJNS5_1CILi64EEES8_NS7_ILi192EEEEEENS_6half_tEfNS_4arch4Sm80ELb0ELb1ELb1ELb1ELb0ELb0ELb0ELb0ELi2ELi2ELi2ELi2ELb1EEENS1_21CollectiveEpilogueBwdISA_SB_SD_Li256ELb1ELb0ELi4EEENS1_19SingleTileSchedulerILb1ELb0ELb0ELi64EEEEEEEEEvNT_6ParamsE,"ax",@progbits
	.align	128
.text._ZN7cutlass13device_kernelIN5flash19enable_sm80_to_sm89INS1_16FlashAttnBwdSm80INS1_25CollectiveMainloopBwdSm80ILi1ELi1EN4cute5tupleIJNS5_1CILi64EEES8_NS7_ILi192EEEEEENS_6half_tEfNS_4arch4Sm80ELb0ELb1ELb1ELb1ELb0ELb0ELb0ELb0ELi2ELi2ELi2ELi2ELb1EEENS1_21CollectiveEpilogueBwdISA_SB_SD_Li256ELb1ELb0ELi4EEENS1_19SingleTileSchedulerILb1ELb0ELb0ELi64EEEEEEEEEvNT_6ParamsE:
        .type           _ZN7cutlass13device_kernelIN5flash19enable_sm80_to_sm89INS1_16FlashAttnBwdSm80INS1_25CollectiveMainloopBwdSm80ILi1ELi1EN4cute5tupleIJNS5_1CILi64EEES8_NS7_ILi192EEEEEENS_6half_tEfNS_4arch4Sm80ELb0ELb1ELb1ELb1ELb0ELb0ELb0ELb0ELi2ELi2ELi2ELi2ELb1EEENS1_21CollectiveEpilogueBwdISA_SB_SD_Li256ELb1ELb0ELi4EEENS1_19SingleTileSchedulerILb1ELb0ELb0ELi64EEEEEEEEEvNT_6ParamsE,@function
        .size           _ZN7cutlass13device_kernelIN5flash19enable_sm80_to_sm89INS1_16FlashAttnBwdSm80INS1_25CollectiveMainloopBwdSm80ILi1ELi1EN4cute5tupleIJNS5_1CILi64EEES8_NS7_ILi192EEEEEENS_6half_tEfNS_4arch4Sm80ELb0ELb1ELb1ELb1ELb0ELb0ELb0ELb0ELi2ELi2ELi2ELi2ELb1EEENS1_21CollectiveEpilogueBwdISA_SB_SD_Li256ELb1ELb0ELi4EEENS1_19SingleTileSchedulerILb1ELb0ELb0ELi64EEEEEEEEEvNT_6ParamsE,(.L_x_103 - _ZN7cutlass13device_kernelIN5flash19enable_sm80_to_sm89INS1_16FlashAttnBwdSm80INS1_25CollectiveMainloopBwdSm80ILi1ELi1EN4cute5tupleIJNS5_1CILi64EEES8_NS7_ILi192EEEEEENS_6half_tEfNS_4arch4Sm80ELb0ELb1ELb1ELb1ELb0ELb0ELb0ELb0ELi2ELi2ELi2ELi2ELb1EEENS1_21CollectiveEpilogueBwdISA_SB_SD_Li256ELb1ELb0ELi4EEENS1_19SingleTileSchedulerILb1ELb0ELb0ELi64EEEEEEEEEvNT_6ParamsE)
        .other          _ZN7cutlass13device_kernelIN5flash19enable_sm80_to_sm89INS1_16FlashAttnBwdSm80INS1_25CollectiveMainloopBwdSm80ILi1ELi1EN4cute5tupleIJNS5_1CILi64EEES8_NS7_ILi192EEEEEENS_6half_tEfNS_4arch4Sm80ELb0ELb1ELb1ELb1ELb0ELb0ELb0ELb0ELi2ELi2ELi2ELi2ELb1EEENS1_21CollectiveEpilogueBwdISA_SB_SD_Li256ELb1ELb0ELi4EEENS1_19SingleTileSchedulerILb1ELb0ELb0ELi64EEEEEEEEEvNT_6ParamsE,@"STO_CUDA_ENTRY STV_DEFAULT"
_ZN7cutlass13device_kernelIN5flash19enable_sm80_to_sm89INS1_16FlashAttnBwdSm80INS1_25CollectiveMainloopBwdSm80ILi1ELi1EN4cute5tupleIJNS5_1CILi64EEES8_NS7_ILi192EEEEEENS_6half_tEfNS_4arch4Sm80ELb0ELb1ELb1ELb1ELb0ELb0ELb0ELb0ELi2ELi2ELi2ELi2ELb1EEENS1_21CollectiveEpilogueBwdISA_SB_SD_Li256ELb1ELb0ELi4EEENS1_19SingleTileSchedulerILb1ELb0ELb0ELi64EEEEEEEEEvNT_6ParamsE:
[----:B------:R-:W-:Y:S01]  /*0000*/  LDC R1, c[0x0][0x28] ;  /* 0x00000a00ff017b82 */ /* 0x000fe20000000800 */
[----:B------:R-:W-:Y:S05]  /*0010*/  EXIT ;  /* 0x000000000000794d */ /* 0x000fea0003800000 */
.L_x_12:
        /* <DEDUP_REMOVED lines=14> */
.L_x_103:


//--------------------- .text._ZN7cutlass13device_kernelIN5flash19enable_sm80_to_sm89INS1_16FlashAttnBwdSm80INS1_25CollectiveMainloopBwdSm80ILi1ELi1EN4cute5tupleIJNS5_1CILi64EEES8_NS7_ILi192EEEEEENS_6half_tEfNS_4arch4Sm80ELb0ELb1ELb1ELb1ELb1ELb0ELb0ELb0ELi2ELi2ELi2ELi2ELb1EEENS1_21CollectiveEpilogueBwdISA_SB_SD_Li256ELb1ELb0ELi4EEENS1_19SingleTileSchedulerILb1ELb0ELb0ELi64EEEEEEEEEvNT_6ParamsE --------------------------
	.section	.text._ZN7cutlass13device_kernelIN5flash19enable_sm80_to_sm89INS1_16FlashAttnBwdSm80INS1_25CollectiveMainloopBwdSm80ILi1ELi1EN4cute5tupleIJNS5_1CILi64EEES8_NS7_ILi192EEEEEENS_6half_tEfNS_4arch4Sm80ELb0ELb1ELb1ELb1ELb1ELb0ELb0ELb0ELi2ELi2ELi2ELi2ELb1EEENS1_21CollectiveEpilogueBwdISA_SB_SD_Li256ELb1ELb0ELi4EEENS1_19SingleTileSchedulerILb1ELb0ELb0ELi64EEEEEEEEEvNT_6ParamsE,"ax",@progbits
	.align	128
.text._ZN7cutlass13device_kernelIN5flash19enable_sm80_to_sm89INS1_16FlashAttnBwdSm80INS1_25CollectiveMainloopBwdSm80ILi1ELi1EN4cute5tupleIJNS5_1CILi64EEES8_NS7_ILi192EEEEEENS_6half_tEfNS_4arch4Sm80ELb0ELb1ELb1ELb1ELb1ELb0ELb0ELb0ELi2ELi2ELi2ELi2ELb1EEENS1_21CollectiveEpilogueBwdISA_SB_SD_Li256ELb1ELb0ELi4EEENS1_19SingleTileSchedulerILb1ELb0ELb0ELi64EEEEEEEEEvNT_6ParamsE:
        .type           _ZN7cutlass13device_kernelIN5flash19enable_sm80_to_sm89INS1_16FlashAttnBwdSm80INS1_25CollectiveMainloopBwdSm80ILi1ELi1EN4cute5tupleIJNS5_1CILi64EEES8_NS7_ILi192EEEEEENS_6half_tEfNS_4arch4Sm80ELb0ELb1ELb1ELb1ELb1ELb0ELb0ELb0ELi2ELi2ELi2ELi2ELb1EEENS1_21CollectiveEpilogueBwdISA_SB_SD_Li256ELb1ELb0ELi4EEENS1_19SingleTileSchedulerILb1ELb0ELb0ELi64EEEEEEEEEvNT_6ParamsE,@function
        .size           _ZN7cutlass13device_kernelIN5flash19enable_sm80_to_sm89INS1_16FlashAttnBwdSm80INS1_25CollectiveMainloopBwdSm80ILi1ELi1EN4cute5tupleIJNS5_1CILi64EEES8_NS7_ILi192EEEEEENS_6half_tEfNS_4arch4Sm80ELb0ELb1ELb1ELb1ELb1ELb0ELb0ELb0ELi2ELi2ELi2ELi2ELb1EEENS1_21CollectiveEpilogueBwdISA_SB_SD_Li256ELb1ELb0ELi4EEENS1_19SingleTileSchedulerILb1ELb0ELb0ELi64EEEEEEEEEvNT_6ParamsE,(.L_x_104 - _ZN7cutlass13device_kernelIN5flash19enable_sm80_to_sm89INS1_16FlashAttnBwdSm80INS1_25CollectiveMainloopBwdSm80ILi1ELi1EN4cute5tupleIJNS5_1CILi64EEES8_NS7_ILi192EEEEEENS_6half_tEfNS_4arch4Sm80ELb0ELb1ELb1ELb1ELb1ELb0ELb0ELb0ELi2ELi2ELi2ELi2ELb1EEENS1_21CollectiveEpilogueBwdISA_SB_SD_Li256ELb1ELb0ELi4EEENS1_19SingleTileSchedulerILb1ELb0ELb0ELi64EEEEEEEEEvNT_6ParamsE)
        .other          _ZN7cutlass13device_kernelIN5flash19enable_sm80_to_sm89INS1_16FlashAttnBwdSm80INS1_25CollectiveMainloopBwdSm80ILi1ELi1EN4cute5tupleIJNS5_1CILi64EEES8_NS7_ILi192EEEEEENS_6half_tEfNS_4arch4Sm80ELb0ELb1ELb1ELb1ELb1ELb0ELb0ELb0ELi2ELi2ELi2ELi2ELb1EEENS1_21CollectiveEpilogueBwdISA_SB_SD_Li256ELb1ELb0ELi4EEENS1_19SingleTileSchedulerILb1ELb0ELb0ELi64EEEEEEEEEvNT_6ParamsE,@"STO_CUDA_ENTRY STV_DEFAULT"
_ZN7cutlass13device_kernelIN5flash19enable_sm80_to_sm89INS1_16FlashAttnBwdSm80INS1_25CollectiveMainloopBwdSm80ILi1ELi1EN4cute5tupleIJNS5_1CILi64EEES8_NS7_ILi192EEEEEENS_6half_tEfNS_4arch4Sm80ELb0ELb1ELb1ELb1ELb1ELb0ELb0ELb0ELi2ELi2ELi2ELi2ELb1EEENS1_21CollectiveEpilogueBwdISA_SB_SD_Li256ELb1ELb0ELi4EEENS1_19SingleTileSchedulerILb1ELb0ELb0ELi64EEEEEEEEEvNT_6ParamsE:
[----:B------:R-:W-:Y:S01]  /*0000*/  LDC R1, c[0x0][0x28] ;  /* 0x00000a00ff017b82 */ /* 0x000fe20000000800 */
[----:B------:R-:W-:Y:S05]  /*0010*/  EXIT ;  /* 0x000000000000794d */ /* 0x000fea0003800000 */
.L_x_13:
        /* <DEDUP_REMOVED lines=14> */
.L_x_104:


//--------------------- .text._ZN7cutlass13device_kernelIN5flash19enable_sm80_to_sm89INS1_16FlashAttnBwdSm80INS1_25CollectiveMainloopBwdSm80ILi1ELi1EN4cute5tupleIJNS5_1CILi64EEES8_NS7_ILi192EEEEEENS_6half_tEfNS_4arch4Sm80ELb0ELb1ELb1ELb1ELb0ELb0ELb0ELb0ELi2ELi2ELi2ELi2ELb1EEENS1_24CollectiveEpilogueBwdGQAISA_fSD_Li256ELb1ELb0EEENS1_19SingleTileSchedulerILb1ELb0ELb0ELi64EEEEEEEEEvNT_6ParamsE --------------------------
	.section	.text._ZN7cutlass13device_kernelIN5flash19enable_sm80_to_sm89INS1_16FlashAttnBwdSm80INS1_25CollectiveMainloopBwdSm80ILi1ELi1EN4cute5tupleIJNS5_1CILi64EEES8_NS7_ILi192EEEEEENS_6half_tEfNS_4arch4Sm80ELb0ELb1ELb1ELb1ELb0ELb0ELb0ELb0ELi2ELi2ELi2ELi2ELb1EEENS1_24CollectiveEpilogueBwdGQAISA_fSD_Li256ELb1ELb0EEENS1_19SingleTileSchedulerILb1ELb0ELb0ELi64EEEEEEEEEvNT_6ParamsE,"ax",@progbits
	.align	128
.text._ZN7cutlass13device_kernelIN5flash19enable_sm80_to_sm89INS1_16FlashAttnBwdSm80INS1_25CollectiveMainloopBwdSm80ILi1ELi1EN4cute5tupleIJNS5_1CILi64EEES8_NS7_ILi192EEEEEENS_6half_tEfNS_4arch4Sm80ELb0ELb1ELb1ELb1ELb0ELb0ELb0ELb0ELi2ELi2ELi2ELi2ELb1EEENS1_24CollectiveEpilogueBwdGQAISA_fSD_Li256ELb1ELb0EEENS1_19SingleTileSchedulerILb1ELb0ELb0ELi64EEEEEEEEEvNT_6ParamsE:
        .type           _ZN7cutlass13device_kernelIN5flash19enable_sm80_to_sm89INS1_16FlashAttnBwdSm80INS1_25CollectiveMainloopBwdSm80ILi1ELi1EN4cute5tupleIJNS5_1CILi64EEES8_NS7_ILi192EEEEEENS_6half_tEfNS_4arch4Sm80ELb0ELb1ELb1ELb1ELb0ELb0ELb0ELb0ELi2ELi2ELi2ELi2ELb1EEENS1_24CollectiveEpilogueBwdGQAISA_fSD_Li256ELb1ELb0EEENS1_19SingleTileSchedulerILb1ELb0ELb0ELi64EEEEEEEEEvNT_6ParamsE,@function
        .size           _ZN7cutlass13device_kernelIN5flash19enable_sm80_to_sm89INS1_16FlashAttnBwdSm80INS1_25CollectiveMainloopBwdSm80ILi1ELi1EN4cute5tupleIJNS5_1CILi64EEES8_NS7_ILi192EEEEEENS_6half_tEfNS_4arch4Sm80ELb0ELb1ELb1ELb1ELb0ELb0ELb0ELb0ELi2ELi2ELi2ELi2ELb1EEENS1_24CollectiveEpilogueBwdGQAISA_fSD_Li256ELb1ELb0EEENS1_19SingleTileSchedulerILb1ELb0ELb0ELi64EEEEEEEEEvNT_6ParamsE,(.L_x_105 - _ZN7cutlass13device_kernelIN5flash19enable_sm80_to_sm89INS1_16FlashAttnBwdSm80INS1_25CollectiveMainloopBwdSm80ILi1ELi1EN4cute5tupleIJNS5_1CILi64EEES8_NS7_ILi192EEEEEENS_6half_tEfNS_4arch4Sm80ELb0ELb1ELb1ELb1ELb0ELb0ELb0ELb0ELi2ELi2ELi2ELi2ELb1EEENS1_24CollectiveEpilogueBwdGQAISA_fSD_Li256ELb1ELb0EEENS1_19SingleTileSchedulerILb1ELb0ELb0ELi64EEEEEEEEEvNT_6ParamsE)
        .other          _ZN7cutlass13device_kernelIN5flash19enable_sm80_to_sm89INS1_16FlashAttnBwdSm80INS1_25CollectiveMainloopBwdSm80ILi1ELi1EN4cute5tupleIJNS5_1CILi64EEES8_NS7_ILi192EEEEEENS_6half_tEfNS_4arch4Sm80ELb0ELb1ELb1ELb1ELb0ELb0ELb0ELb0ELi2ELi2ELi2ELi2ELb1EEENS1_24CollectiveEpilogueBwdGQAISA_fSD_Li256ELb1ELb0EEENS1_19SingleTileSchedulerILb1ELb0ELb0ELi64EEEEEEEEEvNT_6ParamsE,@"STO_CUDA_ENTRY STV_DEFAULT"
_ZN7cutlass13device_kernelIN5flash19enable_sm80_to_sm89INS1_16FlashAttnBwdSm80INS1_25CollectiveMainloopBwdSm80ILi1ELi1EN4cute5tupleIJNS5_1CILi64EEES8_NS7_ILi192EEEEEENS_6half_tEfNS_4arch4Sm80ELb0ELb1ELb1ELb1ELb0ELb0ELb0ELb0ELi2ELi2ELi2ELi2ELb1EEENS1_24CollectiveEpilogueBwdGQAISA_fSD_Li256ELb1ELb0EEENS1_19SingleTileSchedulerILb1ELb0ELb0ELi64EEEEEEEEEvNT_6ParamsE:
[----:B------:R-:W-:Y:S01]  /*0000*/  LDC R1, c[0x0][0x28] ;  /* 0x00000a00ff017b82 */ /* 0x000fe20000000800 */
[----:B------:R-:W-:Y:S05]  /*0010*/  EXIT ;  /* 0x000000000000794d */ /* 0x000fea0003800000 */
.L_x_14:
        /* <DEDUP_REMOVED lines=14> */
.L_x_105:


//--------------------- .text._ZN7cutlass13device_kernelIN5flash19enable_sm80_to_sm89INS1_16FlashAttnBwdSm80INS1_25CollectiveMainloopBwdSm80ILi1ELi1EN4cute5tupleIJNS5_1CILi64EEES8_NS7_ILi192EEEEEENS_6half_tEfNS_4arch4Sm80ELb0ELb1ELb1ELb1ELb1ELb0ELb0ELb0ELi2ELi2ELi2ELi2ELb1EEENS1_24CollectiveEpilogueBwdGQAISA_fSD_Li256ELb1ELb1EEENS1_19SingleTileSchedulerILb1ELb0ELb0ELi64EEEEEEEEEvNT_6ParamsE --------------------------
	.section	.text._ZN7cutlass13device_kernelIN5flash19enable_sm80_to_sm89INS1_16FlashAttnBwdSm80INS1_25CollectiveMainloopBwdSm80ILi1ELi1EN4cute5tupleIJNS5_1CILi64EEES8_NS7_ILi192EEEEEENS_6half_tEfNS_4arch4Sm80ELb0ELb1ELb1ELb1ELb1ELb0ELb0ELb0ELi2ELi2ELi2ELi2ELb1EEENS1_24CollectiveEpilogueBwdGQAISA_fSD_Li256ELb1ELb1EEENS1_19SingleTileSchedulerILb1ELb0ELb0ELi64EEEEEEEEEvNT_6ParamsE,"ax",@progbits
	.align	128
.text._ZN7cutlass13device_kernelIN5flash19enable_sm80_to_sm89INS1_16FlashAttnBwdSm80INS1_25CollectiveMainloopBwdSm80ILi1ELi1EN4cute5tupleIJNS5_1CILi64EEES8_NS7_ILi192EEEEEENS_6half_tEfNS_4arch4Sm80ELb0ELb1ELb1ELb1ELb1ELb0ELb0ELb0ELi2ELi2ELi2ELi2ELb1EEENS1_24CollectiveEpilogueBwdGQAISA_fSD_Li256ELb1ELb1EEENS1_19SingleTileSchedulerILb1ELb0ELb0ELi64EEEEEEEEEvNT_6ParamsE:
        .type           _ZN7cutlass13device_kernelIN5flash19enable_sm80_to_sm89INS1_16FlashAttnBwdSm80INS1_25CollectiveMainloopBwdSm80ILi1ELi1EN4cute5tupleIJNS5_1CILi64EEES8_NS7_ILi192EEEEEENS_6half_tEfNS_4arch4Sm80ELb0ELb1ELb1ELb1ELb1ELb0ELb0ELb0ELi2ELi2ELi2ELi2ELb1EEENS1_24CollectiveEpilogueBwdGQAISA_fSD_Li256ELb1ELb1EEENS1_19SingleTileSchedulerILb1ELb0ELb0ELi64EEEEEEEEEvNT_6ParamsE,@function
        .size           _ZN7cutlass13device_kernelIN5flash19enable_sm80_to_sm89INS1_16FlashAttnBwdSm80INS1_25CollectiveMainloopBwdSm80ILi1ELi1EN4cute5tupleIJNS5_1CILi64EEES8_NS7_ILi192EEEEEENS_6half_tEfNS_4arch4Sm80ELb0ELb1ELb1ELb1ELb1ELb0ELb0ELb0ELi2ELi2ELi2ELi2ELb1EEENS1_24CollectiveEpilogueBwdGQAISA_fSD_Li256ELb1ELb1EEENS1_19SingleTileSchedulerILb1ELb0ELb0ELi64EEEEEEEEEvNT_6ParamsE,(.L_x_106 - _ZN7cutlass13device_kernelIN5flash19enable_sm80_to_sm89INS1_16FlashAttnBwdSm80INS1_25CollectiveMainloopBwdSm80ILi1ELi1EN4cute5tupleIJNS5_1CILi64EEES8_NS7_ILi192EEEEEENS_6half_tEfNS_4arch4Sm80ELb0ELb1ELb1ELb1ELb1ELb0ELb0ELb0ELi2ELi2ELi2ELi2ELb1EEENS1_24CollectiveEpilogueBwdGQAISA_fSD_Li256ELb1ELb1EEENS1_19SingleTileSchedulerILb1ELb0ELb0ELi64EEEEEEEEEvNT_6ParamsE)
        .other          _ZN7cutlass13device_kernelIN5flash19enable_sm80_to_sm89INS1_16FlashAttnBwdSm80INS1_25CollectiveMainloopBwdSm80ILi1ELi1EN4cute5tupleIJNS5_1CILi64EEES8_NS7_ILi192EEEEEENS_6half_tEfNS_4arch4Sm80ELb0ELb1ELb1ELb1ELb1ELb0ELb0ELb0ELi2ELi2ELi2ELi2ELb1EEENS1_24CollectiveEpilogueBwdGQAISA_fSD_Li256ELb1ELb1EEENS1_19SingleTileSchedulerILb1ELb0ELb0ELi64EEEEEEEEEvNT_6ParamsE,@"STO_CUDA_ENTRY STV_DEFAULT"
_ZN7cutlass13device_kernelIN5flash19enable_sm80_to_sm89INS1_16FlashAttnBwdSm80INS1_25CollectiveMainloopBwdSm80ILi1ELi1EN4cute5tupleIJNS5_1CILi64EEES8_NS7_ILi192EEEEEENS_6half_tEfNS_4arch4Sm80ELb0ELb1ELb1ELb1ELb1ELb0ELb0ELb0ELi2ELi2ELi2ELi2ELb1EEENS1_24CollectiveEpilogueBwdGQAISA_fSD_Li256ELb1ELb1EEENS1_19SingleTileSchedulerILb1ELb0ELb0ELi64EEEEEEEEEvNT_6ParamsE:
[----:B------:R-:W-:Y:S01]  /*0000*/  LDC R1, c[0x0][0x28] ;  /* 0x00000a00ff017b82 */ /* 0x000fe20000000800 */
[----:B------:R-:W-:Y:S05]  /*0010*/  EXIT ;  /* 0x000000000000794d */ /* 0x000fea0003800000 */
.L_x_15:
        /* <DEDUP_REMOVED lines=14> */
.L_x_106:


//--------------------- .text._ZN7cutlass13device_kernelIN5flash19enable_sm80_to_sm89INS1_16FlashAttnBwdSm80INS1_25CollectiveMainloopBwdSm80ILi1ELi1EN4cute5tupleIJNS5_1CILi64EEES8_NS7_ILi192EEEEEENS_6half_tEfNS_4arch4Sm80ELb1ELb0ELb1ELb0ELb0ELb0ELb0ELb0ELi2ELi2ELi2ELi2ELb1EEENS1_21CollectiveEpilogueBwdISA_SB_SD_Li256ELb0ELb0ELi4EEENS1_25SingleTileBwdLPTSchedulerILb0ELi64ELb0EEEEEEEEEvNT_6ParamsE --------------------------
	.section	.text._ZN7cutlass13device_kernelIN5flash19enable_sm80_to_sm89INS1_16FlashAttnBwdSm80INS1_25CollectiveMainloopBwdSm80ILi1ELi1EN4cute5tupleIJNS5_1CILi64EEES8_NS7_ILi192EEEEEENS_6half_tEfNS_4arch4Sm80ELb1ELb0ELb1ELb0ELb0ELb0ELb0ELb0ELi2ELi2ELi2ELi2ELb1EEENS1_21CollectiveEpilogueBwdISA_SB_SD_Li256ELb0ELb0ELi4EEENS1_25SingleTileBwdLPTSchedulerILb0ELi64ELb0EEEEEEEEEvNT_6ParamsE,"ax",@progbits
	.align	128
.text._ZN7cutlass13device_kernelIN5flash19enable_sm80_to_sm89INS1_16FlashAttnBwdSm80INS1_25CollectiveMainloopBwdSm80ILi1ELi1EN4cute5tupleIJNS5_1CILi64EEES8_NS7_ILi192EEEEEENS_6half_tEfNS_4arch4Sm80ELb1ELb0ELb1ELb0ELb0ELb0ELb0ELb0ELi2ELi2ELi2ELi2ELb1EEENS1_21CollectiveEpilogueBwdISA_SB_SD_Li256ELb0ELb0ELi4EEENS1_25SingleTileBwdLPTSchedulerILb0ELi64ELb0EEEEEEEEEvNT_6ParamsE:
        .type           _ZN7cutlass13device_kernelIN5flash19enable_sm80_to_sm89INS1_16FlashAttnBwdSm80INS1_25CollectiveMainloopBwdSm80ILi1ELi1EN4cute5tupleIJNS5_1CILi64EEES8_NS7_ILi192EEEEEENS_6half_tEfNS_4arch4Sm80ELb1ELb0ELb1ELb0ELb0ELb0ELb0ELb0ELi2ELi2ELi2ELi2ELb1EEENS1_21CollectiveEpilogueBwdISA_SB_SD_Li256ELb0ELb0ELi4EEENS1_25SingleTileBwdLPTSchedulerILb0ELi64ELb0EEEEEEEEEvNT_6ParamsE,@function
        .size           _ZN7cutlass13device_kernelIN5flash19enable_sm80_to_sm89INS1_16FlashAttnBwdSm80INS1_25CollectiveMainloopBwdSm80ILi1ELi1EN4cute5tupleIJNS5_1CILi64EEES8_NS7_ILi192EEEEEENS_6half_tEfNS_4arch4Sm80ELb1ELb0ELb1ELb0ELb0ELb0ELb0ELb0ELi2ELi2ELi2ELi2ELb1EEENS1_21CollectiveEpilogueBwdISA_SB_SD_Li256ELb0ELb0ELi4EEENS1_25SingleTileBwdLPTSchedulerILb0ELi64ELb0EEEEEEEEEvNT_6ParamsE,(.L_x_107 - _ZN7cutlass13device_kernelIN5flash19enable_sm80_to_sm89INS1_16FlashAttnBwdSm80INS1_25CollectiveMainloopBwdSm80ILi1ELi1EN4cute5tupleIJNS5_1CILi64EEES8_NS7_ILi192EEEEEENS_6half_tEfNS_4arch4Sm80ELb1ELb0ELb1ELb0ELb0ELb0ELb0ELb0ELi2ELi2ELi2ELi2ELb1EEENS1_21CollectiveEpilogueBwdISA_SB_SD_Li256ELb0ELb0ELi4EEENS1_25SingleTileBwdLPTSchedulerILb0ELi64ELb0EEEEEEEEEvNT_6ParamsE)
        .other          _ZN7cutlass13device_kernelIN5flash19enable_sm80_to_sm89INS1_16FlashAttnBwdSm80INS1_25CollectiveMainloopBwdSm80ILi1ELi1EN4cute5tupleIJNS5_1CILi64EEES8_NS7_ILi192EEEEEENS_6half_tEfNS_4arch4Sm80ELb1ELb0ELb1ELb0ELb0ELb0ELb0ELb0ELi2ELi2ELi2ELi2ELb1EEENS1_21CollectiveEpilogueBwdISA_SB_SD_Li256ELb0ELb0ELi4EEENS1_25SingleTileBwdLPTSchedulerILb0ELi64ELb0EEEEEEEEEvNT_6ParamsE,@"STO_CUDA_ENTRY STV_DEFAULT"
_ZN7cutlass13device_kernelIN5flash19enable_sm80_to_sm89INS1_16FlashAttnBwdSm80INS1_25CollectiveMainloopBwdSm80ILi1ELi1EN4cute5tupleIJNS5_1CILi64EEES8_NS7_ILi192EEEEEENS_6half_tEfNS_4arch4Sm80ELb1ELb0ELb1ELb0ELb0ELb0ELb0ELb0ELi2ELi2ELi2ELi2ELb1EEENS1_21CollectiveEpilogueBwdISA_SB_SD_Li256ELb0ELb0ELi4EEENS1_25SingleTileBwdLPTSchedulerILb0ELi64ELb0EEEEEEEEEvNT_6ParamsE:
[----:B------:R-:W-:Y:S01]  /*0000*/  LDC R1, c[0x0][0x28] ;  /* 0x00000a00ff017b82 */ /* 0x000fe20000000800 */
[----:B------:R-:W-:Y:S05]  /*0010*/  EXIT ;  /* 0x000000000000794d */ /* 0x000fea0003800000 */
.L_x_16:
        /* <DEDUP_REMOVED lines=14> */
.L_x_107:


//--------------------- .text._ZN7cutlass13device_kernelIN5flash19enable_sm80_to_sm89INS1_16FlashAttnBwdSm80INS1_25CollectiveMainloopBwdSm80ILi1ELi1EN4cute5tupleIJNS5_1CILi64EEES8_NS7_ILi192EEEEEENS_6half_tEfNS_4arch4Sm80ELb1ELb0ELb1ELb0ELb1ELb0ELb0ELb0ELi2ELi2ELi2ELi2ELb1EEENS1_21CollectiveEpilogueBwdISA_SB_SD_Li256ELb0ELb0ELi4EEENS1_25SingleTileBwdLPTSchedulerILb0ELi64ELb1EEEEEEEEEvNT_6ParamsE --------------------------
	.section	.text._ZN7cutlass13device_kernelIN5flash19enable_sm80_to_sm89INS1_16FlashAttnBwdSm80INS1_25CollectiveMainloopBwdSm80ILi1ELi1EN4cute5tupleIJNS5_1CILi64EEES8_NS7_ILi192EEEEEENS_6half_tEfNS_4arch4Sm80ELb1ELb0ELb1ELb0ELb1ELb0ELb0ELb0ELi2ELi2ELi2ELi2ELb1EEENS1_21CollectiveEpilogueBwdISA_SB_SD_Li256ELb0ELb0ELi4EEENS1_25SingleTileBwdLPTSchedulerILb0ELi64ELb1EEEEEEEEEvNT_6ParamsE,"ax",@progbits
	.align	128
.text._ZN7cutlass13device_kernelIN5flash19enable_sm80_to_sm89INS1_16FlashAttnBwdSm80INS1_25CollectiveMainloopBwdSm80ILi1ELi1EN4cute5tupleIJNS5_1CILi64EEES8_NS7_ILi192EEEEEENS_6half_tEfNS_4arch4Sm80ELb1ELb0ELb1ELb0ELb1ELb0ELb0ELb0ELi2ELi2ELi2ELi2ELb1EEENS1_21CollectiveEpilogueBwdISA_SB_SD_Li256ELb0ELb0ELi4EEENS1_25SingleTileBwdLPTSchedulerILb0ELi64ELb1EEEEEEEEEvNT_6ParamsE:
        .type           _ZN7cutlass13device_kernelIN5flash19enable_sm80_to_sm89INS1_16FlashAttnBwdSm80INS1_25CollectiveMainloopBwdSm80ILi1ELi1EN4cute5tupleIJNS5_1CILi64EEES8_NS7_ILi192EEEEEENS_6half_tEfNS_4arch4Sm80ELb1ELb0ELb1ELb0ELb1ELb0ELb0ELb0ELi2ELi2ELi2ELi2ELb1EEENS1_21CollectiveEpilogueBwdISA_SB_SD_Li256ELb0ELb0ELi4EEENS1_25SingleTileBwdLPTSchedulerILb0ELi64ELb1EEEEEEEEEvNT_6ParamsE,@function
        .size           _ZN7cutlass13device_kernelIN5flash19enable_sm80_to_sm89INS1_16FlashAttnBwdSm80INS1_25CollectiveMainloopBwdSm80ILi1ELi1EN4cute5tupleIJNS5_1CILi64EEES8_NS7_ILi192EEEEEENS_6half_tEfNS_4arch4Sm80ELb1ELb0ELb1ELb0ELb1ELb0ELb0ELb0ELi2ELi2ELi2ELi2ELb1EEENS1_21CollectiveEpilogueBwdISA_SB_SD_Li256ELb0ELb0ELi4EEENS1_25SingleTileBwdLPTSchedulerILb0ELi64ELb1EEEEEEEEEvNT_6ParamsE,(.L_x_108 - _ZN7cutlass13device_kernelIN5flash19enable_sm80_to_sm89INS1_16FlashAttnBwdSm80INS1_25CollectiveMainloopBwdSm80ILi1ELi1EN4cute5tupleIJNS5_1CILi64EEES8_NS7_ILi192EEEEEENS_6half_tEfNS_4arch4Sm80ELb1ELb0ELb1ELb0ELb1ELb0ELb0ELb0ELi2ELi2ELi2ELi2ELb1EEENS1_21CollectiveEpilogueBwdISA_SB_SD_Li256ELb0ELb0ELi4EEENS1_25SingleTileBwdLPTSchedulerILb0ELi64ELb1EEEEEEEEEvNT_6ParamsE)
        .other          _ZN7cutlass13device_kernelIN5flash19enable_sm80_to_sm89INS1_16FlashAttnBwdSm80INS1_25CollectiveMainloopBwdSm80ILi1ELi1EN4cute5tupleIJNS5_1CILi64EEES8_NS7_ILi192EEEEEENS_6half_tEfNS_4arch4Sm80ELb1ELb0ELb1ELb0ELb1ELb0ELb0ELb0ELi2ELi2ELi2ELi2ELb1EEENS1_21CollectiveEpilogueBwdISA_SB_SD_Li256ELb0ELb0ELi4EEENS1_25SingleTileBwdLPTSchedulerILb0ELi64ELb1EEEEEEEEEvNT_6ParamsE,@"STO_CUDA_ENTRY STV_DEFAULT"
_ZN7cutlass13device_kernelIN5flash19enable_sm80_to_sm89INS1_16FlashAttnBwdSm80INS1_25CollectiveMainloopBwdSm80ILi1ELi1EN4cute5tupleIJNS5_1CILi64EEES8_NS7_ILi192EEEEEENS_6half_tEfNS_4arch4Sm80ELb1ELb0ELb1ELb0ELb1ELb0ELb0ELb0ELi2ELi2ELi2ELi2ELb1EEENS1_21CollectiveEpilogueBwdISA_SB_SD_Li256ELb0ELb0ELi4EEENS1_25SingleTileBwdLPTSchedulerILb0ELi64ELb1EEEEEEEEEvNT_6ParamsE:
[----:B------:R-:W-:Y:S01]  /*0000*/  LDC R1, c[0x0][0x28] ;  /* 0x00000a00ff017b82 */ /* 0x000fe20000000800 */
[----:B------:R-:W-:Y:S05]  /*0010*/  EXIT ;  /* 0x000000000000794d */ /* 0x000fea0003800000 */
.L_x_17:
        /* <DEDUP_REMOVED lines=14> */
.L_x_108:


//--------------------- .text._ZN7cutlass13device_kernelIN5flash19enable_sm80_to_sm89INS1_16FlashAttnBwdSm80INS1_25CollectiveMainloopBwdSm80ILi1ELi1EN4cute5tupleIJNS5_1CILi64EEES8_NS7_ILi192EEEEEENS_6half_tEfNS_4arch4Sm80ELb1ELb0ELb1ELb0ELb0ELb0ELb0ELb0ELi2ELi2ELi2ELi2ELb1EEENS1_24CollectiveEpilogueBwdGQAISA_fSD_Li256ELb0ELb0EEENS1_25SingleTileBwdLPTSchedulerILb0ELi64ELb0EEEEEEEEEvNT_6ParamsE --------------------------
	.section	.text._ZN7cutlass13device_kernelIN5flash19enable_sm80_to_sm89INS1_16FlashAttnBwdSm80INS1_25CollectiveMainloopBwdSm80ILi1ELi1EN4cute5tupleIJNS5_1CILi64EEES8_NS7_ILi192EEEEEENS_6half_tEfNS_4arch4Sm80ELb1ELb0ELb1ELb0ELb0ELb0ELb0ELb0ELi2ELi2ELi2ELi2ELb1EEENS1_24CollectiveEpilogueBwdGQAISA_fSD_Li256ELb0ELb0EEENS1_25SingleTileBwdLPTSchedulerILb0ELi64ELb0EEEEEEEEEvNT_6ParamsE,"ax",@progbits
	.align	128
.text._ZN7cutlass13device_kernelIN5flash19enable_sm80_to_sm89INS1_16FlashAttnBwdSm80INS1_25CollectiveMainloopBwdSm80ILi1ELi1EN4cute5tupleIJNS5_1CILi64EEES8_NS7_ILi192EEEEEENS_6half_tEfNS_4arch4Sm80ELb1ELb0ELb1ELb0ELb0ELb0ELb0ELb0ELi2ELi2ELi2ELi2ELb1EEENS1_24CollectiveEpilogueBwdGQAISA_fSD_Li256ELb0ELb0EEENS1_25SingleTileBwdLPTSchedulerILb0ELi64ELb0EEEEEEEEEvNT_6ParamsE:
        .type           _ZN7cutlass13device_kernelIN5flash19enable_sm80_to_sm89INS1_16FlashAttnBwdSm80INS1_25CollectiveMainloopBwdSm80ILi1ELi1EN4cute5tupleIJNS5_1CILi64EEES8_NS7_ILi192EEEEEENS_6half_tEfNS_4arch4Sm80ELb1ELb0ELb1ELb0ELb0ELb0ELb0ELb0ELi2ELi2ELi2ELi2ELb1EEENS1_24CollectiveEpilogueBwdGQAISA_fSD_Li256ELb0ELb0EEENS1_25SingleTileBwdLPTSchedulerILb0ELi64ELb0EEEEEEEEEvNT_6ParamsE,@function
        .size           _ZN7cutlass13device_kernelIN5flash19enable_sm80_to_sm89INS1_16FlashAttnBwdSm80INS1_25CollectiveMainloopBwdSm80ILi1ELi1EN4cute5tupleIJNS5_1CILi64EEES8_NS7_ILi192EEEEEENS_6half_tEfNS_4arch4Sm80ELb1ELb0ELb1ELb0ELb0ELb0ELb0ELb0ELi2ELi2ELi2ELi2ELb1EEENS1_24CollectiveEpilogueBwdGQAISA_fSD_Li256ELb0ELb0EEENS1_25SingleTileBwdLPTSchedulerILb0ELi64ELb0EEEEEEEEEvNT_6ParamsE,(.L_x_109 - _ZN7cutlass13device_kernelIN5flash19enable_sm80_to_sm89INS1_16FlashAttnBwdSm80INS1_25CollectiveMainloopBwdSm80ILi1ELi1EN4cute5tupleIJNS5_1CILi64EEES8_NS7_ILi192EEEEEENS_6half_tEfNS_4arch4Sm80ELb1ELb0ELb1ELb0ELb0ELb0ELb0ELb0ELi2ELi2ELi2ELi2ELb1EEENS1_24CollectiveEpilogueBwdGQAISA_fSD_Li256ELb0ELb0EEENS1_25SingleTileBwdLPTSchedulerILb0ELi64ELb0EEEEEEEEEvNT_6ParamsE)
        .other          _ZN7cutlass13device_kernelIN5flash19enable_sm80_to_sm89INS1_16FlashAttnBwdSm80INS1_25CollectiveMainloopBwdSm80ILi1ELi1EN4cute5tupleIJNS5_1CILi64EEES8_NS7_ILi192EEEEEENS_6half_tEfNS_4arch4Sm80ELb1ELb0ELb1ELb0ELb0ELb0ELb0ELb0ELi2ELi2ELi2ELi2ELb1EEENS1_24CollectiveEpilogueBwdGQAISA_fSD_Li256ELb0ELb0EEENS1_25SingleTileBwdLPTSchedulerILb0ELi64ELb0EEEEEEEEEvNT_6ParamsE,@"STO_CUDA_ENTRY STV_DEFAULT"
_ZN7cutlass13device_kernelIN5flash19enable_sm80_to_sm89INS1_16FlashAttnBwdSm80INS1_25CollectiveMainloopBwdSm80ILi1ELi1EN4cute5tupleIJNS5_1CILi64EEES8_NS7_ILi192EEEEEENS_6half_tEfNS_4arch4Sm80ELb1ELb0ELb1ELb0ELb0ELb0ELb0ELb0ELi2ELi2ELi2ELi2ELb1EEENS1_24CollectiveEpilogueBwdGQAISA_fSD_Li256ELb0ELb0EEENS1_25SingleTileBwdLPTSchedulerILb0ELi64ELb0EEEEEEEEEvNT_6ParamsE:
[----:B------:R-:W-:Y:S01]  /*0000*/  LDC R1, c[0x0][0x28] ;  /* 0x00000a00ff017b82 */ /* 0x000fe20000000800 */
[----:B------:R-:W-:Y:S05]  /*0010*/  EXIT ;  /* 0x000000000000794d */ /* 0x000fea0003800000 */
.L_x_18:
        /* <DEDUP_REMOVED lines=14> */
.L_x_109:


//--------------------- .text._ZN7cutlass13device_kernelIN5flash19enable_sm80_to_sm89INS1_16FlashAttnBwdSm80INS1_25CollectiveMainloopBwdSm80ILi1ELi1EN4cute5tupleIJNS5_1CILi64EEES8_NS7_ILi192EEEEEENS_6half_tEfNS_4arch4Sm80ELb1ELb0ELb1ELb0ELb1ELb0ELb0ELb0ELi2ELi2ELi2ELi2ELb1EEENS1_24CollectiveEpilogueBwdGQAISA_fSD_Li256ELb0ELb1EEENS1_25SingleTileBwdLPTSchedulerILb0ELi64ELb1EEEEEEEEEvNT_6ParamsE --------------------------
	.section	.text._ZN7cutlass13device_kernelIN5flash19enable_sm80_to_sm89INS1_16FlashAttnBwdSm80INS1_25CollectiveMainloopBwdSm80ILi1ELi1EN4cute5tupleIJNS5_1CILi64EEES8_NS7_ILi192EEEEEENS_6half_tEfNS_4arch4Sm80ELb1ELb0ELb1ELb0ELb1ELb0ELb0ELb0ELi2ELi2ELi2ELi2ELb1EEENS1_24CollectiveEpilogueBwdGQAISA_fSD_Li256ELb0ELb1EEENS1_25SingleTileBwdLPTSchedulerILb0ELi64ELb1EEEEEEEEEvNT_6ParamsE,"ax",@progbits
	.align	128
.text._ZN7cutlass13device_kernelIN5flash19enable_sm80_to_sm89INS1_16FlashAttnBwdSm80INS1_25CollectiveMainloopBwdSm80ILi1ELi1EN4cute5tupleIJNS5_1CILi64EEES8_NS7_ILi192EEEEEENS_6half_tEfNS_4arch4Sm80ELb1ELb0ELb1ELb0ELb1ELb0ELb0ELb0ELi2ELi2ELi2ELi2ELb1EEENS1_24CollectiveEpilogueBwdGQAISA_fSD_Li256ELb0ELb1EEENS1_25SingleTileBwdLPTSchedulerILb0ELi64ELb1EEEEEEEEEvNT_6ParamsE:
        .type           _ZN7cutlass13device_kernelIN5flash19enable_sm80_to_sm89INS1_16FlashAttnBwdSm80INS1_25CollectiveMainloopBwdSm80ILi1ELi1EN4cute5tupleIJNS5_1CILi64EEES8_NS7_ILi192EEEEEENS_6half_tEfNS_4arch4Sm80ELb1ELb0ELb1ELb0ELb1ELb0ELb0ELb0ELi2ELi2ELi2ELi2ELb1EEENS1_24CollectiveEpilogueBwdGQAISA_fSD_Li256ELb0ELb1EEENS1_25SingleTileBwdLPTSchedulerILb0ELi64ELb1EEEEEEEEEvNT_6ParamsE,@function
        .size           _ZN7cutlass13device_kernelIN5flash19enable_sm80_to_sm89INS1_16FlashAttnBwdSm80INS1_25CollectiveMainloopBwdSm80ILi1ELi1EN4cute5tupleIJNS5_1CILi64EEES8_NS7_ILi192EEEEEENS_6half_tEfNS_4arch4Sm80ELb1ELb0ELb1ELb0ELb1ELb0ELb0ELb0ELi2ELi2ELi2ELi2ELb1EEENS1_24CollectiveEpilogueBwdGQAISA_fSD_Li256ELb0ELb1EEENS1_25SingleTileBwdLPTSchedulerILb0ELi64ELb1EEEEEEEEEvNT_6ParamsE,(.L_x_110 - _ZN7cutlass13device_kernelIN5flash19enable_sm80_to_sm89INS1_16FlashAttnBwdSm80INS1_25CollectiveMainloopBwdSm80ILi1ELi1EN4cute5tupleIJNS5_1CILi64EEES8_NS7_ILi192EEEEEENS_6half_tEfNS_4arch4Sm80ELb1ELb0ELb1ELb0ELb1ELb0ELb0ELb0ELi2ELi2ELi2ELi2ELb1EEENS1_24CollectiveEpilogueBwdGQAISA_fSD_Li256ELb0ELb1EEENS1_25SingleTileBwdLPTSchedulerILb0ELi64ELb1EEEEEEEEEvNT_6ParamsE)
        .other          _ZN7cutlass13device_kernelIN5flash19enable_sm80_to_sm89INS1_16FlashAttnBwdSm80INS1_25CollectiveMainloopBwdSm80ILi1ELi1EN4cute5tupleIJNS5_1CILi64EEES8_NS7_ILi192EEEEEENS_6half_tEfNS_4arch4Sm80ELb1ELb0ELb1ELb0ELb1ELb0ELb0ELb0ELi2ELi2ELi2ELi2ELb1EEENS1_24CollectiveEpilogueBwdGQAISA_fSD_Li256ELb0ELb1EEENS1_25SingleTileBwdLPTSchedulerILb0ELi64ELb1EEEEEEEEEvNT_6ParamsE,@"STO_CUDA_ENTRY STV_DEFAULT"
_ZN7cutlass13device_kernelIN5flash19enable_sm80_to_sm89INS1_16FlashAttnBwdSm80INS1_25CollectiveMainloopBwdSm80ILi1ELi1EN4cute5tupleIJNS5_1CILi64EEES8_NS7_ILi192EEEEEENS_6half_tEfNS_4arch4Sm80ELb1ELb0ELb1ELb0ELb1ELb0ELb0ELb0ELi2ELi2ELi2ELi2ELb1EEENS1_24CollectiveEpilogueBwdGQAISA_fSD_Li256ELb0ELb1EEENS1_25SingleTileBwdLPTSchedulerILb0ELi64ELb1EEEEEEEEEvNT_6ParamsE:
[----:B------:R-:W-:Y:S01]  /*0000*/  LDC R1, c[0x0][0x28] ;  /* 0x00000a00ff017b82 */ /* 0x000fe20000000800 */
[----:B------:R-:W-:Y:S05]  /*0010*/  EXIT ;  /* 0x000000000000794d */ /* 0x000fea0003800000 */
.L_x_19:
        /* <DEDUP_REMOVED lines=14> */
.L_x_110:


//--------------------- .text._ZN7cutlass13device_kernelIN5flash19enable_sm80_to_sm89INS1_16FlashAttnBwdSm80INS1_25CollectiveMainloopBwdSm80ILi1ELi1EN4cute5tupleIJNS5_1CILi64EEES8_NS7_ILi192EEEEEENS_6half_tEfNS_4arch4Sm80ELb1ELb0ELb1ELb1ELb0ELb0ELb0ELb0ELi2ELi2ELi2ELi2ELb1EEENS1_21CollectiveEpilogueBwdISA_SB_SD_Li256ELb1ELb0ELi4EEENS1_25SingleTileBwdLPTSchedulerILb1ELi64ELb0EEEEEEEEEvNT_6ParamsE --------------------------
	.section	.text._ZN7cutlass13device_kernelIN5flash19enable_sm80_to_sm89INS1_16FlashAttnBwdSm80INS1_25CollectiveMainloopBwdSm80ILi1ELi1EN4cute5tupleIJNS5_1CILi64EEES8_NS7_ILi192EEEEEENS_6half_tEfNS_4arch4Sm80ELb1ELb0ELb1ELb1ELb0ELb0ELb0ELb0ELi2ELi2ELi2ELi2ELb1EEENS1_21CollectiveEpilogueBwdISA_SB_SD_Li256ELb1ELb0ELi4EEENS1_25SingleTileBwdLPTSchedulerILb1ELi64ELb0EEEEEEEEEvNT_6ParamsE,"ax",@progbits
	.align	128
.text._ZN7cutlass13device_kernelIN5flash19enable_sm80_to_sm89INS1_16FlashAttnBwdSm80INS1_25CollectiveMainloopBwdSm80ILi1ELi1EN4cute5tupleIJNS5_1CILi64EEES8_NS7_ILi192EEEEEENS_6half_tEfNS_4arch4Sm80ELb1ELb0ELb1ELb1ELb0ELb0ELb0ELb0ELi2ELi2ELi2ELi2ELb1EEENS1_21CollectiveEpilogueBwdISA_SB_SD_Li256ELb1ELb0ELi4EEENS1_25SingleTileBwdLPTSchedulerILb1ELi64ELb0EEEEEEEEEvNT_6ParamsE:
        .type           _ZN7cutlass13device_kernelIN5flash19enable_sm80_to_sm89INS1_16FlashAttnBwdSm80INS1_25CollectiveMainloopBwdSm80ILi1ELi1EN4cute5tupleIJNS5_1CILi64EEES8_NS7_ILi192EEEEEENS_6half_tEfNS_4arch4Sm80ELb1ELb0ELb1ELb1ELb0ELb0ELb0ELb0ELi2ELi2ELi2ELi2ELb1EEENS1_21CollectiveEpilogueBwdISA_SB_SD_Li256ELb1ELb0ELi4EEENS1_25SingleTileBwdLPTSchedulerILb1ELi64ELb0EEEEEEEEEvNT_6ParamsE,@function
        .size           _ZN7cutlass13device_kernelIN5flash19enable_sm80_to_sm89INS1_16FlashAttnBwdSm80INS1_25CollectiveMainloopBwdSm80ILi1ELi1EN4cute5tupleIJNS5_1CILi64EEES8_NS7_ILi192EEEEEENS_6half_tEfNS_4arch4Sm80ELb1ELb0ELb1ELb1ELb0ELb0ELb0ELb0ELi2ELi2ELi2ELi2ELb1EEENS1_21CollectiveEpilogueBwdISA_SB_SD_Li256ELb1ELb0ELi4EEENS1_25SingleTileBwdLPTSchedulerILb1ELi64ELb0EEEEEEEEEvNT_6ParamsE,(.L_x_111 - _ZN7cutlass13device_kernelIN5flash19enable_sm80_to_sm89INS1_16FlashAttnBwdSm80INS1_25CollectiveMainloopBwdSm80ILi1ELi1EN4cute5tupleIJNS5_1CILi64EEES8_NS7_ILi192EEEEEENS_6half_tEfNS_4arch4Sm80ELb1ELb0ELb1ELb1ELb0ELb0ELb0ELb0ELi2ELi2ELi2ELi2ELb1EEENS1_21CollectiveEpilogueBwdISA_SB_SD_Li256ELb1ELb0ELi4EEENS1_25SingleTileBwdLPTSchedulerILb1ELi64ELb0EEEEEEEEEvNT_6ParamsE)
        .other          _ZN7cutlass13device_kernelIN5flash19enable_sm80_to_sm89INS1_16FlashAttnBwdSm80INS1_25CollectiveMainloopBwdSm80ILi1ELi1EN4cute5tupleIJNS5_1CILi64EEES8_NS7_ILi192EEEEEENS_6half_tEfNS_4arch4Sm80ELb1ELb0ELb1ELb1ELb0ELb0ELb0ELb0ELi2ELi2ELi2ELi2ELb1EEENS1_21CollectiveEpilogueBwdISA_SB_SD_Li256ELb1ELb0ELi4EEENS1_25SingleTileBwdLPTSchedulerILb1ELi64ELb0EEEEEEEEEvNT_6ParamsE,@"STO_CUDA_ENTRY STV_DEFAULT"
_ZN7cutlass13device_kernelIN5flash19enable_sm80_to_sm89INS1_16FlashAttnBwdSm80INS1_25CollectiveMainloopBwdSm80ILi1ELi1EN4cute5tupleIJNS5_1CILi64EEES8_NS7_ILi192EEEEEENS_6half_tEfNS_4arch4Sm80ELb1ELb0ELb1ELb1ELb0ELb0ELb0ELb0ELi2ELi2ELi2ELi2ELb1EEENS1_21CollectiveEpilogueBwdISA_SB_SD_Li256ELb1ELb0ELi4EEENS1_25SingleTileBwdLPTSchedulerILb1ELi64ELb0EEEEEEEEEvNT_6ParamsE:
[----:B------:R-:W-:Y:S01]  /*0000*/  LDC R1, c[0x0][0x28] ;  /* 0x00000a00ff017b82 */ /* 0x000fe20000000800 */
[----:B------:R-:W-:Y:S05]  /*0010*/  EXIT ;  /* 0x000000000000794d */ /* 0x000fea0003800000 */
.L_x_20:
        /* <DEDUP_REMOVED lines=14> */
.L_x_111:


//--------------------- .text._ZN7cutlass13device_kernelIN5flash19enable_sm80_to_sm89INS1_16FlashAttnBwdSm80INS1_25CollectiveMainloopBwdSm80ILi1ELi1EN4cute5tupleIJNS5_1CILi64EEES8_NS7_ILi192EEEEEENS_6half_tEfNS_4arch4Sm80ELb1ELb0ELb1ELb1ELb1ELb0ELb0ELb0ELi2ELi2ELi2ELi2ELb1EEENS1_21CollectiveEpilogueBwdISA_SB_SD_Li256ELb1ELb0ELi4EEENS1_25SingleTileBwdLPTSchedulerILb1ELi64ELb1EEEEEEEEEvNT_6ParamsE --------------------------
	.section	.text._ZN7cutlass13device_kernelIN5flash19enable_sm80_to_sm89INS1_16FlashAttnBwdSm80INS1_25CollectiveMainloopBwdSm80ILi1ELi1EN4cute5tupleIJNS5_1CILi64EEES8_NS7_ILi192EEEEEENS_6half_tEfNS_4arch4Sm80ELb1ELb0ELb1ELb1ELb1ELb0ELb0ELb0ELi2ELi2ELi2ELi2ELb1EEENS1_21CollectiveEpilogueBwdISA_SB_SD_Li256ELb1ELb0ELi4EEENS1_25SingleTileBwdLPTSchedulerILb1ELi64ELb1EEEEEEEEEvNT_6ParamsE,"ax",@progbits
	.align	128
.text._ZN7cutlass13device_kernelIN5flash19enable_sm80_to_sm89INS1_16FlashAttnBwdSm80INS1_25CollectiveMainloopBwdSm80ILi1ELi1EN4cute5tupleIJNS5_1CILi64EEES8_NS7_ILi192EEEEEENS_6half_tEfNS_4arch4Sm80ELb1ELb0ELb1ELb1ELb1ELb0ELb0ELb0ELi2ELi2ELi2ELi2ELb1EEENS1_21CollectiveEpilogueBwdISA_SB_SD_Li256ELb1ELb0ELi4EEENS1_25SingleTileBwdLPTSchedulerILb1ELi64ELb1EEEEEEEEEvNT_6ParamsE:
        .type           _ZN7cutlass13device_kernelIN5flash19enable_sm80_to_sm89INS1_16FlashAttnBwdSm80INS1_25CollectiveMainloopBwdSm80ILi1ELi1EN4cute5tupleIJNS5_1CILi64EEES8_NS7_ILi192EEEEEENS_6half_tEfNS_4arch4Sm80ELb1ELb0ELb1ELb1ELb1ELb0ELb0ELb0ELi2ELi2ELi2ELi2ELb1EEENS1_21CollectiveEpilogueBwdISA_SB_SD_Li256ELb1ELb0ELi4EEENS1_25SingleTileBwdLPTSchedulerILb1ELi64ELb1EEEEEEEEEvNT_6ParamsE,@function
        .size           _ZN7cutlass13device_kernelIN5flash19enable_sm80_to_sm89INS1_16FlashAttnBwdSm80INS1_25CollectiveMainloopBwdSm80ILi1ELi1EN4cute5tupleIJNS5_1CILi64EEES8_NS7_ILi192EEEEEENS_6half_tEfNS_4arch4Sm80ELb1ELb0ELb1ELb1ELb1ELb0ELb0ELb0ELi2ELi2ELi2ELi2ELb1EEENS1_21CollectiveEpilogueBwdISA_SB_SD_Li256ELb1ELb0ELi4EEENS1_25SingleTileBwdLPTSchedulerILb1ELi64ELb1EEEEEEEEEvNT_6ParamsE,(.L_x_112 - _ZN7cutlass13device_kernelIN5flash19enable_sm80_to_sm89INS1_16FlashAttnBwdSm80INS1_25CollectiveMainloopBwdSm80ILi1ELi1EN4cute5tupleIJNS5_1CILi64EEES8_NS7_ILi192EEEEEENS_6half_tEfNS_4arch4Sm80ELb1ELb0ELb1ELb1ELb1ELb0ELb0ELb0ELi2ELi2ELi2ELi2ELb1EEENS1_21CollectiveEpilogueBwdISA_SB_SD_Li256ELb1ELb0ELi4EEENS1_25SingleTileBwdLPTSchedulerILb1ELi64ELb1EEEEEEEEEvNT_6ParamsE)
        .other          _ZN7cutlass13device_kernelIN5flash19enable_sm80_to_sm89INS1_16FlashAttnBwdSm80INS1_25CollectiveMainloopBwdSm80ILi1ELi1EN4cute5tupleIJNS5_1CILi64EEES8_NS7_ILi192EEEEEENS_6half_tEfNS_4arch4Sm80ELb1ELb0ELb1ELb1ELb1ELb0ELb0ELb0ELi2ELi2ELi2ELi2ELb1EEENS1_21CollectiveEpilogueBwdISA_SB_SD_Li256ELb1ELb0ELi4EEENS1_25SingleTileBwdLPTSchedulerILb1ELi64ELb1EEEEEEEEEvNT_6ParamsE,@"STO_CUDA_ENTRY STV_DEFAULT"
_ZN7cutlass13device_kernelIN5flash19enable_sm80_to_sm89INS1_16FlashAttnBwdSm80INS1_25CollectiveMainloopBwdSm80ILi1ELi1EN4cute5tupleIJNS5_1CILi64EEES8_NS7_ILi192EEEEEENS_6half_tEfNS_4arch4Sm80ELb1ELb0ELb1ELb1ELb1ELb0ELb0ELb0ELi2ELi2ELi2ELi2ELb1EEENS1_21CollectiveEpilogueBwdISA_SB_SD_Li256ELb1ELb0ELi4EEENS1_25SingleTileBwdLPTSchedulerILb1ELi64ELb1EEEEEEEEEvNT_6ParamsE:
[----:B------:R-:W-:Y:S01]  /*0000*/  LDC R1, c[0x0][0x28] ;  /* 0x00000a00ff017b82 */ /* 0x000fe20000000800 */
[----:B------:R-:W-:Y:S05]  /*0010*/  EXIT ;  /* 0x000000000000794d */ /* 0x000fea0003800000 */
.L_x_21:
        /* <DEDUP_REMOVED lines=14> */
.L_x_112:


//--------------------- .text._ZN7cutlass13device_kernelIN5flash19enable_sm80_to_sm89INS1_16FlashAttnBwdSm80INS1_25CollectiveMainloopBwdSm80ILi1ELi1EN4cute5tupleIJNS5_1CILi64EEES8_NS7_ILi192EEEEEENS_6half_tEfNS_4arch4Sm80ELb1ELb0ELb1ELb1ELb0ELb0ELb0ELb0ELi2ELi2ELi2ELi2ELb1EEENS1_24CollectiveEpilogueBwdGQAISA_fSD_Li256ELb1ELb0EEENS1_25SingleTileBwdLPTSchedulerILb1ELi64ELb0EEEEEEEEEvNT_6ParamsE --------------------------
	.section	.text._ZN7cutlass13device_kernelIN5flash19enable_sm80_to_sm89INS1_16FlashAttnBwdSm80INS1_25CollectiveMainloopBwdSm80ILi1ELi1EN4cute5tupleIJNS5_1CILi64EEES8_NS7_ILi192EEEEEENS_6half_tEfNS_4arch4Sm80ELb1ELb0ELb1ELb1ELb0ELb0ELb0ELb0ELi2ELi2ELi2ELi2ELb1EEENS1_24CollectiveEpilogueBwdGQAISA_fSD_Li256ELb1ELb0EEENS1_25SingleTileBwdLPTSchedulerILb1ELi64ELb0EEEEEEEEEvNT_6ParamsE,"ax",@progbits
	.align	128
.text._ZN7cutlass13device_kernelIN5flash19enable_sm80_to_sm89INS1_16FlashAttnBwdSm80INS1_25CollectiveMainloopBwdSm80ILi1ELi1EN4cute5tupleIJNS5_1CILi64EEES8_NS7_ILi192EEEEEENS_6half_tEfNS_4arch4Sm80ELb1ELb0ELb1ELb1ELb0ELb0ELb0ELb0ELi2ELi2ELi2ELi2ELb1EEENS1_24CollectiveEpilogueBwdGQAISA_fSD_Li256ELb1ELb0EEENS1_25SingleTileBwdLPTSchedulerILb1ELi64ELb0EEEEEEEEEvNT_6ParamsE:
        .type           _ZN7cutlass13device_kernelIN5flash19enable_sm80_to_sm89INS1_16FlashAttnBwdSm80INS1_25CollectiveMainloopBwdSm80ILi1ELi1EN4cute5tupleIJNS5_1CILi64EEES8_NS7_ILi192EEEEEENS_6half_tEfNS_4arch4Sm80ELb1ELb0ELb1ELb1ELb0ELb0ELb0ELb0ELi2ELi2ELi2ELi2ELb1EEENS1_24CollectiveEpilogueBwdGQAISA_fSD_Li256ELb1ELb0EEENS1_25SingleTileBwdLPTSchedulerILb1ELi64ELb0EEEEEEEEEvNT_6ParamsE,@function
        .size           _ZN7cutlass13device_kernelIN5flash19enable_sm80_to_sm89INS1_16FlashAttnBwdSm80INS1_25CollectiveMainloopBwdSm80ILi1ELi1EN4cute5tupleIJNS5_1CILi64EEES8_NS7_ILi192EEEEEENS_6half_tEfNS_4arch4Sm80ELb1ELb0ELb1ELb1ELb0ELb0ELb0ELb0ELi2ELi2ELi2ELi2ELb1EEENS1_24CollectiveEpilogueBwdGQAISA_fSD_Li256ELb1ELb0EEENS1_25SingleTileBwdLPTSchedulerILb1ELi64ELb0EEEEEEEEEvNT_6ParamsE,(.L_x_113 - _ZN7cutlass13device_kernelIN5flash19enable_sm80_to_sm89INS1_16FlashAttnBwdSm80INS1_25CollectiveMainloopBwdSm80ILi1ELi1EN4cute5tupleIJNS5_1CILi64EEES8_NS7_ILi192EEEEEENS_6half_tEfNS_4arch4Sm80ELb1ELb0ELb1ELb1ELb0ELb0ELb0ELb0ELi2ELi2ELi2ELi2ELb1EEENS1_24CollectiveEpilogueBwdGQAISA_fSD_Li256ELb1ELb0EEENS1_25SingleTileBwdLPTSchedulerILb1ELi64ELb0EEEEEEEEEvNT_6ParamsE)
        .other          _ZN7cutlass13device_kernelIN5flash19enable_sm80_to_sm89INS1_16FlashAttnBwdSm80INS1_25CollectiveMainloopBwdSm80ILi1ELi1EN4cute5tupleIJNS5_1CILi64EEES8_NS7_ILi192EEEEEENS_6half_tEfNS_4arch4Sm80ELb1ELb0ELb1ELb1ELb0ELb0ELb0ELb0ELi2ELi2ELi2ELi2ELb1EEENS1_24CollectiveEpilogueBwdGQAISA_fSD_Li256ELb1ELb0EEENS1_25SingleTileBwdLPTSchedulerILb1ELi64ELb0EEEEEEEEEvNT_6ParamsE,@"STO_CUDA_ENTRY STV_DEFAULT"
_ZN7cutlass13device_kernelIN5flash19enable_sm80_to_sm89INS1_16FlashAttnBwdSm80INS1_25CollectiveMainloopBwdSm80ILi1ELi1EN4cute5tupleIJNS5_1CILi64EEES8_NS7_ILi192EEEEEENS_6half_tEfNS_4arch4Sm80ELb1ELb0ELb1ELb1ELb0ELb0ELb0ELb0ELi2ELi2ELi2ELi2ELb1EEENS1_24CollectiveEpilogueBwdGQAISA_fSD_Li256ELb1ELb0EEENS1_25SingleTileBwdLPTSchedulerILb1ELi64ELb0EEEEEEEEEvNT_6ParamsE:
[----:B------:R-:W-:Y:S01]  /*0000*/  LDC R1, c[0x0][0x28] ;  /* 0x00000a00ff017b82 */ /* 0x000fe20000000800 */
[----:B------:R-:W-:Y:S05]  /*0010*/  EXIT ;  /* 0x000000000000794d */ /* 0x000fea0003800000 */
.L_x_22:
        /* <DEDUP_REMOVED lines=14> */
.L_x_113:


//--------------------- .text._ZN7cutlass13device_kernelIN5flash19enable_sm80_to_sm89INS1_16FlashAttnBwdSm80INS1_25CollectiveMainloopBwdSm80ILi1ELi1EN4cute5tupleIJNS5_1CILi64EEES8_NS7_ILi192EEEEEENS_6half_tEfNS_4arch4Sm80ELb1ELb0ELb1ELb1ELb1ELb0ELb0ELb0ELi2ELi2ELi2ELi2ELb1EEENS1_24CollectiveEpilogueBwdGQAISA_fSD_Li256ELb1ELb1EEENS1_25SingleTileBwdLPTSchedulerILb1ELi64ELb1EEEEEEEEEvNT_6ParamsE --------------------------
	.section	.text._ZN7cutlass13device_kernelIN5flash19enable_sm80_to_sm89INS1_16FlashAttnBwdSm80INS1_25CollectiveMainloopBwdSm80ILi1ELi1EN4cute5tupleIJNS5_1CILi64EEES8_NS7_ILi192EEEEEENS_6half_tEfNS_4arch4Sm80ELb1ELb0ELb1ELb1ELb1ELb0ELb0ELb0ELi2ELi2ELi2ELi2ELb1EEENS1_24CollectiveEpilogueBwdGQAISA_fSD_Li256ELb1ELb1EEENS1_25SingleTileBwdLPTSchedulerILb1ELi64ELb1EEEEEEEEEvNT_6ParamsE,"ax",@progbits
	.align	128
.text._ZN7cutlass13device_kernelIN5flash19enable_sm80_to_sm89INS1_16FlashAttnBwdSm80INS1_25CollectiveMainloopBwdSm80ILi1ELi1EN4cute5tupleIJNS5_1CILi64EEES8_NS7_ILi192EEEEEENS_6half_tEfNS_4arch4Sm80ELb1ELb0ELb1ELb1ELb1ELb0ELb0ELb0ELi2ELi2ELi2ELi2ELb1EEENS1_24CollectiveEpilogueBwdGQAISA_fSD_Li256ELb1ELb1EEENS1_25SingleTileBwdLPTSchedulerILb1ELi64ELb1EEEEEEEEEvNT_6ParamsE:
        .type           _ZN7cutlass13device_kernelIN5flash19enable_sm80_to_sm89INS1_16FlashAttnBwdSm80INS1_25CollectiveMainloopBwdSm80ILi1ELi1EN4cute5tupleIJNS5_1CILi64EEES8_NS7_ILi192EEEEEENS_6half_tEfNS_4arch4Sm80ELb1ELb0ELb1ELb1ELb1ELb0ELb0ELb0ELi2ELi2ELi2ELi2ELb1EEENS1_24CollectiveEpilogueBwdGQAISA_fSD_Li256ELb1ELb1EEENS1_25SingleTileBwdLPTSchedulerILb1ELi64ELb1EEEEEEEEEvNT_6ParamsE,@function
        .size           _ZN7cutlass13device_kernelIN5flash19enable_sm80_to_sm89INS1_16FlashAttnBwdSm80INS1_25CollectiveMainloopBwdSm80ILi1ELi1EN4cute5tupleIJNS5_1CILi64EEES8_NS7_ILi192EEEEEENS_6half_tEfNS_4arch4Sm80ELb1ELb0ELb1ELb1ELb1ELb0ELb0ELb0ELi2ELi2ELi2ELi2ELb1EEENS1_24CollectiveEpilogueBwdGQAISA_fSD_Li256ELb1ELb1EEENS1_25SingleTileBwdLPTSchedulerILb1ELi64ELb1EEEEEEEEEvNT_6ParamsE,(.L_x_114 - _ZN7cutlass13device_kernelIN5flash19enable_sm80_to_sm89INS1_16FlashAttnBwdSm80INS1_25CollectiveMainloopBwdSm80ILi1ELi1EN4cute5tupleIJNS5_1CILi64EEES8_NS7_ILi192EEEEEENS_6half_tEfNS_4arch4Sm80ELb1ELb0ELb1ELb1ELb1ELb0ELb0ELb0ELi2ELi2ELi2ELi2ELb1EEENS1_24CollectiveEpilogueBwdGQAISA_fSD_Li256ELb1ELb1EEENS1_25SingleTileBwdLPTSchedulerILb1ELi64ELb1EEEEEEEEEvNT_6ParamsE)
        .other          _ZN7cutlass13device_kernelIN5flash19enable_sm80_to_sm89INS1_16FlashAttnBwdSm80INS1_25CollectiveMainloopBwdSm80ILi1ELi1EN4cute5tupleIJNS5_1CILi64EEES8_NS7_ILi192EEEEEENS_6half_tEfNS_4arch4Sm80ELb1ELb0ELb1ELb1ELb1ELb0ELb0ELb0ELi2ELi2ELi2ELi2ELb1EEENS1_24CollectiveEpilogueBwdGQAISA_fSD_Li256ELb1ELb1EEENS1_25SingleTileBwdLPTSchedulerILb1ELi64ELb1EEEEEEEEEvNT_6ParamsE,@"STO_CUDA_ENTRY STV_DEFAULT"
_ZN7cutlass13device_kernelIN5flash19enable_sm80_to_sm89INS1_16FlashAttnBwdSm80INS1_25CollectiveMainloopBwdSm80ILi1ELi1EN4cute5tupleIJNS5_1CILi64EEES8_NS7_ILi192EEEEEENS_6half_tEfNS_4arch4Sm80ELb1ELb0ELb1ELb1ELb1ELb0ELb0ELb0ELi2ELi2ELi2ELi2ELb1EEENS1_24CollectiveEpilogueBwdGQAISA_fSD_Li256ELb1ELb1EEENS1_25SingleTileBwdLPTSchedulerILb1ELi64ELb1EEEEEEEEEvNT_6ParamsE:
[----:B------:R-:W-:Y:S01]  /*0000*/  LDC R1, c[0x0][0x28] ;  /* 0x00000a00ff017b82 */ /* 0x000fe20000000800 */
[----:B------:R-:W-:Y:S05]  /*0010*/  EXIT ;  /* 0x000000000000794d */ /* 0x000fea0003800000 */
.L_x_23:
        /* <DEDUP_REMOVED lines=14> */
.L_x_114:


//--------------------- .text._ZN7cutlass13device_kernelIN5flash19enable_sm80_to_sm89INS1_16FlashAttnBwdSm80INS1_25CollectiveMainloopBwdSm80ILi2ELi1EN4cute5tupleIJNS5_1CILi64EEENS7_ILi80EEENS7_ILi192EEEEEENS_6half_tEfNS_4arch4Sm80ELb0ELb0ELb1ELb0ELb0ELb0ELb1ELb0ELi2ELi4ELi2ELi2ELb0EEENS1_21CollectiveEpilogueBwdISB_SC_SE_Li256ELb0ELb1ELi4EEENS1_19SingleTileSchedulerILb0ELb0ELb0ELi80EEEEEEEEEvNT_6ParamsE --------------------------
	.section	.text._ZN7cutlass13device_kernelIN5flash19enable_sm80_to_sm89INS1_16FlashAttnBwdSm80INS1_25CollectiveMainloopBwdSm80ILi2ELi1EN4cute5tupleIJNS5_1CILi64EEENS7_ILi80EEENS7_ILi192EEEEEENS_6half_tEfNS_4arch4Sm80ELb0ELb0ELb1ELb0ELb0ELb0ELb1ELb0ELi2ELi4ELi2ELi2ELb0EEENS1_21CollectiveEpilogueBwdISB_SC_SE_Li256ELb0ELb1ELi4EEENS1_19SingleTileSchedulerILb0ELb0ELb0ELi80EEEEEEEEEvNT_6ParamsE,"ax",@progbits
	.align	128
.text._ZN7cutlass13device_kernelIN5flash19enable_sm80_to_sm89INS1_16FlashAttnBwdSm80INS1_25CollectiveMainloopBwdSm80ILi2ELi1EN4cute5tupleIJNS5_1CILi64EEENS7_ILi80EEENS7_ILi192EEEEEENS_6half_tEfNS_4arch4Sm80ELb0ELb0ELb1ELb0ELb0ELb0ELb1ELb0ELi2ELi4ELi2ELi2ELb0EEENS1_21CollectiveEpilogueBwdISB_SC_SE_Li256ELb0ELb1ELi4EEENS1_19SingleTileSchedulerILb0ELb0ELb0ELi80EEEEEEEEEvNT_6ParamsE:
        .type           _ZN7cutlass13device_kernelIN5flash19enable_sm80_to_sm89INS1_16FlashAttnBwdSm80INS1_25CollectiveMainloopBwdSm80ILi2ELi1EN4cute5tupleIJNS5_1CILi64EEENS7_ILi80EEENS7_ILi192EEEEEENS_6half_tEfNS_4arch4Sm80ELb0ELb0ELb1ELb0ELb0ELb0ELb1ELb0ELi2ELi4ELi2ELi2ELb0EEENS1_21CollectiveEpilogueBwdISB_SC_SE_Li256ELb0ELb1ELi4EEENS1_19SingleTileSchedulerILb0ELb0ELb0ELi80EEEEEEEEEvNT_6ParamsE,@function
        .size           _ZN7cutlass13device_kernelIN5flash19enable_sm80_to_sm89INS1_16FlashAttnBwdSm80INS1_25CollectiveMainloopBwdSm80ILi2ELi1EN4cute5tupleIJNS5_1CILi64EEENS7_ILi80EEENS7_ILi192EEEEEENS_6half_tEfNS_4arch4Sm80ELb0ELb0ELb1ELb0ELb0ELb0ELb1ELb0ELi2ELi4ELi2ELi2ELb0EEENS1_21CollectiveEpilogueBwdISB_SC_SE_Li256ELb0ELb1ELi4EEENS1_19SingleTileSchedulerILb0ELb0ELb0ELi80EEEEEEEEEvNT_6ParamsE,(.L_x_115 - _ZN7cutlass13device_kernelIN5flash19enable_sm80_to_sm89INS1_16FlashAttnBwdSm80INS1_25CollectiveMainloopBwdSm80ILi2ELi1EN4cute5tupleIJNS5_1CILi64EEENS7_ILi80EEENS7_ILi192EEEEEENS_6half_tEfNS_4arch4Sm80ELb0ELb0ELb1ELb0ELb0ELb0ELb1ELb0ELi2ELi4ELi2ELi2ELb0EEENS1_21CollectiveEpilogueBwdISB_SC_SE_Li256ELb0ELb1ELi4EEENS1_19SingleTileSchedulerILb0ELb0ELb0ELi80EEEEEEEEEvNT_6ParamsE)
        .other          _ZN7cutlass13device_kernelIN5flash19enable_sm80_to_sm89INS1_16FlashAttnBwdSm80INS1_25CollectiveMainloopBwdSm80ILi2ELi1EN4cute5tupleIJNS5_1CILi64EEENS7_ILi80EEENS7_ILi192EEEEEENS_6half_tEfNS_4arch4Sm80ELb0ELb0ELb1ELb0ELb0ELb0ELb1ELb0ELi2ELi4ELi2ELi2ELb0EEENS1_21CollectiveEpilogueBwdISB_SC_SE_Li256ELb0ELb1ELi4EEENS1_19SingleTileSchedulerILb0ELb0ELb0ELi80EEEEEEEEEvNT_6ParamsE,@"STO_CUDA_ENTRY STV_DEFAULT"
_ZN7cutlass13device_kernelIN5flash19enable_sm80_to_sm89INS1_16FlashAttnBwdSm80INS1_25CollectiveMainloopBwdSm80ILi2ELi1EN4cute5tupleIJNS5_1CILi64EEENS7_ILi80EEENS7_ILi192EEEEEENS_6half_tEfNS_4arch4Sm80ELb0ELb0ELb1ELb0ELb0ELb0ELb1ELb0ELi2ELi4ELi2ELi2ELb0EEENS1_21CollectiveEpilogueBwdISB_SC_SE_Li256ELb0ELb1ELi4EEENS1_19SingleTileSchedulerILb0ELb0ELb0ELi80EEEEEEEEEvNT_6ParamsE:
[----:B------:R-:W-:Y:S01]  /*0000*/  LDC R1, c[0x0][0x28] ;  /* 0x00000a00ff017b82 */ /* 0x000fe20000000800 */
[----:B------:R-:W-:Y:S05]  /*0010*/  EXIT ;  /* 0x000000000000794d */ /* 0x000fea0003800000 */
.L_x_24:
        /* <DEDUP_REMOVED lines=14> */
.L_x_115:


//--------------------- .text._ZN7cutlass13device_kernelIN5flash19enable_sm80_to_sm89INS1_16FlashAttnBwdSm80INS1_25CollectiveMainloopBwdSm80ILi2ELi1EN4cute5tupleIJNS5_1CILi64EEENS7_ILi80EEENS7_ILi192EEEEEENS_6half_tEfNS_4arch4Sm80ELb0ELb0ELb1ELb0ELb1ELb0ELb1ELb0ELi2ELi4ELi2ELi2ELb0EEENS1_21CollectiveEpilogueBwdISB_SC_SE_Li256ELb0ELb1ELi4EEENS1_19SingleTileSchedulerILb0ELb0ELb0ELi80EEEEEEEEEvNT_6ParamsE --------------------------
	.section	.text._ZN7cutlass13device_kernelIN5flash19enable_sm80_to_sm89INS1_16FlashAttnBwdSm80INS1_25CollectiveMainloopBwdSm80ILi2ELi1EN4cute5tupleIJNS5_1CILi64EEENS7_ILi80EEENS7_ILi192EEEEEENS_6half_tEfNS_4arch4Sm80ELb0ELb0ELb1ELb0ELb1ELb0ELb1ELb0ELi2ELi4ELi2ELi2ELb0EEENS1_21CollectiveEpilogueBwdISB_SC_SE_Li256ELb0ELb1ELi4EEENS1_19SingleTileSchedulerILb0ELb0ELb0ELi80EEEEEEEEEvNT_6ParamsE,"ax",@progbits
	.align	128
.text._ZN7cutlass13device_kernelIN5flash19enable_sm80_to_sm89INS1_16FlashAttnBwdSm80INS1_25CollectiveMainloopBwdSm80ILi2ELi1EN4cute5tupleIJNS5_1CILi64EEENS7_ILi80EEENS7_ILi192EEEEEENS_6half_tEfNS_4arch4Sm80ELb0ELb0ELb1ELb0ELb1ELb0ELb1ELb0ELi2ELi4ELi2ELi2ELb0EEENS1_21CollectiveEpilogueBwdISB_SC_SE_Li256ELb0ELb1ELi4EEENS1_19SingleTileSchedulerILb0ELb0ELb0ELi80EEEEEEEEEvNT_6ParamsE:
        .type           _ZN7cutlass13device_kernelIN5flash19enable_sm80_to_sm89INS1_16FlashAttnBwdSm80INS1_25CollectiveMainloopBwdSm80ILi2ELi1EN4cute5tupleIJNS5_1CILi64EEENS7_ILi80EEENS7_ILi192EEEEEENS_6half_tEfNS_4arch4Sm80ELb0ELb0ELb1ELb0ELb1ELb0ELb1ELb0ELi2ELi4ELi2ELi2ELb0EEENS1_21CollectiveEpilogueBwdISB_SC_SE_Li256ELb0ELb1ELi4EEENS1_19SingleTileSchedulerILb0ELb0ELb0ELi80EEEEEEEEEvNT_6ParamsE,@function
        .size           _ZN7cutlass13device_kernelIN5flash19enable_sm80_to_sm89INS1_16FlashAttnBwdSm80INS1_25CollectiveMainloopBwdSm80ILi2ELi1EN4cute5tupleIJNS5_1CILi64EEENS7_ILi80EEENS7_ILi192EEEEEENS_6half_tEfNS_4arch4Sm80ELb0ELb0ELb1ELb0ELb1ELb0ELb1ELb0ELi2ELi4ELi2ELi2ELb0EEENS1_21CollectiveEpilogueBwdISB_SC_SE_Li256ELb0ELb1ELi4EEENS1_19SingleTileSchedulerILb0ELb0ELb0ELi80EEEEEEEEEvNT_6ParamsE,(.L_x_116 - _ZN7cutlass13device_kernelIN5flash19enable_sm80_to_sm89INS1_16FlashAttnBwdSm80INS1_25CollectiveMainloopBwdSm80ILi2ELi1EN4cute5tupleIJNS5_1CILi64EEENS7_ILi80EEENS7_ILi192EEEEEENS_6half_tEfNS_4arch4Sm80ELb0ELb0ELb1ELb0ELb1ELb0ELb1ELb0ELi2ELi4ELi2ELi2ELb0EEENS1_21CollectiveEpilogueBwdISB_SC_SE_Li256ELb0ELb1ELi4EEENS1_19SingleTileSchedulerILb0ELb0ELb0ELi80EEEEEEEEEvNT_6ParamsE)
        .other          _ZN7cutlass13device_kernelIN5flash19enable_sm80_to_sm89INS1_16FlashAttnBwdSm80INS1_25CollectiveMainloopBwdSm80ILi2ELi1EN4cute5tupleIJNS5_1CILi64EEENS7_ILi80EEENS7_ILi192EEEEEENS_6half_tEfNS_4arch4Sm80ELb0ELb0ELb1ELb0ELb1ELb0ELb1ELb0ELi2ELi4ELi2ELi2ELb0EEENS1_21CollectiveEpilogueBwdISB_SC_SE_Li256ELb0ELb1ELi4EEENS1_19SingleTileSchedulerILb0ELb0ELb0ELi80EEEEEEEEEvNT_6ParamsE,@"STO_CUDA_ENTRY STV_DEFAULT"
_ZN7cutlass13device_kernelIN5flash19enable_sm80_to_sm89INS1_16FlashAttnBwdSm80INS1_25CollectiveMainloopBwdSm80ILi2ELi1EN4cute5tupleIJNS5_1CILi64EEENS7_ILi80EEENS7_ILi192EEEEEENS_6half_tEfNS_4arch4Sm80ELb0ELb0ELb1ELb0ELb1ELb0ELb1ELb0ELi2ELi4ELi2ELi2ELb0EEENS1_21CollectiveEpilogueBwdISB_SC_SE_Li256ELb0ELb1ELi4EEENS1_19SingleTileSchedulerILb0ELb0ELb0ELi80EEEEEEEEEvNT_6ParamsE:
[----:B------:R-:W-:Y:S01]  /*0000*/  LDC R1, c[0x0][0x28] ;  /* 0x00000a00ff017b82 */ /* 0x000fe20000000800 */
[----:B------:R-:W-:Y:S05]  /*0010*/  EXIT ;  /* 0x000000000000794d */ /* 0x000fea0003800000 */
.L_x_25:
        /* <DEDUP_REMOVED lines=14> */
.L_x_116:


//--------------------- .text._ZN7cutlass13device_kernelIN5flash19enable_sm80_to_sm89INS1_16FlashAttnBwdSm80INS1_25CollectiveMainloopBwdSm80ILi2ELi1EN4cute5tupleIJNS5_1CILi64EEENS7_ILi80EEENS7_ILi192EEEEEENS_6half_tEfNS_4arch4Sm80ELb0ELb0ELb1ELb0ELb0ELb0ELb1ELb0ELi2ELi4ELi2ELi2ELb0EEENS1_24CollectiveEpilogueBwdGQAISB_fSE_Li256ELb0ELb0EEENS1_19SingleTileSchedulerILb0ELb0ELb0ELi80EEEEEEEEEvNT_6ParamsE --------------------------
	.section	.text._ZN7cutlass13device_kernelIN5flash19enable_sm80_to_sm89INS1_16FlashAttnBwdSm80INS1_25CollectiveMainloopBwdSm80ILi2ELi1EN4cute5tupleIJNS5_1CILi64EEENS7_ILi80EEENS7_ILi192EEEEEENS_6half_tEfNS_4arch4Sm80ELb0ELb0ELb1ELb0ELb0ELb0ELb1ELb0ELi2ELi4ELi2ELi2ELb0EEENS1_24CollectiveEpilogueBwdGQAISB_fSE_Li256ELb0ELb0EEENS1_19SingleTileSchedulerILb0ELb0ELb0ELi80EEEEEEEEEvNT_6ParamsE,"ax",@progbits
	.align	128
.text._ZN7cutlass13device_kernelIN5flash19enable_sm80_to_sm89INS1_16FlashAttnBwdSm80INS1_25CollectiveMainloopBwdSm80ILi2ELi1EN4cute5tupleIJNS5_1CILi64EEENS7_ILi80EEENS7_ILi192EEEEEENS_6half_tEfNS_4arch4Sm80ELb0ELb0ELb1ELb0ELb0ELb0ELb1ELb0ELi2ELi4ELi2ELi2ELb0EEENS1_24CollectiveEpilogueBwdGQAISB_fSE_Li256ELb0ELb0EEENS1_19SingleTileSchedulerILb0ELb0ELb0ELi80EEEEEEEEEvNT_6ParamsE:
        .type           _ZN7cutlass13device_kernelIN5flash19enable_sm80_to_sm89INS1_16FlashAttnBwdSm80INS1_25CollectiveMainloopBwdSm80ILi2ELi1EN4cute5tupleIJNS5_1CILi64EEENS7_ILi80EEENS7_ILi192EEEEEENS_6half_tEfNS_4arch4Sm80ELb0ELb0ELb1ELb0ELb0ELb0ELb1ELb0ELi2ELi4ELi2ELi2ELb0EEENS1_24CollectiveEpilogueBwdGQAISB_fSE_Li256ELb0ELb0EEENS1_19SingleTileSchedulerILb0ELb0ELb0ELi80EEEEEEEEEvNT_6ParamsE,@function
        .size           _ZN7cutlass13device_kernelIN5flash19enable_sm80_to_sm89INS1_16FlashAttnBwdSm80INS1_25CollectiveMainloopBwdSm80ILi2ELi1EN4cute5tupleIJNS5_1CILi64EEENS7_ILi80EEENS7_ILi192EEEEEENS_6half_tEfNS_4arch4Sm80ELb0ELb0ELb1ELb0ELb0ELb0ELb1ELb0ELi2ELi4ELi2ELi2ELb0EEENS1_24CollectiveEpilogueBwdGQAISB_fSE_Li256ELb0ELb0EEENS1_19SingleTileSchedulerILb0ELb0ELb0ELi80EEEEEEEEEvNT_6ParamsE,(.L_x_117 - _ZN7cutlass13device_kernelIN5flash19enable_sm80_to_sm89INS1_16FlashAttnBwdSm80INS1_25CollectiveMainloopBwdSm80ILi2ELi1EN4cute5tupleIJNS5_1CILi64EEENS7_ILi80EEENS7_ILi192EEEEEENS_6half_tEfNS_4arch4Sm80ELb0ELb0ELb1ELb0ELb0ELb0ELb1ELb0ELi2ELi4ELi2ELi2ELb0EEENS1_24CollectiveEpilogueBwdGQAISB_fSE_Li256ELb0ELb0EEENS1_19SingleTileSchedulerILb0ELb0ELb0ELi80EEEEEEEEEvNT_6ParamsE)
        .other          _ZN7cutlass13device_kernelIN5flash19enable_sm80_to_sm89INS1_16FlashAttnBwdSm80INS1_25CollectiveMainloopBwdSm80ILi2ELi1EN4cute5tupleIJNS5_1CILi64EEENS7_ILi80EEENS7_ILi192EEEEEENS_6half_tEfNS_4arch4Sm80ELb0ELb0ELb1ELb0ELb0ELb0ELb1ELb0ELi2ELi4ELi2ELi2ELb0EEENS1_24CollectiveEpilogueBwdGQAISB_fSE_Li256ELb0ELb0EEENS1_19SingleTileSchedulerILb0ELb0ELb0ELi80EEEEEEEEEvNT_6ParamsE,@"STO_CUDA_ENTRY STV_DEFAULT"
_ZN7cutlass13device_kernelIN5flash19enable_sm80_to_sm89INS1_16FlashAttnBwdSm80INS1_25CollectiveMainloopBwdSm80ILi2ELi1EN4cute5tupleIJNS5_1CILi64EEENS7_ILi80EEENS7_ILi192EEEEEENS_6half_tEfNS_4arch4Sm80ELb0ELb0ELb1ELb0ELb0ELb0ELb1ELb0ELi2ELi4ELi2ELi2ELb0EEENS1_24CollectiveEpilogueBwdGQAISB_fSE_Li256ELb0ELb0EEENS1_19SingleTileSchedulerILb0ELb0ELb0ELi80EEEEEEEEEvNT_6ParamsE:
[----:B------:R-:W-:Y:S01]  /*0000*/  LDC R1, c[0x0][0x28] ;  /* 0x00000a00ff017b82 */ /* 0x000fe20000000800 */
[----:B------:R-:W-:Y:S05]  /*0010*/  EXIT ;  /* 0x000000000000794d */ /* 0x000fea0003800000 */
.L_x_26:
        /* <DEDUP_REMOVED lines=14> */
.L_x_117:


//--------------------- .text._ZN7cutlass13device_kernelIN5flash19enable_sm80_to_sm89INS1_16FlashAttnBwdSm80INS1_25CollectiveMainloopBwdSm80ILi2ELi1EN4cute5tupleIJNS5_1CILi64EEENS7_ILi80EEENS7_ILi192EEEEEENS_6half_tEfNS_4arch4Sm80ELb0ELb0ELb1ELb0ELb1ELb0ELb1ELb0ELi2ELi4ELi2ELi2ELb0EEENS1_24CollectiveEpilogueBwdGQAISB_fSE_Li256ELb0ELb1EEENS1_19SingleTileSchedulerILb0ELb0ELb0ELi80EEEEEEEEEvNT_6ParamsE --------------------------
	.section	.text._ZN7cutlass13device_kernelIN5flash19enable_sm80_to_sm89INS1_16FlashAttnBwdSm80INS1_25CollectiveMainloopBwdSm80ILi2ELi1EN4cute5tupleIJNS5_1CILi64EEENS7_ILi80EEENS7_ILi192EEEEEENS_6half_tEfNS_4arch4Sm80ELb0ELb0ELb1ELb0ELb1ELb0ELb1ELb0ELi2ELi4ELi2ELi2ELb0EEENS1_24CollectiveEpilogueBwdGQAISB_fSE_Li256ELb0ELb1EEENS1_19SingleTileSchedulerILb0ELb0ELb0ELi80EEEEEEEEEvNT_6ParamsE,"ax",@progbits
	.align	128
.text._ZN7cutlass13device_kernelIN5flash19enable_sm80_to_sm89INS1_16FlashAttnBwdSm80INS1_25CollectiveMainloopBwdSm80ILi2ELi1EN4cute5tupleIJNS5_1CILi64EEENS7_ILi80EEENS7_ILi192EEEEEENS_6half_tEfNS_4arch4Sm80ELb0ELb0ELb1ELb0ELb1ELb0ELb1ELb0ELi2ELi4ELi2ELi2ELb0EEENS1_24CollectiveEpilogueBwdGQAISB_fSE_Li256ELb0ELb1EEENS1_19SingleTileSchedulerILb0ELb0ELb0ELi80EEEEEEEEEvNT_6ParamsE:
        .type           _ZN7cutlass13device_kernelIN5flash19enable_sm80_to_sm89INS1_16FlashAttnBwdSm80INS1_25CollectiveMainloopBwdSm80ILi2ELi1EN4cute5tupleIJNS5_1CILi64EEENS7_ILi80EEENS7_ILi192EEEEEENS_6half_tEfNS_4arch4Sm80ELb0ELb0ELb1ELb0ELb1ELb0ELb1ELb0ELi2ELi4ELi2ELi2ELb0EEENS1_24CollectiveEpilogueBwdGQAISB_fSE_Li256ELb0ELb1EEENS1_19SingleTileSchedulerILb0ELb0ELb0ELi80EEEEEEEEEvNT_6ParamsE,@function
        .size           _ZN7cutlass13device_kernelIN5flash19enable_sm80_to_sm89INS1_16FlashAttnBwdSm80INS1_25CollectiveMainloopBwdSm80ILi2ELi1EN4cute5tupleIJNS5_1CILi64EEENS7_ILi80EEENS7_ILi192EEEEEENS_6half_tEfNS_4arch4Sm80ELb0ELb0ELb1ELb0ELb1ELb0ELb1ELb0ELi2ELi4ELi2ELi2ELb0EEENS1_24CollectiveEpilogueBwdGQAISB_fSE_Li256ELb0ELb1EEENS1_19SingleTileSchedulerILb0ELb0ELb0ELi80EEEEEEEEEvNT_6ParamsE,(.L_x_118 - _ZN7cutlass13device_kernelIN5flash19enable_sm80_to_sm89INS1_16FlashAttnBwdSm80INS1_25CollectiveMainloopBwdSm80ILi2ELi1EN4cute5tupleIJNS5_1CILi64EEENS7_ILi80EEENS7_ILi192EEEEEENS_6half_tEfNS_4arch4Sm80ELb0ELb0ELb1ELb0ELb1ELb0ELb1ELb0ELi2ELi4ELi2ELi2ELb0EEENS1_24CollectiveEpilogueBwdGQAISB_fSE_Li256ELb0ELb1EEENS1_19SingleTileSchedulerILb0ELb0ELb0ELi80EEEEEEEEEvNT_6ParamsE)
        .other          _ZN7cutlass13device_kernelIN5flash19enable_sm80_to_sm89INS1_16FlashAttnBwdSm80INS1_25CollectiveMainloopBwdSm80ILi2ELi1EN4cute5tupleIJNS5_1CILi64EEENS7_ILi80EEENS7_ILi192EEEEEENS_6half_tEfNS_4arch4Sm80ELb0ELb0ELb1ELb0ELb1ELb0ELb1ELb0ELi2ELi4ELi2ELi2ELb0EEENS1_24CollectiveEpilogueBwdGQAISB_fSE_Li256ELb0ELb1EEENS1_19SingleTileSchedulerILb0ELb0ELb0ELi80EEEEEEEEEvNT_6ParamsE,@"STO_CUDA_ENTRY STV_DEFAULT"
_ZN7cutlass13device_kernelIN5flash19enable_sm80_to_sm89INS1_16FlashAttnBwdSm80INS1_25CollectiveMainloopBwdSm80ILi2ELi1EN4cute5tupleIJNS5_1CILi64EEENS7_ILi80EEENS7_ILi192EEEEEENS_6half_tEfNS_4arch4Sm80ELb0ELb0ELb1ELb0ELb1ELb0ELb1ELb0ELi2ELi4ELi2ELi2ELb0EEENS1_24CollectiveEpilogueBwdGQAISB_fSE_Li256ELb0ELb1EEENS1_19SingleTileSchedulerILb0ELb0ELb0ELi80EEEEEEEEEvNT_6ParamsE:
[----:B------:R-:W-:Y:S01]  /*0000*/  LDC R1, c[0x0][0x28] ;  /* 0x00000a00ff017b82 */ /* 0x000fe20000000800 */
[----:B------:R-:W-:Y:S05]  /*0010*/  EXIT ;  /* 0x000000000000794d */ /* 0x000fea0003800000 */
.L_x_27:
        /* <DEDUP_REMOVED lines=14> */
.L_x_118:


//--------------------- .text._ZN7cutlass13device_kernelIN5flash19enable_sm80_to_sm89INS1_16FlashAttnBwdSm80INS1_25CollectiveMainloopBwdSm80ILi2ELi1EN4cute5tupleIJNS5_1CILi64EEENS7_ILi80EEENS7_ILi192EEEEEENS_6half_tEfNS_4arch4Sm80ELb0ELb0ELb1ELb1ELb0ELb0ELb1ELb0ELi2ELi4ELi2ELi2ELb0EEENS1_21CollectiveEpilogueBwdISB_SC_SE_Li256ELb1ELb1ELi4EEENS1_19SingleTileSchedulerILb1ELb0ELb0ELi80EEEEEEEEEvNT_6ParamsE --------------------------
	.section	.text._ZN7cutlass13device_kernelIN5flash19enable_sm80_to_sm89INS1_16FlashAttnBwdSm80INS1_25CollectiveMainloopBwdSm80ILi2ELi1EN4cute5tupleIJNS5_1CILi64EEENS7_ILi80EEENS7_ILi192EEEEEENS_6half_tEfNS_4arch4Sm80ELb0ELb0ELb1ELb1ELb0ELb0ELb1ELb0ELi2ELi4ELi2ELi2ELb0EEENS1_21CollectiveEpilogueBwdISB_SC_SE_Li256ELb1ELb1ELi4EEENS1_19SingleTileSchedulerILb1ELb0ELb0ELi80EEEEEEEEEvNT_6ParamsE,"ax",@progbits
	.align	128
.text._ZN7cutlass13device_kernelIN5flash19enable_sm80_to_sm89INS1_16FlashAttnBwdSm80INS1_25CollectiveMainloopBwdSm80ILi2ELi1EN4cute5tupleIJNS5_1CILi64EEENS7_ILi80EEENS7_ILi192EEEEEENS_6half_tEfNS_4arch4Sm80ELb0ELb0ELb1ELb1ELb0ELb0ELb1ELb0ELi2ELi4ELi2ELi2ELb0EEENS1_21CollectiveEpilogueBwdISB_SC_SE_Li256ELb1ELb1ELi4EEENS1_19SingleTileSchedulerILb1ELb0ELb0ELi80EEEEEEEEEvNT_6ParamsE:
        .type           _ZN7cutlass13device_kernelIN5flash19enable_sm80_to_sm89INS1_16FlashAttnBwdSm80INS1_25CollectiveMainloopBwdSm80ILi2ELi1EN4cute5tupleIJNS5_1CILi64EEENS7_ILi80EEENS7_ILi192EEEEEENS_6half_tEfNS_4arch4Sm80ELb0ELb0ELb1ELb1ELb0ELb0ELb1ELb0ELi2ELi4ELi2ELi2ELb0EEENS1_21CollectiveEpilogueBwdISB_SC_SE_Li256ELb1ELb1ELi4EEENS1_19SingleTileSchedulerILb1ELb0ELb0ELi80EEEEEEEEEvNT_6ParamsE,@function
        .size           _ZN7cutlass13device_kernelIN5flash19enable_sm80_to_sm89INS1_16FlashAttnBwdSm80INS1_25CollectiveMainloopBwdSm80ILi2ELi1EN4cute5tupleIJNS5_1CILi64EEENS7_ILi80EEENS7_ILi192EEEEEENS_6half_tEfNS_4arch4Sm80ELb0ELb0ELb1ELb1ELb0ELb0ELb1ELb0ELi2ELi4ELi2ELi2ELb0EEENS1_21CollectiveEpilogueBwdISB_SC_SE_Li256ELb1ELb1ELi4EEENS1_19SingleTileSchedulerILb1ELb0ELb0ELi80EEEEEEEEEvNT_6ParamsE,(.L_x_119 - _ZN7cutlass13device_kernelIN5flash19enable_sm80_to_sm89INS1_16FlashAttnBwdSm80INS1_25CollectiveMainloopBwdSm80ILi2ELi1EN4cute5tupleIJNS5_1CILi64EEENS7_ILi80EEENS7_ILi192EEEEEENS_6half_tEfNS_4arch4Sm80ELb0ELb0ELb1ELb1ELb0ELb0ELb1ELb0ELi2ELi4ELi2ELi2ELb0EEENS1_21CollectiveEpilogueBwdISB_SC_SE_Li256ELb1ELb1ELi4EEENS1_19SingleTileSchedulerILb1ELb0ELb0ELi80EEEEEEEEEvNT_6ParamsE)
        .other          _ZN7cutlass13device_kernelIN5flash19enable_sm80_to_sm89INS1_16FlashAttnBwdSm80INS1_25CollectiveMainloopBwdSm80ILi2ELi1EN4cute5tupleIJNS5_1CILi64EEENS7_ILi80EEENS7_ILi192EEEEEENS_6half_tEfNS_4arch4Sm80ELb0ELb0ELb1ELb1ELb0ELb0ELb1ELb0ELi2ELi4ELi2ELi2ELb0EEENS1_21CollectiveEpilogueBwdISB_SC_SE_Li256ELb1ELb1ELi4EEENS1_19SingleTileSchedulerILb1ELb0ELb0ELi80EEEEEEEEEvNT_6ParamsE,@"STO_CUDA_ENTRY STV_DEFAULT"
_ZN7cutlass13device_kernelIN5flash19enable_sm80_to_sm89INS1_16FlashAttnBwdSm80INS1_25CollectiveMainloopBwdSm80ILi2ELi1EN4cute5tupleIJNS5_1CILi64EEENS7_ILi80EEENS7_ILi192EEEEEENS_6half_tEfNS_4arch4Sm80ELb0ELb0ELb1ELb1ELb0ELb0ELb1ELb0ELi2ELi4ELi2ELi2ELb0EEENS1_21CollectiveEpilogueBwdISB_SC_SE_Li256ELb1ELb1ELi4EEENS1_19SingleTileSchedulerILb1ELb0ELb0ELi80EEEEEEEEEvNT_6ParamsE:
[----:B------:R-:W-:Y:S01]  /*0000*/  LDC R1, c[0x0][0x28] ;  /* 0x00000a00ff017b82 */ /* 0x000fe20000000800 */
[----:B------:R-:W-:Y:S05]  /*0010*/  EXIT ;  /* 0x000000000000794d */ /* 0x000fea0003800000 */
.L_x_28:
        /* <DEDUP_REMOVED lines=14> */
.L_x_119:


//--------------------- .text._ZN7cutlass13device_kernelIN5flash19enable_sm80_to_sm89INS1_16FlashAttnBwdSm80INS1_25CollectiveMainloopBwdSm80ILi2ELi1EN4cute5tupleIJNS5_1CILi64EEENS7_ILi80EEENS7_ILi192EEEEEENS_6half_tEfNS_4arch4Sm80ELb0ELb0ELb1ELb1ELb1ELb0ELb1ELb0ELi2ELi4ELi2ELi2ELb0EEENS1_21CollectiveEpilogueBwdISB_SC_SE_Li256ELb1ELb1ELi4EEENS1_19SingleTileSchedulerILb1ELb0ELb0ELi80EEEEEEEEEvNT_6ParamsE --------------------------
	.section	.text._ZN7cutlass13device_kernelIN5flash19enable_sm80_to_sm89INS1_16FlashAttnBwdSm80INS1_25CollectiveMainloopBwdSm80ILi2ELi1EN4cute5tupleIJNS5_1CILi64EEENS7_ILi80EEENS7_ILi192EEEEEENS_6half_tEfNS_4arch4Sm80ELb0ELb0ELb1ELb1ELb1ELb0ELb1ELb0ELi2ELi4ELi2ELi2ELb0EEENS1_21CollectiveEpilogueBwdISB_SC_SE_Li256ELb1ELb1ELi4EEENS1_19SingleTileSchedulerILb1ELb0ELb0ELi80EEEEEEEEEvNT_6ParamsE,"ax",@progbits
	.align	128
.text._ZN7cutlass13device_kernelIN5flash19enable_sm80_to_sm89INS1_16FlashAttnBwdSm80INS1_25CollectiveMainloopBwdSm80ILi2ELi1EN4cute5tupleIJNS5_1CILi64EEENS7_ILi80EEENS7_ILi192EEEEEENS_6half_tEfNS_4arch4Sm80ELb0ELb0ELb1ELb1ELb1ELb0ELb1ELb0ELi2ELi4ELi2ELi2ELb0EEENS1_21CollectiveEpilogueBwdISB_SC_SE_Li256ELb1ELb1ELi4EEENS1_19SingleTileSchedulerILb1ELb0ELb0ELi80EEEEEEEEEvNT_6ParamsE:
        .type           _ZN7cutlass13device_kernelIN5flash19enable_sm80_to_sm89INS1_16FlashAttnBwdSm80INS1_25CollectiveMainloopBwdSm80ILi2ELi1EN4cute5tupleIJNS5_1CILi64EEENS7_ILi80EEENS7_ILi192EEEEEENS_6half_tEfNS_4arch4Sm80ELb0ELb0ELb1ELb1ELb1ELb0ELb1ELb0ELi2ELi4ELi2ELi2ELb0EEENS1_21CollectiveEpilogueBwdISB_SC_SE_Li256ELb1ELb1ELi4EEENS1_19SingleTileSchedulerILb1ELb0ELb0ELi80EEEEEEEEEvNT_6ParamsE,@function
        .size           _ZN7cutlass13device_kernelIN5flash19enable_sm80_to_sm89INS1_16FlashAttnBwdSm80INS1_25CollectiveMainloopBwdSm80ILi2ELi1EN4cute5tupleIJNS5_1CILi64EEENS7_ILi80EEENS7_ILi192EEEEEENS_6half_tEfNS_4arch4Sm80ELb0ELb0ELb1ELb1ELb1ELb0ELb1ELb0ELi2ELi4ELi2ELi2ELb0EEENS1_21CollectiveEpilogueBwdISB_SC_SE_Li256ELb1ELb1ELi4EEENS1_19SingleTileSchedulerILb1ELb0ELb0ELi80EEEEEEEEEvNT_6ParamsE,(.L_x_120 - _ZN7cutlass13device_kernelIN5flash19enable_sm80_to_sm89INS1_16FlashAttnBwdSm80INS1_25CollectiveMainloopBwdSm80ILi2ELi1EN4cute5tupleIJNS5_1CILi64EEENS7_ILi80EEENS7_ILi192EEEEEENS_6half_tEfNS_4arch4Sm80ELb0ELb0ELb1ELb1ELb1ELb0ELb1ELb0ELi2ELi4ELi2ELi2ELb0EEENS1_21CollectiveEpilogueBwdISB_SC_SE_Li256ELb1ELb1ELi4EEENS1_19SingleTileSchedulerILb1ELb0ELb0ELi80EEEEEEEEEvNT_6ParamsE)
        .other          _ZN7cutlass13device_kernelIN5flash19enable_sm80_to_sm89INS1_16FlashAttnBwdSm80INS1_25CollectiveMainloopBwdSm80ILi2ELi1EN4cute5tupleIJNS5_1CILi64EEENS7_ILi80EEENS7_ILi192EEEEEENS_6half_tEfNS_4arch4Sm80ELb0ELb0ELb1ELb1ELb1ELb0ELb1ELb0ELi2ELi4ELi2ELi2ELb0EEENS1_21CollectiveEpilogueBwdISB_SC_SE_Li256ELb1ELb1ELi4EEENS1_19SingleTileSchedulerILb1ELb0ELb0ELi80EEEEEEEEEvNT_6ParamsE,@"STO_CUDA_ENTRY STV_DEFAULT"
_ZN7cutlass13device_kernelIN5flash19enable_sm80_to_sm89INS1_16FlashAttnBwdSm80INS1_25CollectiveMainloopBwdSm80ILi2ELi1EN4cute5tupleIJNS5_1CILi64EEENS7_ILi80EEENS7_ILi192EEEEEENS_6half_tEfNS_4arch4Sm80ELb0ELb0ELb1ELb1ELb1ELb0ELb1ELb0ELi2ELi4ELi2ELi2ELb0EEENS1_21CollectiveEpilogueBwdISB_SC_SE_Li256ELb1ELb1ELi4EEENS1_19SingleTileSchedulerILb1ELb0ELb0ELi80EEEEEEEEEvNT_6ParamsE:
[----:B------:R-:W-:Y:S01]  /*0000*/  LDC R1, c[0x0][0x28] ;  /* 0x00000a00ff017b82 */ /* 0x000fe20000000800 */
[----:B------:R-:W-:Y:S05]  /*0010*/  EXIT ;  /* 0x000000000000794d */ /* 0x000fea0003800000 */
.L_x_29:
        /* <DEDUP_REMOVED lines=14> */
.L_x_120:


//--------------------- .text._ZN7cutlass13device_kernelIN5flash19enable_sm80_to_sm89INS1_16FlashAttnBwdSm80INS1_25CollectiveMainloopBwdSm80ILi2ELi1EN4cute5tupleIJNS5_1CILi64EEENS7_ILi80EEENS7_ILi192EEEEEENS_6half_tEfNS_4arch4Sm80ELb0ELb0ELb1ELb1ELb0ELb0ELb1ELb0ELi2ELi4ELi2ELi2ELb0EEENS1_24CollectiveEpilogueBwdGQAISB_fSE_Li256ELb1ELb0EEENS1_19SingleTileSchedulerILb1ELb0ELb0ELi80EEEEEEEEEvNT_6ParamsE --------------------------
	.section	.text._ZN7cutlass13device_kernelIN5flash19enable_sm80_to_sm89INS1_16FlashAttnBwdSm80INS1_25CollectiveMainloopBwdSm80ILi2ELi1EN4cute5tupleIJNS5_1CILi64EEENS7_ILi80EEENS7_ILi192EEEEEENS_6half_tEfNS_4arch4Sm80ELb0ELb0ELb1ELb1ELb0ELb0ELb1ELb0ELi2ELi4ELi2ELi2ELb0EEENS1_24CollectiveEpilogueBwdGQAISB_fSE_Li256ELb1ELb0EEENS1_19SingleTileSchedulerILb1ELb0ELb0ELi80EEEEEEEEEvNT_6ParamsE,"ax",@progbits
	.align	128
.text._ZN7cutlass13device_kernelIN5flash19enable_sm80_to_sm89INS1_16FlashAttnBwdSm80INS1_25CollectiveMainloopBwdSm80ILi2ELi1EN4cute5tupleIJNS5_1CILi64EEENS7_ILi80EEENS7_ILi192EEEEEENS_6half_tEfNS_4arch4Sm80ELb0ELb0ELb1ELb1ELb0ELb0ELb1ELb0ELi2ELi4ELi2ELi2ELb0EEENS1_24CollectiveEpilogueBwdGQAISB_fSE_Li256ELb1ELb0EEENS1_19SingleTileSchedulerILb1ELb0ELb0ELi80EEEEEEEEEvNT_6ParamsE:
        .type           _ZN7cutlass13device_kernelIN5flash19enable_sm80_to_sm89INS1_16FlashAttnBwdSm80INS1_25CollectiveMainloopBwdSm80ILi2ELi1EN4cute5tupleIJNS5_1CILi64EEENS7_ILi80EEENS7_ILi192EEEEEENS_6half_tEfNS_4arch4Sm80ELb0ELb0ELb1ELb1ELb0ELb0ELb1ELb0ELi2ELi4ELi2ELi2ELb0EEENS1_24CollectiveEpilogueBwdGQAISB_fSE_Li256ELb1ELb0EEENS1_19SingleTileSchedulerILb1ELb0ELb0ELi80EEEEEEEEEvNT_6ParamsE,@function
        .size           _ZN7cutlass13device_kernelIN5flash19enable_sm80_to_sm89INS1_16FlashAttnBwdSm80INS1_25CollectiveMainloopBwdSm80ILi2ELi1EN4cute5tupleIJNS5_1CILi64EEENS7_ILi80EEENS7_ILi192EEEEEENS_6half_tEfNS_4arch4Sm80ELb0ELb0ELb1ELb1ELb0ELb0ELb1ELb0ELi2ELi4ELi2ELi2ELb0EEENS1_24CollectiveEpilogueBwdGQAISB_fSE_Li256ELb1ELb0EEENS1_19SingleTileSchedulerILb1ELb0ELb0ELi80EEEEEEEEEvNT_6ParamsE,(.L_x_121 - _ZN7cutlass13device_kernelIN5flash19enable_sm80_to_sm89INS1_16FlashAttnBwdSm80INS1_25CollectiveMainloopBwdSm80ILi2ELi1EN4cute5tupleIJNS5_1CILi64EEENS7_ILi80EEENS7_ILi192EEEEEENS_6half_tEfNS_4arch4Sm80ELb0ELb0ELb1ELb1ELb0ELb0ELb1ELb0ELi2ELi4ELi2ELi2ELb0EEENS1_24CollectiveEpilogueBwdGQAISB_fSE_Li256ELb1ELb0EEENS1_19SingleTileSchedulerILb1ELb0ELb0ELi80EEEEEEEEEvNT_6ParamsE)
        .other          _ZN7cutlass13device_kernelIN5flash19enable_sm80_to_sm89INS1_16FlashAttnBwdSm80INS1_25CollectiveMainloopBwdSm80ILi2ELi1EN4cute5tupleIJNS5_1CILi64EEENS7_ILi80EEENS7_ILi192EEEEEENS_6half_tEfNS_4arch4Sm80ELb0ELb0ELb1ELb1ELb0ELb0ELb1ELb0ELi2ELi4ELi2ELi2ELb0EEENS1_24CollectiveEpilogueBwdGQAISB_fSE_Li256ELb1ELb0EEENS1_19SingleTileSchedulerILb1ELb0ELb0ELi80EEEEEEEEEvNT_6ParamsE,@"STO_CUDA_ENTRY STV_DEFAULT"
_ZN7cutlass13device_kernelIN5flash19enable_sm80_to_sm89INS1_16FlashAttnBwdSm80INS1_25CollectiveMainloopBwdSm80ILi2ELi1EN4cute5tupleIJNS5_1CILi64EEENS7_ILi80EEENS7_ILi192EEEEEENS_6half_tEfNS_4arch4Sm80ELb0ELb0ELb1ELb1ELb0ELb0ELb1ELb0ELi2ELi4ELi2ELi2ELb0EEENS1_24CollectiveEpilogueBwdGQAISB_fSE_Li256ELb1ELb0EEENS1_19SingleTileSchedulerILb1ELb0ELb0ELi80EEEEEEEEEvNT_6ParamsE:
[----:B------:R-:W-:Y:S01]  /*0000*/  LDC R1, c[0x0][0x28] ;  /* 0x00000a00ff017b82 */ /* 0x000fe20000000800 */
[----:B------:R-:W-:Y:S05]  /*0010*/  EXIT ;  /* 0x000000000000794d */ /* 0x000fea0003800000 */
.L_x_30:
        /* <DEDUP_REMOVED lines=14> */
.L_x_121:


//--------------------- .text._ZN7cutlass13device_kernelIN5flash19enable_sm80_to_sm89INS1_16FlashAttnBwdSm80INS1_25CollectiveMainloopBwdSm80ILi2ELi1EN4cute5tupleIJNS5_1CILi64EEENS7_ILi80EEENS7_ILi192EEEEEENS_6half_tEfNS_4arch4Sm80ELb0ELb0ELb1ELb1ELb1ELb0ELb1ELb0ELi2ELi4ELi2ELi2ELb0EEENS1_24CollectiveEpilogueBwdGQAISB_fSE_Li256ELb1ELb1EEENS1_19SingleTileSchedulerILb1ELb0ELb0ELi80EEEEEEEEEvNT_6ParamsE --------------------------
	.section	.text._ZN7cutlass13device_kernelIN5flash19enable_sm80_to_sm89INS1_16FlashAttnBwdSm80INS1_25CollectiveMainloopBwdSm80ILi2ELi1EN4cute5tupleIJNS5_1CILi64EEENS7_ILi80EEENS7_ILi192EEEEEENS_6half_tEfNS_4arch4Sm80ELb0ELb0ELb1ELb1ELb1ELb0ELb1ELb0ELi2ELi4ELi2ELi2ELb0EEENS1_24CollectiveEpilogueBwdGQAISB_fSE_Li256ELb1ELb1EEENS1_19SingleTileSchedulerILb1ELb0ELb0ELi80EEEEEEEEEvNT_6ParamsE,"ax",@progbits
	.align	128
.text._ZN7cutlass13device_kernelIN5flash19enable_sm80_to_sm89INS1_16FlashAttnBwdSm80INS1_25CollectiveMainloopBwdSm80ILi2ELi1EN4cute5tupleIJNS5_1CILi64EEENS7_ILi80EEENS7_ILi192EEEEEENS_6half_tEfNS_4arch4Sm80ELb0ELb0ELb1ELb1ELb1ELb0ELb1ELb0ELi2ELi4ELi2ELi2ELb0EEENS1_24CollectiveEpilogueBwdGQAISB_fSE_Li256ELb1ELb1EEENS1_19SingleTileSchedulerILb1ELb0ELb0ELi80EEEEEEEEEvNT_6ParamsE:
        .type           _ZN7cutlass13device_kernelIN5flash19enable_sm80_to_sm89INS1_16FlashAttnBwdSm80INS1_25CollectiveMainloopBwdSm80ILi2ELi1EN4cute5tupleIJNS5_1CILi64EEENS7_ILi80EEENS7_ILi192EEEEEENS_6half_tEfNS_4arch4Sm80ELb0ELb0ELb1ELb1ELb1ELb0ELb1ELb0ELi2ELi4ELi2ELi2ELb0EEENS1_24CollectiveEpilogueBwdGQAISB_fSE_Li256ELb1ELb1EEENS1_19SingleTileSchedulerILb1ELb0ELb0ELi80EEEEEEEEEvNT_6ParamsE,@function
        .size           _ZN7cutlass13device_kernelIN5flash19enable_sm80_to_sm89INS1_16FlashAttnBwdSm80INS1_25CollectiveMainloopBwdSm80ILi2ELi1EN4cute5tupleIJNS5_1CILi64EEENS7_ILi80EEENS7_ILi192EEEEEENS_6half_tEfNS_4arch4Sm80ELb0ELb0ELb1ELb1ELb1ELb0ELb1ELb0ELi2ELi4ELi2ELi2ELb0EEENS1_24CollectiveEpilogueBwdGQAISB_fSE_Li256ELb1ELb1EEENS1_19SingleTileSchedulerILb1ELb0ELb0ELi80EEEEEEEEEvNT_6ParamsE,(.L_x_122 - _ZN7cutlass13device_kernelIN5flash19enable_sm80_to_sm89INS1_16FlashAttnBwdSm80INS1_25CollectiveMainloopBwdSm80ILi2ELi1EN4cute5tupleIJNS5_1CILi64EEENS7_ILi80EEENS7_ILi192EEEEEENS_6half_tEfNS_4arch4Sm80ELb0ELb0ELb1ELb1ELb1ELb0ELb1ELb0ELi2ELi4ELi2ELi2ELb0EEENS1_24CollectiveEpilogueBwdGQAISB_fSE_Li256ELb1ELb1EEENS1_19SingleTileSchedulerILb1ELb0ELb0ELi80EEEEEEEEEvNT_6ParamsE)
        .other          _ZN7cutlass13device_kernelIN5flash19enable_sm80_to_sm89INS1_16FlashAttnBwdSm80INS1_25CollectiveMainloopBwdSm80ILi2ELi1EN4cute5tupleIJNS5_1CILi64EEENS7_ILi80EEENS7_ILi192EEEEEENS_6half_tEfNS_4arch4Sm80ELb0ELb0ELb1ELb1ELb1ELb0ELb1ELb0ELi2ELi4ELi2ELi2ELb0EEENS1_24CollectiveEpilogueBwdGQAISB_fSE_Li256ELb1ELb1EEENS1_19SingleTileSchedulerILb1ELb0ELb0ELi80EEEEEEEEEvNT_6ParamsE,@"STO_CUDA_ENTRY STV_DEFAULT"
_ZN7cutlass13device_kernelIN5flash19enable_sm80_to_sm89INS1_16FlashAttnBwdSm80INS1_25CollectiveMainloopBwdSm80ILi2ELi1EN4cute5tupleIJNS5_1CILi64EEENS7_ILi80EEENS7_ILi192EEEEEENS_6half_tEfNS_4arch4Sm80ELb0ELb0ELb1ELb1ELb1ELb0ELb1ELb0ELi2ELi4ELi2ELi2ELb0EEENS1_24CollectiveEpilogueBwdGQAISB_fSE_Li256ELb1ELb1EEENS1_19SingleTileSchedulerILb1ELb0ELb0ELi80EEEEEEEEEvNT_6ParamsE:
[----:B------:R-:W-:Y:S01]  /*0000*/  LDC R1, c[0x0][0x28] ;  /* 0x00000a00ff017b82 */ /* 0x000fe20000000800 */
[----:B------:R-:W-:Y:S05]  /*0010*/  EXIT ;  /* 0x000000000000794d */ /* 0x000fea0003800000 */
.L_x_31:
        /* <DEDUP_REMOVED lines=14> */
.L_x_122:


//--------------------- .text._ZN7cutlass13device_kernelIN5flash19enable_sm80_to_sm89INS1_16FlashAttnBwdSm80INS1_25CollectiveMainloopBwdSm80ILi2ELi1EN4cute5tupleIJNS5_1CILi64EEENS7_ILi80EEENS7_ILi192EEEEEENS_6half_tEfNS_4arch4Sm80ELb0ELb1ELb1ELb0ELb0ELb0ELb1ELb0ELi2ELi4ELi2ELi2ELb0EEENS1_21CollectiveEpilogueBwdISB_SC_SE_Li256ELb0ELb1ELi4EEENS1_19SingleTileSchedulerILb0ELb0ELb0ELi80EEEEEEEEEvNT_6ParamsE --------------------------
	.section	.text._ZN7cutlass13device_kernelIN5flash19enable_sm80_to_sm89INS1_16FlashAttnBwdSm80INS1_25CollectiveMainloopBwdSm80ILi2ELi1EN4cute5tupleIJNS5_1CILi64EEENS7_ILi80EEENS7_ILi192EEEEEENS_6half_tEfNS_4arch4Sm80ELb0ELb1ELb1ELb0ELb0ELb0ELb1ELb0ELi2ELi4ELi2ELi2ELb0EEENS1_21CollectiveEpilogueBwdISB_SC_SE_Li256ELb0ELb1ELi4EEENS1_19SingleTileSchedulerILb0ELb0ELb0ELi80EEEEEEEEEvNT_6ParamsE,"ax",@progbits
	.align	128
.text._ZN7cutlass13device_kernelIN5flash19enable_sm80_to_sm89INS1_16FlashAttnBwdSm80INS1_25CollectiveMainloopBwdSm80ILi2ELi1EN4cute5tupleIJNS5_1CILi64EEENS7_ILi80EEENS7_ILi192EEEEEENS_6half_tEfNS_4arch4Sm80ELb0ELb1ELb1ELb0ELb0ELb0ELb1ELb0ELi2ELi4ELi2ELi2ELb0EEENS1_21CollectiveEpilogueBwdISB_SC_SE_Li256ELb0ELb1ELi4EEENS1_19SingleTileSchedulerILb0ELb0ELb0ELi80EEEEEEEEEvNT_6ParamsE:
        .type           _ZN7cutlass13device_kernelIN5flash19enable_sm80_to_sm89INS1_16FlashAttnBwdSm80INS1_25CollectiveMainloopBwdSm80ILi2ELi1EN4cute5tupleIJNS5_1CILi64EEENS7_ILi80EEENS7_ILi192EEEEEENS_6half_tEfNS_4arch4Sm80ELb0ELb1ELb1ELb0ELb0ELb0ELb1ELb0ELi2ELi4ELi2ELi2ELb0EEENS1_21CollectiveEpilogueBwdISB_SC_SE_Li256ELb0ELb1ELi4EEENS1_19SingleTileSchedulerILb0ELb0ELb0ELi80EEEEEEEEEvNT_6ParamsE,@function
        .size           _ZN7cutlass13device_kernelIN5flash19enable_sm80_to_sm89INS1_16FlashAttnBwdSm80INS1_25CollectiveMainloopBwdSm80ILi2ELi1EN4cute5tupleIJNS5_1CILi64EEENS7_ILi80EEENS7_ILi192EEEEEENS_6half_tEfNS_4arch4Sm80ELb0ELb1ELb1ELb0ELb0ELb0ELb1ELb0ELi2ELi4ELi2ELi2ELb0EEENS1_21CollectiveEpilogueBwdISB_SC_SE_Li256ELb0ELb1ELi4EEENS1_19SingleTileSchedulerILb0ELb0ELb0ELi80EEEEEEEEEvNT_6ParamsE,(.L_x_123 - _ZN7cutlass13device_kernelIN5flash19enable_sm80_to_sm89INS1_16FlashAttnBwdSm80INS1_25CollectiveMainloopBwdSm80ILi2ELi1EN4cute5tupleIJNS5_1CILi64EEENS7_ILi80EEENS7_ILi192EEEEEENS_6half_tEfNS_4arch4Sm80ELb0ELb1ELb1ELb0ELb0ELb0ELb1ELb0ELi2ELi4ELi2ELi2ELb0EEENS1_21CollectiveEpilogueBwdISB_SC_SE_Li256ELb0ELb1ELi4EEENS1_19SingleTileSchedulerILb0ELb0ELb0ELi80EEEEEEEEEvNT_6ParamsE)
        .other          _ZN7cutlass13device_kernelIN5flash19enable_sm80_to_sm89INS1_16FlashAttnBwdSm80INS1_25CollectiveMainloopBwdSm80ILi2ELi1EN4cute5tupleIJNS5_1CILi64EEENS7_ILi80EEENS7_ILi192EEEEEENS_6half_tEfNS_4arch4Sm80ELb0ELb1ELb1ELb0ELb0ELb0ELb1ELb0ELi2ELi4ELi2ELi2ELb0EEENS1_21CollectiveEpilogueBwdISB_SC_SE_Li256ELb0ELb1ELi4EEENS1_19SingleTileSchedulerILb0ELb0ELb0ELi80EEEEEEEEEvNT_6ParamsE,@"STO_CUDA_ENTRY STV_DEFAULT"
_ZN7cutlass13device_kernelIN5flash19enable_sm80_to_sm89INS1_16FlashAttnBwdSm80INS1_25CollectiveMainloopBwdSm80ILi2ELi1EN4cute5tupleIJNS5_1CILi64EEENS7_ILi80EEENS7_ILi192EEEEEENS_6half_tEfNS_4arch4Sm80ELb0ELb1ELb1ELb0ELb0ELb0ELb1ELb0ELi2ELi4ELi2ELi2ELb0EEENS1_21CollectiveEpilogueBwdISB_SC_SE_Li256ELb0ELb1ELi4EEENS1_19SingleTileSchedulerILb0ELb0ELb0ELi80EEEEEEEEEvNT_6ParamsE:
[----:B------:R-:W-:Y:S01]  /*0000*/  LDC R1, c[0x0][0x28] ;  /* 0x00000a00ff017b82 */ /* 0x000fe20000000800 */
[----:B------:R-:W-:Y:S05]  /*0010*/  EXIT ;  /* 0x000000000000794d */ /* 0x000fea0003800000 */
.L_x_32:
        /* <DEDUP_REMOVED lines=14> */
.L_x_123:


//--------------------- .text._ZN7cutlass13device_kernelIN5flash19enable_sm80_to_sm89INS1_16FlashAttnBwdSm80INS1_25CollectiveMainloopBwdSm80ILi2ELi1EN4cute5tupleIJNS5_1CILi64EEENS7_ILi80EEENS7_ILi192EEEEEENS_6half_tEfNS_4arch4Sm80ELb0ELb1ELb1ELb0ELb1ELb0ELb1ELb0ELi2ELi4ELi2ELi2ELb0EEENS1_21CollectiveEpilogueBwdISB_SC_SE_Li256ELb0ELb1ELi4EEENS1_19SingleTileSchedulerILb0ELb0ELb0ELi80EEEEEEEEEvNT_6ParamsE --------------------------
	.section	.text._ZN7cutlass13device_kernelIN5flash19enable_sm80_to_sm89INS1_16FlashAttnBwdSm80INS1_25CollectiveMainloopBwdSm80ILi2ELi1EN4cute5tupleIJNS5_1CILi64EEENS7_ILi80EEENS7_ILi192EEEEEENS_6half_tEfNS_4arch4Sm80ELb0ELb1ELb1ELb0ELb1ELb0ELb1ELb0ELi2ELi4ELi2ELi2ELb0EEENS1_21CollectiveEpilogueBwdISB_SC_SE_Li256ELb0ELb1ELi4EEENS1_19SingleTileSchedulerILb0ELb0ELb0ELi80EEEEEEEEEvNT_6ParamsE,"ax",@progbits
	.align	128
.text._ZN7cutlass13device_kernelIN5flash19enable_sm80_to_sm89INS1_16FlashAttnBwdSm80INS1_25CollectiveMainloopBwdSm80ILi2ELi1EN4cute5tupleIJNS5_1CILi64EEENS7_ILi80EEENS7_ILi192EEEEEENS_6half_tEfNS_4arch4Sm80ELb0ELb1ELb1ELb0ELb1ELb0ELb1ELb0ELi2ELi4ELi2ELi2ELb0EEENS1_21CollectiveEpilogueBwdISB_SC_SE_Li256ELb0ELb1ELi4EEENS1_19SingleTileSchedulerILb0ELb0ELb0ELi80EEEEEEEEEvNT_6ParamsE:
        .type           _ZN7cutlass13device_kernelIN5flash19enable_sm80_to_sm89INS1_16FlashAttnBwdSm80INS1_25CollectiveMainloopBwdSm80ILi2ELi1EN4cute5tupleIJNS5_1CILi64EEENS7_ILi80EEENS7_ILi192EEEEEENS_6half_tEfNS_4arch4Sm80ELb0ELb1ELb1ELb0ELb1ELb0ELb1ELb0ELi2ELi4ELi2ELi2ELb0EEENS1_21CollectiveEpilogueBwdISB_SC_SE_Li256ELb0ELb1ELi4EEENS1_19SingleTileSchedulerILb0ELb0ELb0ELi80EEEEEEEEEvNT_6ParamsE,@function
        .size           _ZN7cutlass13device_kernelIN5flash19enable_sm80_to_sm89INS1_16FlashAttnBwdSm80INS1_25CollectiveMainloopBwdSm80ILi2ELi1EN4cute5tupleIJNS5_1CILi64EEENS7_ILi80EEENS7_ILi192EEEEEENS_6half_tEfNS_4arch4Sm80ELb0ELb1ELb1ELb0ELb1ELb0ELb1ELb0ELi2ELi4ELi2ELi2ELb0EEENS1_21CollectiveEpilogueBwdISB_SC_SE_Li256ELb0ELb1ELi4EEENS1_19SingleTileSchedulerILb0ELb0ELb0ELi80EEEEEEEEEvNT_6ParamsE,(.L_x_124 - _ZN7cutlass13device_kernelIN5flash19enable_sm80_to_sm89INS1_16FlashAttnBwdSm80INS1_25CollectiveMainloopBwdSm80ILi2ELi1EN4cute5tupleIJNS5_1CILi64EEENS7_ILi80EEENS7_ILi192EEEEEENS_6half_tEfNS_4arch4Sm80ELb0ELb1ELb1ELb0ELb1ELb0ELb1ELb0ELi2ELi4ELi2ELi2ELb0EEENS1_21CollectiveEpilogueBwdISB_SC_SE_Li256ELb0ELb1ELi4EEENS1_19SingleTileSchedulerILb0ELb0ELb0ELi80EEEEEEEEEvNT_6ParamsE)
        .other          _ZN7cutlass13device_kernelIN5flash19enable_sm80_to_sm89INS1_16FlashAttnBwdSm80INS1_25CollectiveMainloopBwdSm80ILi2ELi1EN4cute5tupleIJNS5_1CILi64EEENS7_ILi80EEENS7_ILi192EEEEEENS_6half_tEfNS_4arch4Sm80ELb0ELb1ELb1ELb0ELb1ELb0ELb1ELb0ELi2ELi4ELi2ELi2ELb0EEENS1_21CollectiveEpilogueBwdISB_SC_SE_Li256ELb0ELb1ELi4EEENS1_19SingleTileSchedulerILb0ELb0ELb0ELi80EEEEEEEEEvNT_6ParamsE,@"STO_CUDA_ENTRY STV_DEFAULT"
_ZN7cutlass13device_kernelIN5flash19enable_sm80_to_sm89INS1_16FlashAttnBwdSm80INS1_25CollectiveMainloopBwdSm80ILi2ELi1EN4cute5tupleIJNS5_1CILi64EEENS7_ILi80EEENS7_ILi192EEEEEENS_6half_tEfNS_4arch4Sm80ELb0ELb1ELb1ELb0ELb1ELb0ELb1ELb0ELi2ELi4ELi2ELi2ELb0EEENS1_21CollectiveEpilogueBwdISB_SC_SE_Li256ELb0ELb1ELi4EEENS1_19SingleTileSchedulerILb0ELb0ELb0ELi80EEEEEEEEEvNT_6ParamsE:
[----:B------:R-:W-:Y:S01]  /*0000*/  LDC R1, c[0x0][0x28] ;  /* 0x00000a00ff017b82 */ /* 0x000fe20000000800 */
[----:B------:R-:W-:Y:S05]  /*0010*/  EXIT ;  /* 0x000000000000794d */ /* 0x000fea0003800000 */
.L_x_33:
        /* <DEDUP_REMOVED lines=14> */
.L_x_124:


//--------------------- .text._ZN7cutlass13device_kernelIN5flash19enable_sm80_to_sm89INS1_16FlashAttnBwdSm80INS1_25CollectiveMainloopBwdSm80ILi2ELi1EN4cute5tupleIJNS5_1CILi64EEENS7_ILi80EEENS7_ILi192EEEEEENS_6half_tEfNS_4arch4Sm80ELb0ELb1ELb1ELb0ELb0ELb0ELb1ELb0ELi2ELi4ELi2ELi2ELb0EEENS1_24CollectiveEpilogueBwdGQAISB_fSE_Li256ELb0ELb0EEENS1_19SingleTileSchedulerILb0ELb0ELb0ELi80EEEEEEEEEvNT_6ParamsE --------------------------
	.section	.text._ZN7cutlass13device_kernelIN5flash19enable_sm80_to_sm89INS1_16FlashAttnBwdSm80INS1_25CollectiveMainloopBwdSm80ILi2ELi1EN4cute5tupleIJNS5_1CILi64EEENS7_ILi80EEENS7_ILi192EEEEEENS_6half_tEfNS_4arch4Sm80ELb0ELb1ELb1ELb0ELb0ELb0ELb1ELb0ELi2ELi4ELi2ELi2ELb0EEENS1_24CollectiveEpilogueBwdGQAISB_fSE_Li256ELb0ELb0EEENS1_19SingleTileSchedulerILb0ELb0ELb0ELi80EEEEEEEEEvNT_6ParamsE,"ax",@progbits
	.align	128
.text._ZN7cutlass13device_kernelIN5flash19enable_sm80_to_sm89INS1_16FlashAttnBwdSm80INS1_25CollectiveMainloopBwdSm80ILi2ELi1EN4cute5tupleIJNS5_1CILi64EEENS7_ILi80EEENS7_ILi192EEEEEENS_6half_tEfNS_4arch4Sm80ELb0ELb1ELb1ELb0ELb0ELb0ELb1ELb0ELi2ELi4ELi2ELi2ELb0EEENS1_24CollectiveEpilogueBwdGQAISB_fSE_Li256ELb0ELb0EEENS1_19SingleTileSchedulerILb0ELb0ELb0ELi80EEEEEEEEEvNT_6ParamsE:
        .type           _ZN7cutlass13device_kernelIN5flash19enable_sm80_to_sm89INS1_16FlashAttnBwdSm80INS1_25CollectiveMainloopBwdSm80ILi2ELi1EN4cute5tupleIJNS5_1CILi64EEENS7_ILi80EEENS7_ILi192EEEEEENS_6half_tEfNS_4arch4Sm80ELb0ELb1ELb1ELb0ELb0ELb0ELb1ELb0ELi2ELi4ELi2ELi2ELb0EEENS1_24CollectiveEpilogueBwdGQAISB_fSE_Li256ELb0ELb0EEENS1_19SingleTileSchedulerILb0ELb0ELb0ELi80EEEEEEEEEvNT_6ParamsE,@function
        .size           _ZN7cutlass13device_kernelIN5flash19enable_sm80_to_sm89INS1_16FlashAttnBwdSm80INS1_25CollectiveMainloopBwdSm80ILi2ELi1EN4cute5tupleIJNS5_1CILi64EEENS7_ILi80EEENS7_ILi192EEEEEENS_6half_tEfNS_4arch4Sm80ELb0ELb1ELb1ELb0ELb0ELb0ELb1ELb0ELi2ELi4ELi2ELi2ELb0EEENS1_24CollectiveEpilogueBwdGQAISB_fSE_Li256ELb0ELb0EEENS1_19SingleTileSchedulerILb0ELb0ELb0ELi80EEEEEEEEEvNT_6ParamsE,(.L_x_125 - _ZN7cutlass13device_kernelIN5flash19enable_sm80_to_sm89INS1_16FlashAttnBwdSm80INS1_25CollectiveMainloopBwdSm80ILi2ELi1EN4cute5tupleIJNS5_1CILi64EEENS7_ILi80EEENS7_ILi192EEEEEENS_6half_tEfNS_4arch4Sm80ELb0ELb1ELb1ELb0ELb0ELb0ELb1ELb0ELi2ELi4ELi2ELi2ELb0EEENS1_24CollectiveEpilogueBwdGQAISB_fSE_Li256ELb0ELb0EEENS1_19SingleTileSchedulerILb0ELb0ELb0ELi80EEEEEEEEEvNT_6ParamsE)
        .other          _ZN7cutlass13device_kernelIN5flash19enable_sm80_to_sm89INS1_16FlashAttnBwdSm80INS1_25CollectiveMainloopBwdSm80ILi2ELi1EN4cute5tupleIJNS5_1CILi64EEENS7_ILi80EEENS7_ILi192EEEEEENS_6half_tEfNS_4arch4Sm80ELb0ELb1ELb1ELb0ELb0ELb0ELb1ELb0ELi2ELi4ELi2ELi2ELb0EEENS1_24CollectiveEpilogueBwdGQAISB_fSE_Li256ELb0ELb0EEENS1_19SingleTileSchedulerILb0ELb0ELb0ELi80EEEEEEEEEvNT_6ParamsE,@"STO_CUDA_ENTRY STV_DEFAULT"
_ZN7cutlass13device_kernelIN5flash19enable_sm80_to_sm89INS1_16FlashAttnBwdSm80INS1_25CollectiveMainloopBwdSm80ILi2ELi1EN4cute5tupleIJNS5_1CILi64EEENS7_ILi80EEENS7_ILi192EEEEEENS_6half_tEfNS_4arch4Sm80ELb0ELb1ELb1ELb0ELb0ELb0ELb1ELb0ELi2ELi4ELi2ELi2ELb0EEENS1_24CollectiveEpilogueBwdGQAISB_fSE_Li256ELb0ELb0EEENS1_19SingleTileSchedulerILb0ELb0ELb0ELi80EEEEEEEEEvNT_6ParamsE:
[----:B------:R-:W-:Y:S01]  /*0000*/  LDC R1, c[0x0][0x28] ;  /* 0x00000a00ff017b82 */ /* 0x000fe20000000800 */
[----:B------:R-:W-:Y:S05]  /*0010*/  EXIT ;  /* 0x000000000000794d */ /* 0x000fea0003800000 */
.L_x_34:
        /* <DEDUP_REMOVED lines=14> */
.L_x_125:


//--------------------- .text._ZN7cutlass13device_kernelIN5flash19enable_sm80_to_sm89INS1_16FlashAttnBwdSm80INS1_25CollectiveMainloopBwdSm80ILi2ELi1EN4cute5tupleIJNS5_1CILi64EEENS7_ILi80EEENS7_ILi192EEEEEENS_6half_tEfNS_4arch4Sm80ELb0ELb1ELb1ELb0ELb1ELb0ELb1ELb0ELi2ELi4ELi2ELi2ELb0EEENS1_24CollectiveEpilogueBwdGQAISB_fSE_Li256ELb0ELb1EEENS1_19SingleTileSchedulerILb0ELb0ELb0ELi80EEEEEEEEEvNT_6ParamsE --------------------------
	.section	.text._ZN7cutlass13device_kernelIN5flash19enable_sm80_to_sm89INS1_16FlashAttnBwdSm80INS1_25CollectiveMainloopBwdSm80ILi2ELi1EN4cute5tupleIJNS5_1CILi64EEENS7_ILi80EEENS7_ILi192EEEEEENS_6half_tEfNS_4arch4Sm80ELb0ELb1ELb1ELb0ELb1ELb0ELb1ELb0ELi2ELi4ELi2ELi2ELb0EEENS1_24CollectiveEpilogueBwdGQAISB_fSE_Li256ELb0ELb1EEENS1_19SingleTileSchedulerILb0ELb0ELb0ELi80EEEEEEEEEvNT_6ParamsE,"ax",@progbits
	.align	128
.text._ZN7cutlass13device_kernelIN5flash19enable_sm80_to_sm89INS1_16FlashAttnBwdSm80INS1_25CollectiveMainloopBwdSm80ILi2ELi1EN4cute5tupleIJNS5_1CILi64EEENS7_ILi80EEENS7_ILi192EEEEEENS_6half_tEfNS_4arch4Sm80ELb0ELb1ELb1ELb0ELb1ELb0ELb1ELb0ELi2ELi4ELi2ELi2ELb0EEENS1_24CollectiveEpilogueBwdGQAISB_fSE_Li256ELb0ELb1EEENS1_19SingleTileSchedulerILb0ELb0ELb0ELi80EEEEEEEEEvNT_6ParamsE:
        .type           _ZN7cutlass13device_kernelIN5flash19enable_sm80_to_sm89INS1_16FlashAttnBwdSm80INS1_25CollectiveMainloopBwdSm80ILi2ELi1EN4cute5tupleIJNS5_1CILi64EEENS7_ILi80EEENS7_ILi192EEEEEENS_6half_tEfNS_4arch4Sm80ELb0ELb1ELb1ELb0ELb1ELb0ELb1ELb0ELi2ELi4ELi2ELi2ELb0EEENS1_24CollectiveEpilogueBwdGQAISB_fSE_Li256ELb0ELb1EEENS1_19SingleTileSchedulerILb0ELb0ELb0ELi80EEEEEEEEEvNT_6ParamsE,@function
        .size           _ZN7cutlass13device_kernelIN5flash19enable_sm80_to_sm89INS1_16FlashAttnBwdSm80INS1_25CollectiveMainloopBwdSm80ILi2ELi1EN4cute5tupleIJNS5_1CILi64EEENS7_ILi80EEENS7_ILi192EEEEEENS_6half_tEfNS_4arch4Sm80ELb0ELb1ELb1ELb0ELb1ELb0ELb1ELb0ELi2ELi4ELi2ELi2ELb0EEENS1_24CollectiveEpilogueBwdGQAISB_fSE_Li256ELb0ELb1EEENS1_19SingleTileSchedulerILb0ELb0ELb0ELi80EEEEEEEEEvNT_6ParamsE,(.L_x_126 - _ZN7cutlass13device_kernelIN5flash19enable_sm80_to_sm89INS1_16FlashAttnBwdSm80INS1_25CollectiveMainloopBwdSm80ILi2ELi1EN4cute5tupleIJNS5_1CILi64EEENS7_ILi80EEENS7_ILi192EEEEEENS_6half_tEfNS_4arch4Sm80ELb0ELb1ELb1ELb0ELb1ELb0ELb1ELb0ELi2ELi4ELi2ELi2ELb0EEENS1_24CollectiveEpilogueBwdGQAISB_fSE_Li256ELb0ELb1EEENS1_19SingleTileSchedulerILb0ELb0ELb0ELi80EEEEEEEEEvNT_6ParamsE)
        .other          _ZN7cutlass13device_kernelIN5flash19enable_sm80_to_sm89INS1_16FlashAttnBwdSm80INS1_25CollectiveMainloopBwdSm80ILi2ELi1EN4cute5tupleIJNS5_1CILi64EEENS7_ILi80EEENS7_ILi192EEEEEENS_6half_tEfNS_4arch4Sm80ELb0ELb1ELb1ELb0ELb1ELb0ELb1ELb0ELi2ELi4ELi2ELi2ELb0EEENS1_24CollectiveEpilogueBwdGQAISB_fSE_Li256ELb0ELb1EEENS1_19SingleTileSchedulerILb0ELb0ELb0ELi80EEEEEEEEEvNT_6ParamsE,@"STO_CUDA_ENTRY STV_DEFAULT"
_ZN7cutlass13device_kernelIN5flash19enable_sm80_to_sm89INS1_16FlashAttnBwdSm80INS1_25CollectiveMainloopBwdSm80ILi2ELi1EN4cute5tupleIJNS5_1CILi64EEENS7_ILi80EEENS7_ILi192EEEEEENS_6half_tEfNS_4arch4Sm80ELb0ELb1ELb1ELb0ELb1ELb0ELb1ELb0ELi2ELi4ELi2ELi2ELb0EEENS1_24CollectiveEpilogueBwdGQAISB_fSE_Li256ELb0ELb1EEENS1_19SingleTileSchedulerILb0ELb0ELb0ELi80EEEEEEEEEvNT_6ParamsE:
[----:B------:R-:W-:Y:S01]  /*0000*/  LDC R1, c[0x0][0x28] ;  /* 0x00000a00ff017b82 */ /* 0x000fe20000000800 */
[----:B------:R-:W-:Y:S05]  /*0010*/  EXIT ;  /* 0x000000000000794d */ /* 0x000fea0003800000 */
.L_x_35:
        /* <DEDUP_REMOVED lines=14> */
.L_x_126:


//--------------------- .text._ZN7cutlass13device_kernelIN5flash19enable_sm80_to_sm89INS1_16FlashAttnBwdSm80INS1_25CollectiveMainloopBwdSm80ILi2ELi1EN4cute5tupleIJNS5_1CILi64EEENS7_ILi80EEENS7_ILi192EEEEEENS_6half_tEfNS_4arch4Sm80ELb0ELb1ELb1ELb1ELb0ELb0ELb1ELb0ELi2ELi4ELi2ELi2ELb0EEENS1_21CollectiveEpilogueBwdISB_SC_SE_Li256ELb1ELb1ELi4EEENS1_19SingleTileSchedulerILb1ELb0ELb0ELi80EEEEEEEEEvNT_6ParamsE --------------------------
	.section	.text._ZN7cutlass13device_kernelIN5flash19enable_sm80_to_sm89INS1_16FlashAttnBwdSm80INS1_25CollectiveMainloopBwdSm80ILi2ELi1EN4cute5tupleIJNS5_1CILi64EEENS7_ILi80EEENS7_ILi192EEEEEENS_6half_tEfNS_4arch4Sm80ELb0ELb1ELb1ELb1ELb0ELb0ELb1ELb0ELi2ELi4ELi2ELi2ELb0EEENS1_21CollectiveEpilogueBwdISB_SC_SE_Li256ELb1ELb1ELi4EEENS1_19SingleTileSchedulerILb1ELb0ELb0ELi80EEEEEEEEEvNT_6ParamsE,"ax",@progbits
	.align	128
.text._ZN7cutlass13device_kernelIN5flash19enable_sm80_to_sm89INS1_16FlashAttnBwdSm80INS1_25CollectiveMainloopBwdSm80ILi2ELi1EN4cute5tupleIJNS5_1CILi64EEENS7_ILi80EEENS7_ILi192EEEEEENS_6half_tEfNS_4arch4Sm80ELb0ELb1ELb1ELb1ELb0ELb0ELb1ELb0ELi2ELi4ELi2ELi2ELb0EEENS1_21CollectiveEpilogueBwdISB_SC_SE_Li256ELb1ELb1ELi4EEENS1_19SingleTileSchedulerILb1ELb0ELb0ELi80EEEEEEEEEvNT_6ParamsE:
        .type           _ZN7cutlass13device_kernelIN5flash19enable_sm80_to_sm89INS1_16FlashAttnBwdSm80INS1_25CollectiveMainloopBwdSm80ILi2ELi1EN4cute5tupleIJNS5_1CILi64EEENS7_ILi80EEENS7_ILi192EEEEEENS_6half_tEfNS_4arch4Sm80ELb0ELb1ELb1ELb1ELb0ELb0ELb1ELb0ELi2ELi4ELi2ELi2ELb0EEENS1_21CollectiveEpilogueBwdISB_SC_SE_Li256ELb1ELb1ELi4EEENS1_19SingleTileSchedulerILb1ELb0ELb0ELi80EEEEEEEEEvNT_6ParamsE,@function
        .size           _ZN7cutlass13device_kernelIN5flash19enable_sm80_to_sm89INS1_16FlashAttnBwdSm80INS1_25CollectiveMainloopBwdSm80ILi2ELi1EN4cute5tupleIJNS5_1CILi64EEENS7_ILi80EEENS7_ILi192EEEEEENS_6half_tEfNS_4arch4Sm80ELb0ELb1ELb1ELb1ELb0ELb0ELb1ELb0ELi2ELi4ELi2ELi2ELb0EEENS1_21CollectiveEpilogueBwdISB_SC_SE_Li256ELb1ELb1ELi4EEENS1_19SingleTileSchedulerILb1ELb0ELb0ELi80EEEEEEEEEvNT_6ParamsE,(.L_x_127 - _ZN7cutlass13device_kernelIN5flash19enable_sm80_to_sm89INS1_16FlashAttnBwdSm80INS1_25CollectiveMainloopBwdSm80ILi2ELi1EN4cute5tupleIJNS5_1CILi64EEENS7_ILi80EEENS7_ILi192EEEEEENS_6half_tEfNS_4arch4Sm80ELb0ELb1ELb1ELb1ELb0ELb0ELb1ELb0ELi2ELi4ELi2ELi2ELb0EEENS1_21CollectiveEpilogueBwdISB_SC_SE_Li256ELb1ELb1ELi4EEENS1_19SingleTileSchedulerILb1ELb0ELb0ELi80EEEEEEEEEvNT_6ParamsE)
        .other          _ZN7cutlass13device_kernelIN5flash19enable_sm80_to_sm89INS1_16FlashAttnBwdSm80INS1_25CollectiveMainloopBwdSm80ILi2ELi1EN4cute5tupleIJNS5_1CILi64EEENS7_ILi80EEENS7_ILi192EEEEEENS_6half_tEfNS_4arch4Sm80ELb0ELb1ELb1ELb1ELb0ELb0ELb1ELb0ELi2ELi4ELi2ELi2ELb0EEENS1_21CollectiveEpilogueBwdISB_SC_SE_Li256ELb1ELb1ELi4EEENS1_19SingleTileSchedulerILb1ELb0ELb0ELi80EEEEEEEEEvNT_6ParamsE,@"STO_CUDA_ENTRY STV_DEFAULT"
_ZN7cutlass13device_kernelIN5flash19enable_sm80_to_sm89INS1_16FlashAttnBwdSm80INS1_25CollectiveMainloopBwdSm80ILi2ELi1EN4cute5tupleIJNS5_1CILi64EEENS7_ILi80EEENS7_ILi192EEEEEENS_6half_tEfNS_4arch4Sm80ELb0ELb1ELb1ELb1ELb0ELb0ELb1ELb0ELi2ELi4ELi2ELi2ELb0EEENS1_21CollectiveEpilogueBwdISB_SC_SE_Li256ELb1ELb1ELi4EEENS1_19SingleTileSchedulerILb1ELb0ELb0ELi80EEEEEEEEEvNT_6ParamsE:
[----:B------:R-:W-:Y:S01]  /*0000*/  LDC R1, c[0x0][0x28] ;  /* 0x00000a00ff017b82 */ /* 0x000fe20000000800 */
[----:B------:R-:W-:Y:S05]  /*0010*/  EXIT ;  /* 0x000000000000794d */ /* 0x000fea0003800000 */
.L_x_36:
        /* <DEDUP_REMOVED lines=14> */
.L_x_127:


//--------------------- .text._ZN7cutlass13device_kernelIN5flash19enable_sm80_to_sm89INS1_16FlashAttnBwdSm80INS1_25CollectiveMainloopBwdSm80ILi2ELi1EN4cute5tupleIJNS5_1CILi64EEENS7_ILi80EEENS7_ILi192EEEEEENS_6half_tEfNS_4arch4Sm80ELb0ELb1ELb1ELb1ELb1ELb0ELb1ELb0ELi2ELi4ELi2ELi2ELb0EEENS1_21CollectiveEpilogueBwdISB_SC_SE_Li256ELb1ELb1ELi4EEENS1_19SingleTileSchedulerILb1ELb0ELb0ELi80EEEEEEEEEvNT_6ParamsE --------------------------
	.section	.text._ZN7cutlass13device_kernelIN5flash19enable_sm80_to_sm89INS1_16FlashAttnBwdSm80INS1_25CollectiveMainloopBwdSm80ILi2ELi1EN4cute5tupleIJNS5_1CILi64EEENS7_ILi80EEENS7_ILi192EEEEEENS_6half_tEfNS_4arch4Sm80ELb0ELb1ELb1ELb1ELb1ELb0ELb1ELb0ELi2ELi4ELi2ELi2ELb0EEENS1_21CollectiveEpilogueBwdISB_SC_SE_Li256ELb1ELb1ELi4EEENS1_19SingleTileSchedulerILb1ELb0ELb0ELi80EEEEEEEEEvNT_6ParamsE,"ax",@progbits
	.align	128
.text._ZN7cutlass13device_kernelIN5flash19enable_sm80_to_sm89INS1_16FlashAttnBwdSm80INS1_25CollectiveMainloopBwdSm80ILi2ELi1EN4cute5tupleIJNS5_1CILi64EEENS7_ILi80EEENS7_ILi192EEEEEENS_6half_tEfNS_4arch4Sm80ELb0ELb1ELb1ELb1ELb1ELb0ELb1ELb0ELi2ELi4ELi2ELi2ELb0EEENS1_21CollectiveEpilogueBwdISB_SC_SE_Li256ELb1ELb1ELi4EEENS1_19SingleTileSchedulerILb1ELb0ELb0ELi80EEEEEEEEEvNT_6ParamsE:
        .type           _ZN7cutlass13device_kernelIN5flash19enable_sm80_to_sm89INS1_16FlashAttnBwdSm80INS1_25CollectiveMainloopBwdSm80ILi2ELi1EN4cute5tupleIJNS5_1CILi64EEENS7_ILi80EEENS7_ILi192EEEEEENS_6half_tEfNS_4arch4Sm80ELb0ELb1ELb1ELb1ELb1ELb0ELb1ELb0ELi2ELi4ELi2ELi2ELb0EEENS1_21CollectiveEpilogueBwdISB_SC_SE_Li256ELb1ELb1ELi4EEENS1_19SingleTileSchedulerILb1ELb0ELb0ELi80EEEEEEEEEvNT_6ParamsE,@function
        .size           _ZN7cutlass13device_kernelIN5flash19enable_sm80_to_sm89INS1_16FlashAttnBwdSm80INS1_25CollectiveMainloopBwdSm80ILi2ELi1EN4cute5tupleIJNS5_1CILi64EEENS7_ILi80EEENS7_ILi192EEEEEENS_6half_tEfNS_4arch4Sm80ELb0ELb1ELb1ELb1ELb1ELb0ELb1ELb0ELi2ELi4ELi2ELi2ELb0EEENS1_21CollectiveEpilogueBwdISB_SC_SE_Li256ELb1ELb1ELi4EEENS1_19SingleTileSchedulerILb1ELb0ELb0ELi80EEEEEEEEEvNT_6ParamsE,(.L_x_128 - _ZN7cutlass13device_kernelIN5flash19enable_sm80_to_sm89INS1_16FlashAttnBwdSm80INS1_25CollectiveMainloopBwdSm80ILi2ELi1EN4cute5tupleIJNS5_1CILi64EEENS7_ILi80EEENS7_ILi192EEEEEENS_6half_tEfNS_4arch4Sm80ELb0ELb1ELb1ELb1ELb1ELb0ELb1ELb0ELi2ELi4ELi2ELi2ELb0EEENS1_21CollectiveEpilogueBwdISB_SC_SE_Li256ELb1ELb1ELi4EEENS1_19SingleTileSchedulerILb1ELb0ELb0ELi80EEEEEEEEEvNT_6ParamsE)
        .other          _ZN7cutlass13device_kernelIN5flash19enable_sm80_to_sm89INS1_16FlashAttnBwdSm80INS1_25CollectiveMainloopBwdSm80ILi2ELi1EN4cute5tupleIJNS5_1CILi64EEENS7_ILi80EEENS7_ILi192EEEEEENS_6half_tEfNS_4arch4Sm80ELb0ELb1ELb1ELb1ELb1ELb0ELb1ELb0ELi2ELi4ELi2ELi2ELb0EEENS1_21CollectiveEpilogueBwdISB_SC_SE_Li256ELb1ELb1ELi4EEENS1_19SingleTileSchedulerILb1ELb0ELb0ELi80EEEEEEEEEvNT_6ParamsE,@"STO_CUDA_ENTRY STV_DEFAULT"
_ZN7cutlass13device_kernelIN5flash19enable_sm80_to_sm89INS1_16FlashAttnBwdSm80INS1_25CollectiveMainloopBwdSm80ILi2ELi1EN4cute5tupleIJNS5_1CILi64EEENS7_ILi80EEENS7_ILi192EEEEEENS_6half_tEfNS_4arch4Sm80ELb0ELb1ELb1ELb1ELb1ELb0ELb1ELb0ELi2ELi4ELi2ELi2ELb0EEENS1_21CollectiveEpilogueBwdISB_SC_SE_Li256ELb1ELb1ELi4EEENS1_19SingleTileSchedulerILb1ELb0ELb0ELi80EEEEEEEEEvNT_6ParamsE:
[----:B------:R-:W-:Y:S01]  /*0000*/  LDC R1, c[0x0][0x28] ;  /* 0x00000a00ff017b82 */ /* 0x000fe20000000800 */
[----:B------:R-:W-:Y:S05]  /*0010*/  EXIT ;  /* 0x000000000000794d */ /* 0x000fea0003800000 */
.L_x_37:
        /* <DEDUP_REMOVED lines=14> */
.L_x_128:


//--------------------- .text._ZN7cutlass13device_kernelIN5flash19enable_sm80_to_sm89INS1_16FlashAttnBwdSm80INS1_25CollectiveMainloopBwdSm80ILi2ELi1EN4cute5tupleIJNS5_1CILi64EEENS7_ILi80EEENS7_ILi192EEEEEENS_6half_tEfNS_4arch4Sm80ELb0ELb1ELb1ELb1ELb0ELb0ELb1ELb0ELi2ELi4ELi2ELi2ELb0EEENS1_24CollectiveEpilogueBwdGQAISB_fSE_Li256ELb1ELb0EEENS1_19SingleTileSchedulerILb1ELb0ELb0ELi80EEEEEEEEEvNT_6ParamsE --------------------------
	.section	.text._ZN7cutlass13device_kernelIN5flash19enable_sm80_to_sm89INS1_16FlashAttnBwdSm80INS1_25CollectiveMainloopBwdSm80ILi2ELi1EN4cute5tupleIJNS5_1CILi64EEENS7_ILi80EEENS7_ILi192EEEEEENS_6half_tEfNS_4arch4Sm80ELb0ELb1ELb1ELb1ELb0ELb0ELb1ELb0ELi2ELi4ELi2ELi2ELb0EEENS1_24CollectiveEpilogueBwdGQAISB_fSE_Li256ELb1ELb0EEENS1_19SingleTileSchedulerILb1ELb0ELb0ELi80EEEEEEEEEvNT_6ParamsE,"ax",@progbits
	.align	128
.text._ZN7cutlass13device_kernelIN5flash19enable_sm80_to_sm89INS1_16FlashAttnBwdSm80INS1_25CollectiveMainloopBwdSm80ILi2ELi1EN4cute5tupleIJNS5_1CILi64EEENS7_ILi80EEENS7_ILi192EEEEEENS_6half_tEfNS_4arch4Sm80ELb0ELb1ELb1ELb1ELb0ELb0ELb1ELb0ELi2ELi4ELi2ELi2ELb0EEENS1_24CollectiveEpilogueBwdGQAISB_fSE_Li256ELb1ELb0EEENS1_19SingleTileSchedulerILb1ELb0ELb0ELi80EEEEEEEEEvNT_6ParamsE:
        .type           _ZN7cutlass13device_kernelIN5flash19enable_sm80_to_sm89INS1_16FlashAttnBwdSm80INS1_25CollectiveMainloopBwdSm80ILi2ELi1EN4cute5tupleIJNS5_1CILi64EEENS7_ILi80EEENS7_ILi192EEEEEENS_6half_tEfNS_4arch4Sm80ELb0ELb1ELb1ELb1ELb0ELb0ELb1ELb0ELi2ELi4ELi2ELi2ELb0EEENS1_24CollectiveEpilogueBwdGQAISB_fSE_Li256ELb1ELb0EEENS1_19SingleTileSchedulerILb1ELb0ELb0ELi80EEEEEEEEEvNT_6ParamsE,@function
        .size           _ZN7cutlass13device_kernelIN5flash19enable_sm80_to_sm89INS1_16FlashAttnBwdSm80INS1_25CollectiveMainloopBwdSm80ILi2ELi1EN4cute5tupleIJNS5_1CILi64EEENS7_ILi80EEENS7_ILi192EEEEEENS_6half_tEfNS_4arch4Sm80ELb0ELb1ELb1ELb1ELb0ELb0ELb1ELb0ELi2ELi4ELi2ELi2ELb0EEENS1_24CollectiveEpilogueBwdGQAISB_fSE_Li256ELb1ELb0EEENS1_19SingleTileSchedulerILb1ELb0ELb0ELi80EEEEEEEEEvNT_6ParamsE,(.L_x_129 - _ZN7cutlass13device_kernelIN5flash19enable_sm80_to_sm89INS1_16FlashAttnBwdSm80INS1_25CollectiveMainloopBwdSm80ILi2ELi1EN4cute5tupleIJNS5_1CILi64EEENS7_ILi80EEENS7_ILi192EEEEEENS_6half_tEfNS_4arch4Sm80ELb0ELb1ELb1ELb1ELb0ELb0ELb1ELb0ELi2ELi4ELi2ELi2ELb0EEENS1_24CollectiveEpilogueBwdGQAISB_fSE_Li256ELb1ELb0EEENS1_19SingleTileSchedulerILb1ELb0ELb0ELi80EEEEEEEEEvNT_6ParamsE)
        .other          _ZN7cutlass13device_kernelIN5flash19enable_sm80_to_sm89INS1_16FlashAttnBwdSm80INS1_25CollectiveMainloopBwdSm80ILi2ELi1EN4cute5tupleIJNS5_1CILi64EEENS7_ILi80EEENS7_ILi192EEEEEENS_6half_tEfNS_4arch4Sm80ELb0ELb1ELb1ELb1ELb0ELb0ELb1ELb0ELi2ELi4ELi2ELi2ELb0EEENS1_24CollectiveEpilogueBwdGQAISB_fSE_Li256ELb1ELb0EEENS1_19SingleTileSchedulerILb1ELb0ELb0ELi80EEEEEEEEEvNT_6ParamsE,@"STO_CUDA_ENTRY STV_DEFAULT"
_ZN7cutlass13device_kernelIN5flash19enable_sm80_to_sm89INS1_16FlashAttnBwdSm80INS1_25CollectiveMainloopBwdSm80ILi2ELi1EN4cute5tupleIJNS5_1CILi64EEENS7_ILi80EEENS7_ILi192EEEEEENS_6half_tEfNS_4arch4Sm80ELb0ELb1ELb1ELb1ELb0ELb0ELb1ELb0ELi2ELi4ELi2ELi2ELb0EEENS1_24CollectiveEpilogueBwdGQAISB_fSE_Li256ELb1ELb0EEENS1_19SingleTileSchedulerILb1ELb0ELb0ELi80EEEEEEEEEvNT_6ParamsE:
[----:B------:R-:W-:Y:S01]  /*0000*/  LDC R1, c[0x0][0x28] ;  /* 0x00000a00ff017b82 */ /* 0x000fe20000000800 */
[----:B------:R-:W-:Y:S05]  /*0010*/  EXIT ;  /* 0x000000000000794d */ /* 0x000fea0003800000 */
.L_x_38:
        /* <DEDUP_REMOVED lines=14> */
.L_x_129:


//--------------------- .text._ZN7cutlass13device_kernelIN5flash19enable_sm80_to_sm89INS1_16FlashAttnBwdSm80INS1_25CollectiveMainloopBwdSm80ILi2ELi1EN4cute5tupleIJNS5_1CILi64EEENS7_ILi80EEENS7_ILi192EEEEEENS_6half_tEfNS_4arch4Sm80ELb0ELb1ELb1ELb1ELb1ELb0ELb1ELb0ELi2ELi4ELi2ELi2ELb0EEENS1_24CollectiveEpilogueBwdGQAISB_fSE_Li256ELb1ELb1EEENS1_19SingleTileSchedulerILb1ELb0ELb0ELi80EEEEEEEEEvNT_6ParamsE --------------------------
	.section	.text._ZN7cutlass13device_kernelIN5flash19enable_sm80_to_sm89INS1_16FlashAttnBwdSm80INS1_25CollectiveMainloopBwdSm80ILi2ELi1EN4cute5tupleIJNS5_1CILi64EEENS7_ILi80EEENS7_ILi192EEEEEENS_6half_tEfNS_4arch4Sm80ELb0ELb1ELb1ELb1ELb1ELb0ELb1ELb0ELi2ELi4ELi2ELi2ELb0EEENS1_24CollectiveEpilogueBwdGQAISB_fSE_Li256ELb1ELb1EEENS1_19SingleTileSchedulerILb1ELb0ELb0ELi80EEEEEEEEEvNT_6ParamsE,"ax",@progbits
	.align	128
.text._ZN7cutlass13device_kernelIN5flash19enable_sm80_to_sm89INS1_16FlashAttnBwdSm80INS1_25CollectiveMainloopBwdSm80ILi2ELi1EN4cute5tupleIJNS5_1CILi64EEENS7_ILi80EEENS7_ILi192EEEEEENS_6half_tEfNS_4arch4Sm80ELb0ELb1ELb1ELb1ELb1ELb0ELb1ELb0ELi2ELi4ELi2ELi2ELb0EEENS1_24CollectiveEpilogueBwdGQAISB_fSE_Li256ELb1ELb1EEENS1_19SingleTileSchedulerILb1ELb0ELb0ELi80EEEEEEEEEvNT_6ParamsE:
        .type           _ZN7cutlass13device_kernelIN5flash19enable_sm80_to_sm89INS1_16FlashAttnBwdSm80INS1_25CollectiveMainloopBwdSm80ILi2ELi1EN4cute5tupleIJNS5_1CILi64EEENS7_ILi80EEENS7_ILi192EEEEEENS_6half_tEfNS_4arch4Sm80ELb0ELb1ELb1ELb1ELb1ELb0ELb1ELb0ELi2ELi4ELi2ELi2ELb0EEENS1_24CollectiveEpilogueBwdGQAISB_fSE_Li256ELb1ELb1EEENS1_19SingleTileSchedulerILb1ELb0ELb0ELi80EEEEEEEEEvNT_6ParamsE,@function
        .size           _ZN7cutlass13device_kernelIN5flash19enable_sm80_to_sm89INS1_16FlashAttnBwdSm80INS1_25CollectiveMainloopBwdSm80ILi2ELi1EN4cute5tupleIJNS5_1CILi64EEENS7_ILi80EEENS7_ILi192EEEEEENS_6half_tEfNS_4arch4Sm80ELb0ELb1ELb1ELb1ELb1ELb0ELb1ELb0ELi2ELi4ELi2ELi2ELb0EEENS1_24CollectiveEpilogueBwdGQAISB_fSE_Li256ELb1ELb1EEENS1_19SingleTileSchedulerILb1ELb0ELb0ELi80EEEEEEEEEvNT_6ParamsE,(.L_x_130 - _ZN7cutlass13device_kernelIN5flash19enable_sm80_to_sm89INS1_16FlashAttnBwdSm80INS1_25CollectiveMainloopBwdSm80ILi2ELi1EN4cute5tupleIJNS5_1CILi64EEENS7_ILi80EEENS7_ILi192EEEEEENS_6half_tEfNS_4arch4Sm80ELb0ELb1ELb1ELb1ELb1ELb0ELb1ELb0ELi2ELi4ELi2ELi2ELb0EEENS1_24CollectiveEpilogueBwdGQAISB_fSE_Li256ELb1ELb1EEENS1_19SingleTileSchedulerILb1ELb0ELb0ELi80EEEEEEEEEvNT_6ParamsE)
        .other          _ZN7cutlass13device_kernelIN5flash19enable_sm80_to_sm89INS1_16FlashAttnBwdSm80INS1_25CollectiveMainloopBwdSm80ILi2ELi1EN4cute5tupleIJNS5_1CILi64EEENS7_ILi80EEENS7_ILi192EEEEEENS_6half_tEfNS_4arch4Sm80ELb0ELb1ELb1ELb1ELb1ELb0ELb1ELb0ELi2ELi4ELi2ELi2ELb0EEENS1_24CollectiveEpilogueBwdGQAISB_fSE_Li256ELb1ELb1EEENS1_19SingleTileSchedulerILb1ELb0ELb0ELi80EEEEEEEEEvNT_6ParamsE,@"STO_CUDA_ENTRY STV_DEFAULT"
_ZN7cutlass13device_kernelIN5flash19enable_sm80_to_sm89INS1_16FlashAttnBwdSm80INS1_25CollectiveMainloopBwdSm80ILi2ELi1EN4cute5tupleIJNS5_1CILi64EEENS7_ILi80EEENS7_ILi192EEEEEENS_6half_tEfNS_4arch4Sm80ELb0ELb1ELb1ELb1ELb1ELb0ELb1ELb0ELi2ELi4ELi2ELi2ELb0EEENS1_24CollectiveEpilogueBwdGQAISB_fSE_Li256ELb1ELb1EEENS1_19SingleTileSchedulerILb1ELb0ELb0ELi80EEEEEEEEEvNT_6ParamsE:
[----:B------:R-:W-:Y:S01]  /*0000*/  LDC R1, c[0x0][0x28] ;  /* 0x00000a00ff017b82 */ /* 0x000fe20000000800 */
[----:B------:R-:W-:Y:S05]  /*0010*/  EXIT ;  /* 0x000000000000794d */ /* 0x000fea0003800000 */
.L_x_39:
        /* <DEDUP_REMOVED lines=14> */
.L_x_130:


//--------------------- .text._ZN7cutlass13device_kernelIN5flash19enable_sm80_to_sm89INS1_16FlashAttnBwdSm80INS1_25CollectiveMainloopBwdSm80ILi2ELi1EN4cute5tupleIJNS5_1CILi64EEENS7_ILi80EEENS7_ILi192EEEEEENS_6half_tEfNS_4arch4Sm80ELb1ELb0ELb1ELb0ELb0ELb0ELb1ELb0ELi2ELi4ELi2ELi2ELb0EEENS1_21CollectiveEpilogueBwdISB_SC_SE_Li256ELb0ELb1ELi4EEENS1_25SingleTileBwdLPTSchedulerILb0ELi80ELb0EEEEEEEEEvNT_6ParamsE --------------------------
	.section	.text._ZN7cutlass13device_kernelIN5flash19enable_sm80_to_sm89INS1_16FlashAttnBwdSm80INS1_25CollectiveMainloopBwdSm80ILi2ELi1EN4cute5tupleIJNS5_1CILi64EEENS7_ILi80EEENS7_ILi192EEEEEENS_6half_tEfNS_4arch4Sm80ELb1ELb0ELb1ELb0ELb0ELb0ELb1ELb0ELi2ELi4ELi2ELi2ELb0EEENS1_21CollectiveEpilogueBwdISB_SC_SE_Li256ELb0ELb1ELi4EEENS1_25SingleTileBwdLPTSchedulerILb0ELi80ELb0EEEEEEEEEvNT_6ParamsE,"ax",@progbits
	.align	128
.text._ZN7cutlass13device_kernelIN5flash19enable_sm80_to_sm89INS1_16FlashAttnBwdSm80INS1_25CollectiveMainloopBwdSm80ILi2ELi1EN4cute5tupleIJNS5_1CILi64EEENS7_ILi80EEENS7_ILi192EEEEEENS_6half_tEfNS_4arch4Sm80ELb1ELb0ELb1ELb0ELb0ELb0ELb1ELb0ELi2ELi4ELi2ELi2ELb0EEENS1_21CollectiveEpilogueBwdISB_SC_SE_Li256ELb0ELb1ELi4EEENS1_25SingleTileBwdLPTSchedulerILb0ELi80ELb0EEEEEEEEEvNT_6ParamsE:
        .type           _ZN7cutlass13device_kernelIN5flash19enable_sm80_to_sm89INS1_16FlashAttnBwdSm80INS1_25CollectiveMainloopBwdSm80ILi2ELi1EN4cute5tupleIJNS5_1CILi64EEENS7_ILi80EEENS7_ILi192EEEEEENS_6half_tEfNS_4arch4Sm80ELb1ELb0ELb1ELb0ELb0ELb0ELb1ELb0ELi2ELi4ELi2ELi2ELb0EEENS1_21CollectiveEpilogueBwdISB_SC_SE_Li256ELb0ELb1ELi4EEENS1_25SingleTileBwdLPTSchedulerILb0ELi80ELb0EEEEEEEEEvNT_6ParamsE,@function
        .size           _ZN7cutlass13device_kernelIN5flash19enable_sm80_to_sm89INS1_16FlashAttnBwdSm80INS1_25CollectiveMainloopBwdSm80ILi2ELi1EN4cute5tupleIJNS5_1CILi64EEENS7_ILi80EEENS7_ILi192EEEEEENS_6half_tEfNS_4arch4Sm80ELb1ELb0ELb1ELb0ELb0ELb0ELb1ELb0ELi2ELi4ELi2ELi2ELb0EEENS1_21CollectiveEpilogueBwdISB_SC_SE_Li256ELb0ELb1ELi4EEENS1_25SingleTileBwdLPTSchedulerILb0ELi80ELb0EEEEEEEEEvNT_6ParamsE,(.L_x_131 - _ZN7cutlass13device_kernelIN5flash19enable_sm80_to_sm89INS1_16FlashAttnBwdSm80INS1_25CollectiveMainloopBwdSm80ILi2ELi1EN4cute5tupleIJNS5_1CILi64EEENS7_ILi80EEENS7_ILi192EEEEEENS_6half_tEfNS_4arch4Sm80ELb1ELb0ELb1ELb0ELb0ELb0ELb1ELb0ELi2ELi4ELi2ELi2ELb0EEENS1_21CollectiveEpilogueBwdISB_SC_SE_Li256ELb0ELb1ELi4EEENS1_25SingleTileBwdLPTSchedulerILb0ELi80ELb0EEEEEEEEEvNT_6ParamsE)
        .other          _ZN7cutlass13device_kernelIN5flash19enable_sm80_to_sm89INS1_16FlashAttnBwdSm80INS1_25CollectiveMainloopBwdSm80ILi2ELi1EN4cute5tupleIJNS5_1CILi64EEENS7_ILi80EEENS7_ILi192EEEEEENS_6half_tEfNS_4arch4Sm80ELb1ELb0ELb1ELb0ELb0ELb0ELb1ELb0ELi2ELi4ELi2ELi2ELb0EEENS1_21CollectiveEpilogueBwdISB_SC_SE_Li256ELb0ELb1ELi4EEENS1_25SingleTileBwdLPTSchedulerILb0ELi80ELb0EEEEEEEEEvNT_6ParamsE,@"STO_CUDA_ENTRY STV_DEFAULT"
_ZN7cutlass13device_kernelIN5flash19enable_sm80_to_sm89INS1_16FlashAttnBwdSm80INS1_25CollectiveMainloopBwdSm80ILi2ELi1EN4cute5tupleIJNS5_1CILi64EEENS7_ILi80EEENS7_ILi192EEEEEENS_6half_tEfNS_4arch4Sm80ELb1ELb0ELb1ELb0ELb0ELb0ELb1ELb0ELi2ELi4ELi2ELi2ELb0EEENS1_21CollectiveEpilogueBwdISB_SC_SE_Li256ELb0ELb1ELi4EEENS1_25SingleTileBwdLPTSchedulerILb0ELi80ELb0EEEEEEEEEvNT_6ParamsE:
[----:B------:R-:W-:Y:S01]  /*0000*/  LDC R1, c[0x0][0x28] ;  /* 0x00000a00ff017b82 */ /* 0x000fe20000000800 */
[----:B------:R-:W-:Y:S05]  /*0010*/  EXIT ;  /* 0x000000000000794d */ /* 0x000fea0003800000 */
.L_x_40:
        /* <DEDUP_REMOVED lines=14> */
.L_x_131:


//--------------------- .text._ZN7cutlass13device_kernelIN5flash19enable_sm80_to_sm89INS1_16FlashAttnBwdSm80INS1_25CollectiveMainloopBwdSm80ILi2ELi1EN4cute5tupleIJNS5_1CILi64EEENS7_ILi80EEENS7_ILi192EEEEEENS_6half_tEfNS_4arch4Sm80ELb1ELb0ELb1ELb0ELb1ELb0ELb1ELb0ELi2ELi4ELi2ELi2ELb0EEENS1_21CollectiveEpilogueBwdISB_SC_SE_Li256ELb0ELb1ELi4EEENS1_25SingleTileBwdLPTSchedulerILb0ELi80ELb1EEEEEEEEEvNT_6ParamsE --------------------------
	.section	.text._ZN7cutlass13device_kernelIN5flash19enable_sm80_to_sm89INS1_16FlashAttnBwdSm80INS1_25CollectiveMainloopBwdSm80ILi2ELi1EN4cute5tupleIJNS5_1CILi64EEENS7_ILi80EEENS7_ILi192EEEEEENS_6half_tEfNS_4arch4Sm80ELb1ELb0ELb1ELb0ELb1ELb0ELb1ELb0ELi2ELi4ELi2ELi2ELb0EEENS1_21CollectiveEpilogueBwdISB_SC_SE_Li256ELb0ELb1ELi4EEENS1_25SingleTileBwdLPTSchedulerILb0ELi80ELb1EEEEEEEEEvNT_6ParamsE,"ax",@progbits
	.align	128
.text._ZN7cutlass13device_kernelIN5flash19enable_sm80_to_sm89INS1_16FlashAttnBwdSm80INS1_25CollectiveMainloopBwdSm80ILi2ELi1EN4cute5tupleIJNS5_1CILi64EEENS7_ILi80EEENS7_ILi192EEEEEENS_6half_tEfNS_4arch4Sm80ELb1ELb0ELb1ELb0ELb1ELb0ELb1ELb0ELi2ELi4ELi2ELi2ELb0EEENS1_21CollectiveEpilogueBwdISB_SC_SE_Li256ELb0ELb1ELi4EEENS1_25SingleTileBwdLPTSchedulerILb0ELi80ELb1EEEEEEEEEvNT_6ParamsE:
        .type           _ZN7cutlass13device_kernelIN5flash19enable_sm80_to_sm89INS1_16FlashAttnBwdSm80INS1_25CollectiveMainloopBwdSm80ILi2ELi1EN4cute5tupleIJNS5_1CILi64EEENS7_ILi80EEENS7_ILi192EEEEEENS_6half_tEfNS_4arch4Sm80ELb1ELb0ELb1ELb0ELb1ELb0ELb1ELb0ELi2ELi4ELi2ELi2ELb0EEENS1_21CollectiveEpilogueBwdISB_SC_SE_Li256ELb0ELb1ELi4EEENS1_25SingleTileBwdLPTSchedulerILb0ELi80ELb1EEEEEEEEEvNT_6ParamsE,@function
        .size           _ZN7cutlass13device_kernelIN5flash19enable_sm80_to_sm89INS1_16FlashAttnBwdSm80INS1_25CollectiveMainloopBwdSm80ILi2ELi1EN4cute5tupleIJNS5_1CILi64EEENS7_ILi80EEENS7_ILi192EEEEEENS_6half_tEfNS_4arch4Sm80ELb1ELb0ELb1ELb0ELb1ELb0ELb1ELb0ELi2ELi4ELi2ELi2ELb0EEENS1_21CollectiveEpilogueBwdISB_SC_SE_Li256ELb0ELb1ELi4EEENS1_25SingleTileBwdLPTSchedulerILb0ELi80ELb1EEEEEEEEEvNT_6ParamsE,(.L_x_132 - _ZN7cutlass13device_kernelIN5flash19enable_sm80_to_sm89INS1_16FlashAttnBwdSm80INS1_25CollectiveMainloopBwdSm80ILi2ELi1EN4cute5tupleIJNS5_1CILi64EEENS7_ILi80EEENS7_ILi192EEEEEENS_6half_tEfNS_4arch4Sm80ELb1ELb0ELb1ELb0ELb1ELb0ELb1ELb0ELi2ELi4ELi2ELi2ELb0EEENS1_21CollectiveEpilogueBwdISB_SC_SE_Li256ELb0ELb1ELi4EEENS1_25SingleTileBwdLPTSchedulerILb0ELi80ELb1EEEEEEEEEvNT_6ParamsE)
        .other          _ZN7cutlass13device_kernelIN5flash19enable_sm80_to_sm89INS1_16FlashAttnBwdSm80INS1_25CollectiveMainloopBwdSm80ILi2ELi1EN4cute5tupleIJNS5_1CILi64EEENS7_ILi80EEENS7_ILi192EEEEEENS_6half_tEfNS_4arch4Sm80ELb1ELb0ELb1ELb0ELb1ELb0ELb1ELb0ELi2ELi4ELi2ELi2ELb0EEENS1_21CollectiveEpilogueBwdISB_SC_SE_Li256ELb0ELb1ELi4EEENS1_25SingleTileBwdLPTSchedulerILb0ELi80ELb1EEEEEEEEEvNT_6ParamsE,@"STO_CUDA_ENTRY STV_DEFAULT"
_ZN7cutlass13device_kernelIN5flash19enable_sm80_to_sm89INS1_16FlashAttnBwdSm80INS1_25CollectiveMainloopBwdSm80ILi2ELi1EN4cute5tupleIJNS5_1CILi64EEENS7_ILi80EEENS7_ILi192EEEEEENS_6half_tEfNS_4arch4Sm80ELb1ELb0ELb1ELb0ELb1ELb0ELb1ELb0ELi2ELi4ELi2ELi2ELb0EEENS1_21CollectiveEpilogueBwdISB_SC_SE_Li256ELb0ELb1ELi4EEENS1_25SingleTileBwdLPTSchedulerILb0ELi80ELb1EEEEEEEEEvNT_6ParamsE:
[----:B------:R-:W-:Y:S01]  /*0000*/  LDC R1, c[0x0][0x28] ;  /* 0x00000a00ff017b82 */ /* 0x000fe20000000800 */
[----:B------:R-:W-:Y:S05]  /*0010*/  EXIT ;  /* 0x000000000000794d */ /* 0x000fea0003800000 */
.L_x_41:
        /* <DEDUP_REMOVED lines=14> */
.L_x_132:


//--------------------- .text._ZN7cutlass13device_kernelIN5flash19enable_sm80_to_sm89INS1_16FlashAttnBwdSm80INS1_25CollectiveMainloopBwdSm80ILi2ELi1EN4cute5tupleIJNS5_1CILi64EEENS7_ILi80EEENS7_ILi192EEEEEENS_6half_tEfNS_4arch4Sm80ELb1ELb0ELb1ELb0ELb0ELb0ELb1ELb0ELi2ELi4ELi2ELi2ELb0EEENS1_24CollectiveEpilogueBwdGQAISB_fSE_Li256ELb0ELb0EEENS1_25SingleTileBwdLPTSchedulerILb0ELi80ELb0EEEEEEEEEvNT_6ParamsE --------------------------
	.section	.text._ZN7cutlass13device_kernelIN5flash19enable_sm80_to_sm89INS1_16FlashAttnBwdSm80INS1_25CollectiveMainloopBwdSm80ILi2ELi1EN4cute5tupleIJNS5_1CILi64EEENS7_ILi80EEENS7_ILi192EEEEEENS_6half_tEfNS_4arch4Sm80ELb1ELb0ELb1ELb0ELb0ELb0ELb1ELb0ELi2ELi4ELi2ELi2ELb0EEENS1_24CollectiveEpilogueBwdGQAISB_fSE_Li256ELb0ELb0EEENS1_25SingleTileBwdLPTSchedulerILb0ELi80ELb0EEEEEEEEEvNT_6ParamsE,"ax",@progbits
	.align	128
.text._ZN7cutlass13device_kernelIN5flash19enable_sm80_to_sm89INS1_16FlashAttnBwdSm80INS1_25CollectiveMainloopBwdSm80ILi2ELi1EN4cute5tupleIJNS5_1CILi64EEENS7_ILi80EEENS7_ILi192EEEEEENS_6half_tEfNS_4arch4Sm80ELb1ELb0ELb1ELb0ELb0ELb0ELb1ELb0ELi2ELi4ELi2ELi2ELb0EEENS1_24CollectiveEpilogueBwdGQAISB_fSE_Li256ELb0ELb0EEENS1_25SingleTileBwdLPTSchedulerILb0ELi80ELb0EEEEEEEEEvNT_6ParamsE:
        .type           _ZN7cutlass13device_kernelIN5flash19enable_sm80_to_sm89INS1_16FlashAttnBwdSm80INS1_25CollectiveMainloopBwdSm80ILi2ELi1EN4cute5tupleIJNS5_1CILi64EEENS7_ILi80EEENS7_ILi192EEEEEENS_6half_tEfNS_4arch4Sm80ELb1ELb0ELb1ELb0ELb0ELb0ELb1ELb0ELi2ELi4ELi2ELi2ELb0EEENS1_24CollectiveEpilogueBwdGQAISB_fSE_Li256ELb0ELb0EEENS1_25SingleTileBwdLPTSchedulerILb0ELi80ELb0EEEEEEEEEvNT_6ParamsE,@function
        .size           _ZN7cutlass13device_kernelIN5flash19enable_sm80_to_sm89INS1_16FlashAttnBwdSm80INS1_25CollectiveMainloopBwdSm80ILi2ELi1EN4cute5tupleIJNS5_1CILi64EEENS7_ILi80EEENS7_ILi192EEEEEENS_6half_tEfNS_4arch4Sm80ELb1ELb0ELb1ELb0ELb0ELb0ELb1ELb0ELi2ELi4ELi2ELi2ELb0EEENS1_24CollectiveEpilogueBwdGQAISB_fSE_Li256ELb0ELb0EEENS1_25SingleTileBwdLPTSchedulerILb0ELi80ELb0EEEEEEEEEvNT_6ParamsE,(.L_x_133 - _ZN7cutlass13device_kernelIN5flash19enable_sm80_to_sm89INS1_16FlashAttnBwdSm80INS1_25CollectiveMainloopBwdSm80ILi2ELi1EN4cute5tupleIJNS5_1CILi64EEENS7_ILi80EEENS7_ILi192EEEEEENS_6half_tEfNS_4arch4Sm80ELb1ELb0ELb1ELb0ELb0ELb0ELb1ELb0ELi2ELi4ELi2ELi2ELb0EEENS1_24CollectiveEpilogueBwdGQAISB_fSE_Li256ELb0ELb0EEENS1_25SingleTileBwdLPTSchedulerILb0ELi80ELb0EEEEEEEEEvNT_6ParamsE)
        .other          _ZN7cutlass13device_kernelIN5flash19enable_sm80_to_sm89INS1_16FlashAttnBwdSm80INS1_25CollectiveMainloopBwdSm80ILi2ELi1EN4cute5tupleIJNS5_1CILi64EEENS7_ILi80EEENS7_ILi192EEEEEENS_6half_tEfNS_4arch4Sm80ELb1ELb0ELb1ELb0ELb0ELb0ELb1ELb0ELi2ELi4ELi2ELi2ELb0EEENS1_24CollectiveEpilogueBwdGQAISB_fSE_Li256ELb0ELb0EEENS1_25SingleTileBwdLPTSchedulerILb0ELi80ELb0EEEEEEEEEvNT_6ParamsE,@"STO_CUDA_ENTRY STV_DEFAULT"
_ZN7cutlass13device_kernelIN5flash19enable_sm80_to_sm89INS1_16FlashAttnBwdSm80INS1_25CollectiveMainloopBwdSm80ILi2ELi1EN4cute5tupleIJNS5_1CILi64EEENS7_ILi80EEENS7_ILi192EEEEEENS_6half_tEfNS_4arch4Sm80ELb1ELb0ELb1ELb0ELb0ELb0ELb1ELb0ELi2ELi4ELi2ELi2ELb0EEENS1_24CollectiveEpilogueBwdGQAISB_fSE_Li256ELb0ELb0EEENS1_25SingleTileBwdLPTSchedulerILb0ELi80ELb0EEEEEEEEEvNT_6ParamsE:
[----:B------:R-:W-:Y:S01]  /*0000*/  LDC R1, c[0x0][0x28] ;  /* 0x00000a00ff017b82 */ /* 0x000fe20000000800 */
[----:B------:R-:W-:Y:S05]  /*0010*/  EXIT ;  /* 0x000000000000794d */ /* 0x000fea0003800000 */
.L_x_42:
        /* <DEDUP_REMOVED lines=14> */
.L_x_133:


//--------------------- .text._ZN7cutlass13device_kernelIN5flash19enable_sm80_to_sm89INS1_16FlashAttnBwdSm80INS1_25CollectiveMainloopBwdSm80ILi2ELi1EN4cute5tupleIJNS5_1CILi64EEENS7_ILi80EEENS7_ILi192EEEEEENS_6half_tEfNS_4arch4Sm80ELb1ELb0ELb1ELb0ELb1ELb0ELb1ELb0ELi2ELi4ELi2ELi2ELb0EEENS1_24CollectiveEpilogueBwdGQAISB_fSE_Li256ELb0ELb1EEENS1_25SingleTileBwdLPTSchedulerILb0ELi80ELb1EEEEEEEEEvNT_6ParamsE --------------------------
	.section	.text._ZN7cutlass13device_kernelIN5flash19enable_sm80_to_sm89INS1_16FlashAttnBwdSm80INS1_25CollectiveMainloopBwdSm80ILi2ELi1EN4cute5tupleIJNS5_1CILi64EEENS7_ILi80EEENS7_ILi192EEEEEENS_6half_tEfNS_4arch4Sm80ELb1ELb0ELb1ELb0ELb1ELb0ELb1ELb0ELi2ELi4ELi2ELi2ELb0EEENS1_24CollectiveEpilogueBwdGQAISB_fSE_Li256ELb0ELb1EEENS1_25SingleTileBwdLPTSchedulerILb0ELi80ELb1EEEEEEEEEvNT_6ParamsE,"ax",@progbits
	.align	128
.text._ZN7cutlass13device_kernelIN5flash19enable_sm80_to_sm89INS1_16FlashAttnBwdSm80INS1_25CollectiveMainloopBwdSm80ILi2ELi1EN4cute5tupleIJNS5_1CILi64EEENS7_ILi80EEENS7_ILi192EEEEEENS_6half_tEfNS_4arch4Sm80ELb1ELb0ELb1ELb0ELb1ELb0ELb1ELb0ELi2ELi4ELi2ELi2ELb0EEENS1_24CollectiveEpilogueBwdGQAISB_fSE_Li256ELb0ELb1EEENS1_25SingleTileBwdLPTSchedulerILb0ELi80ELb1EEEEEEEEEvNT_6ParamsE:
        .type           _ZN7cutlass13device_kernelIN5flash19enable_sm80_to_sm89INS1_16FlashAttnBwdSm80INS1_25CollectiveMainloopBwdSm80ILi2ELi1EN4cute5tupleIJNS5_1CILi64EEENS7_ILi80EEENS7_ILi192EEEEEENS_6half_tEfNS_4arch4Sm80ELb1ELb0ELb1ELb0ELb1ELb0ELb1ELb0ELi2ELi4ELi2ELi2ELb0EEENS1_24CollectiveEpilogueBwdGQAISB_fSE_Li256ELb0ELb1EEENS1_25SingleTileBwdLPTSchedulerILb0ELi80ELb1EEEEEEEEEvNT_6ParamsE,@function
        .size           _ZN7cutlass13device_kernelIN5flash19enable_sm80_to_sm89INS1_16FlashAttnBwdSm80INS1_25CollectiveMainloopBwdSm80ILi2ELi1EN4cute5tupleIJNS5_1CILi64EEENS7_ILi80EEENS7_ILi192EEEEEENS_6half_tEfNS_4arch4Sm80ELb1ELb0ELb1ELb0ELb1ELb0ELb1ELb0ELi2ELi4ELi2ELi2ELb0EEENS1_24CollectiveEpilogueBwdGQAISB_fSE_Li256ELb0ELb1EEENS1_25SingleTileBwdLPTSchedulerILb0ELi80ELb1EEEEEEEEEvNT_6ParamsE,(.L_x_134 - _ZN7cutlass13device_kernelIN5flash19enable_sm80_to_sm89INS1_16FlashAttnBwdSm80INS1_25CollectiveMainloopBwdSm80ILi2ELi1EN4cute5tupleIJNS5_1CILi64EEENS7_ILi80EEENS7_ILi192EEEEEENS_6half_tEfNS_4arch4Sm80ELb1ELb0ELb1ELb0ELb1ELb0ELb1ELb0ELi2ELi4ELi2ELi2ELb0EEENS1_24CollectiveEpilogueBwdGQAISB_fSE_Li256ELb0ELb1EEENS1_25SingleTileBwdLPTSchedulerILb0ELi80ELb1EEEEEEEEEvNT_6ParamsE)
        .other          _ZN7cutlass13device_kernelIN5flash19enable_sm80_to_sm89INS1_16FlashAttnBwdSm80INS1_25CollectiveMainloopBwdSm80ILi2ELi1EN4cute5tupleIJNS5_1CILi64EEENS7_ILi80EEENS7_ILi192EEEEEENS_6half_tEfNS_4arch4Sm80ELb1ELb0ELb1ELb0ELb1ELb0ELb1ELb0ELi2ELi4ELi2ELi2ELb0EEENS1_24CollectiveEpilogueBwdGQAISB_fSE_Li256ELb0ELb1EEENS1_25SingleTileBwdLPTSchedulerILb0ELi80ELb1EEEEEEEEEvNT_6ParamsE,@"STO_CUDA_ENTRY STV_DEFAULT"
_ZN7cutlass13device_kernelIN5flash19enable_sm80_to_sm89INS1_16FlashAttnBwdSm80INS1_25CollectiveMainloopBwdSm80ILi2ELi1EN4cute5tupleIJNS5_1CILi64EEENS7_ILi80EEENS7_ILi192EEEEEENS_6half_tEfNS_4arch4Sm80ELb1ELb0ELb1ELb0ELb1ELb0ELb1ELb0ELi2ELi4ELi2ELi2ELb0EEENS1_24CollectiveEpilogueBwdGQAISB_fSE_Li256ELb0ELb1EEENS1_25SingleTileBwdLPTSchedulerILb0ELi80ELb1EEEEEEEEEvNT_6ParamsE:
[----:B------:R-:W-:Y:S01]  /*0000*/  LDC R1, c[0x0][0x28] ;  /* 0x00000a00ff017b82 */ /* 0x000fe20000000800 */
[----:B------:R-:W-:Y:S05]  /*0010*/  EXIT ;  /* 0x000000000000794d */ /* 0x000fea0003800000 */
.L_x_43:
        /* <DEDUP_REMOVED lines=14> */
.L_x_134:


//--------------------- .text._ZN7cutlass13device_kernelIN5flash22FlashAttnBwdPreprocessIN4cute5tupleIJNS3_1CILi64EEENS5_ILi192EEEEEENS_6half_tEfNS_4arch4Sm80ELb1ELb0EEEEEvNT_6ParamsE --------------------------
	.section	.text._ZN7cutlass13device_kernelIN5flash22FlashAttnBwdPreprocessIN4cute5tupleIJNS3_1CILi64EEENS5_ILi192EEEEEENS_6half_tEfNS_4arch4Sm80ELb1ELb0EEEEEvNT_6ParamsE,"ax",@progbits
	.align	128
.text._ZN7cutlass13device_kernelIN5flash22FlashAttnBwdPreprocessIN4cute5tupleIJNS3_1CILi64EEENS5_ILi192EEEEEENS_6half_tEfNS_4arch4Sm80ELb1ELb0EEEEEvNT_6ParamsE:
        .type           _ZN7cutlass13device_kernelIN5flash22FlashAttnBwdPreprocessIN4cute5tupleIJNS3_1CILi64EEENS5_ILi192EEEEEENS_6half_tEfNS_4arch4Sm80ELb1ELb0EEEEEvNT_6ParamsE,@function
        .size           _ZN7cutlass13device_kernelIN5flash22FlashAttnBwdPreprocessIN4cute5tupleIJNS3_1CILi64EEENS5_ILi192EEEEEENS_6half_tEfNS_4arch4Sm80ELb1ELb0EEEEEvNT_6ParamsE,(.L_x_135 - _ZN7cutlass13device_kernelIN5flash22FlashAttnBwdPreprocessIN4cute5tupleIJNS3_1CILi64EEENS5_ILi192EEEEEENS_6half_tEfNS_4arch4Sm80ELb1ELb0EEEEEvNT_6ParamsE)
        .other          _ZN7cutlass13device_kernelIN5flash22FlashAttnBwdPreprocessIN4cute5tupleIJNS3_1CILi64EEENS5_ILi192EEEEEENS_6half_tEfNS_4arch4Sm80ELb1ELb0EEEEEvNT_6ParamsE,@"STO_CUDA_ENTRY STV_DEFAULT"
_ZN7cutlass13device_kernelIN5flash22FlashAttnBwdPreprocessIN4cute5tupleIJNS3_1CILi64EEENS5_ILi192EEEEEENS_6half_tEfNS_4arch4Sm80ELb1ELb0EEEEEvNT_6ParamsE:
[----:B------:R-:W-:Y:S01]  /*0000*/  LDC R1, c[0x0][0x28] ;  /* 0x00000a00ff017b82 */ /* 0x000fe20000000800 */
[----:B------:R-:W0:Y:S01]  /*0010*/  S2R R0, SR_CTAID.X ;  /* 0x0000000000007919 */ /* 0x000e220000002500 */
[----:B------:R-:W-:-:S06]  /*0020*/  ULDC UR4, c[0x0][0x218] ;  /* 0x0000860000047ab9 */ /* 0x000fcc0000000800 */
[----:B------:R-:W1:Y:S01]  /*0030*/  S2UR UR8, SR_CTAID.Y ;  /* 0x00000000000879c3 */ /* 0x000e620000002600 */
[----:B------:R-:W-:Y:S01]  /*0040*/  ULDC.64 UR6, c[0x0][0x208] ;  /* 0x0000820000067ab9 */ /* 0x000fe20000000a00 */
[----:B------:R-:W2:Y:S06]  /*0050*/  S2R R2, SR_TID.X ;  /* 0x0000000000027919 */ /* 0x000eac0000002100 */
[----:B------:R-:W3:Y:S08]  /*0060*/  S2UR UR9, SR_CTAID.Z ;  /* 0x00000000000979c3 */ /* 0x000ef00000002700 */
[----:B------:R-:W4:Y:S01]  /*0070*/  LDC.64 R30, c[0x0][0x238] ;  /* 0x00008e00ff1e7b82 */ /* 0x000f220000000a00 */
[----:B-1----:R-:W-:-:S07]  /*0080*/  USHF.R.S32.HI UR10, URZ, 0x1f, UR8 ;  /* 0x0000001f3f0a7899 */ /* 0x002fce0008011408 */
[----:B------:R-:W1:Y:S01]  /*0090*/  LDC.64 R16, c[0x0][0x250] ;  /* 0x00009400ff107b82 */ /* 0x000e620000000a00 */
[----:B0-----:R-:W-:Y:S01]  /*00a0*/  SHF.L.U32 R10, R0, 0x6, RZ ;  /* 0x00000006000a7819 */ /* 0x001fe200000006ff */
[----:B---3--:R-:W-:-:S06]  /*00b0*/  USHF.R.S32.HI UR11, URZ, 0x1f, UR9 ;  /* 0x0000001f3f0b7899 */ /* 0x008fcc0008011409 */
[----:B------:R-:W0:Y:S01]  /*00c0*/  LDC.64 R58, c[0x0][0x258] ;  /* 0x00009600ff3a7b82 */ /* 0x000e220000000a00 */
[----:B------:R-:W-:-:S04]  /*00d0*/  IADD3 R3, -R10, UR4, RZ ;  /* 0x000000040a037c10 */ /* 0x000fc8000fffe1ff */
[----:B--2---:R-:W-:-:S04]  /*00e0*/  ISETP.GE.AND P0, PT, R2, R3, PT ;  /* 0x000000030200720c */ /* 0x004fc80003f06270 */
[----:B------:R-:W-:-:S13]  /*00f0*/  ISETP.GT.OR P0, PT, R2, 0x3f, P0 ;  /* 0x0000003f0200780c */ /* 0x000fda0000704670 */
[----:B------:R-:W2:Y:S01]  /*0100*/  @!P0 LDC.64 R8, c[0x0][0x290] ;  /* 0x0000a400ff088b82 */ /* 0x000ea20000000a00 */
[----:B------:R-:W-:Y:S02]  /*0110*/  @!P0 SHF.R.S32.HI R5, RZ, 0x1f, R2 ;  /* 0x0000001fff058819 */ /* 0x000fe40000011402 */
[----:B------:R-:W-:-:S04]  /*0120*/  @!P0 IADD3 R4, P1, R10, R2, RZ ;  /* 0x000000020a048210 */ /* 0x000fc80007f3e0ff */
[----:B------:R-:W-:Y:S01]  /*0130*/  @!P0 LEA.HI.X.SX32 R5, R10, R5, 0x1, P1 ;  /* 0x000000050a058211 */ /* 0x000fe200008f0eff */
[----:B------:R-:W3:Y:S08]  /*0140*/  @!P0 LDC.64 R12, c[0x0][0x298] ;  /* 0x0000a600ff0c8b82 */ /* 0x000ef00000000a00 */
[----:B------:R-:W4:Y:S01]  /*0150*/  @!P0 LDC.64 R14, c[0x0][0x288] ;  /* 0x0000a200ff0e8b82 */ /* 0x000f220000000a00 */
[----:B--2---:R-:W-:-:S02]  /*0160*/  @!P0 IMAD R6, R8, UR10, RZ ;  /* 0x0000000a08068c24 */ /* 0x004fc4000f8e02ff */
[----:B------:R-:W-:-:S04]  /*0170*/  @!P0 IMAD.WIDE.U32 R4, R8, UR8, R4 ;  /* 0x0000000808048c25 */ /* 0x000fc8000f8e0004 */
[----:B------:R-:W-:Y:S02]  /*0180*/  @!P0 IMAD R7, R9, UR8, R6 ;  /* 0x0000000809078c24 */ /* 0x000fe4000f8e0206 */
[----:B---3--:R-:W-:-:S03]  /*0190*/  @!P0 IMAD R6, R12, UR11, RZ ;  /* 0x0000000b0c068c24 */ /* 0x008fc6000f8e02ff */
[----:B------:R-:W-:Y:S01]  /*01a0*/  @!P0 IADD3 R5, R5, R7, RZ ;  /* 0x0000000705058210 */ /* 0x000fe20007ffe0ff */
[----:B------:R-:W-:Y:S02]  /*01b0*/  @!P0 IMAD R7, R13, UR9, R6 ;  /* 0x000000090d078c24 */ /* 0x000fe4000f8e0206 */
[----:B------:R-:W-:Y:S02]  /*01c0*/  @!P0 IMAD.WIDE.U32 R4, R12, UR9, R4 ;  /* 0x000000090c048c25 */ /* 0x000fe4000f8e0004 */
[----:B------:R-:W2:Y:S03]  /*01d0*/  LDC.64 R12, c[0x0][0x230] ;  /* 0x00008c00ff0c7b82 */ /* 0x000ea60000000a00 */
[----:B------:R-:W-:Y:S02]  /*01e0*/  @!P0 IADD3 R5, R5, R7, RZ ;  /* 0x0000000705058210 */ /* 0x000fe40007ffe0ff */
[----:B----4-:R-:W-:-:S04]  /*01f0*/  @!P0 LEA R6, P1, R4, R14, 0x2 ;  /* 0x0000000e04068211 */ /* 0x010fc800078210ff */
[----:B------:R-:W-:Y:S02]  /*0200*/  @!P0 LEA.HI.X R7, R4, R15, R5, 0x2, P1 ;  /* 0x0000000f04078211 */ /* 0x000fe400008f1405 */
[----:B------:R-:W-:Y:S02]  /*0210*/  SHF.R.S32.HI R5, RZ, 0x1f, R2 ;  /* 0x0000001fff057819 */ /* 0x000fe40000011402 */
[----:B------:R-:W-:Y:S02]  /*0220*/  MOV R4, 0x7f800000 ;  /* 0x7f80000000047802 */ /* 0x000fe40000000f00 */
[----:B------:R-:W-:-:S04]  /*0230*/  LEA.HI R54, R5, R2, RZ, 0x3 ;  /* 0x0000000205367211 */ /* 0x000fc800078f18ff */
[----:B------:R-:W-:Y:S01]  /*0240*/  LOP3.LUT R5, R54, 0xfffffff8, RZ, 0xc0, !PT ;  /* 0xfffffff836057812 */ /* 0x000fe200078ec0ff */
[----:B------:R3:W5:Y:S01]  /*0250*/  @!P0 LDG.E R4, desc[UR6][R6.64] ;  /* 0x0000000606048981 */ /* 0x000762000c1e1900 */
[----:B------:R-:W-:Y:S01]  /*0260*/  SHF.R.S32.HI R54, RZ, 0x3, R54 ;  /* 0x00000003ff367819 */ /* 0x000fe20000011436 */
[----:B------:R-:W-:Y:S01]  /*0270*/  BSSY B0, `(.L_x_44) ;  /* 0x000002a000007945 */ /* 0x000fe20003800000 */
[----:B------:R-:W-:Y:S01]  /*0280*/  IADD3 R5, -R5, R2, RZ ;  /* 0x0000000205057210 */ /* 0x000fe20007ffe1ff */
[----:B--2---:R-:W-:Y:S01]  /*0290*/  IMAD R8, R12, UR10, RZ ;  /* 0x0000000a0c087c24 */ /* 0x004fe2000f8e02ff */
[----:B------:R-:W-:Y:S01]  /*02a0*/  ISETP.GE.AND P0, PT, R54, R3, PT ;  /* 0x000000033600720c */ /* 0x000fe20003f06270 */
[----:B------:R-:W-:Y:S01]  /*02b0*/  HFMA2.MMA R24, -RZ, RZ, 0, 0 ;  /* 0x00000000ff187435 */ /* 0x000fe200000001ff */
[----:B------:R-:W-:Y:S01]  /*02c0*/  SHF.L.U32 R52, R5, 0x3, RZ ;  /* 0x0000000305347819 */ /* 0x000fe200000006ff */
[----:B------:R-:W-:Y:S01]  /*02d0*/  IMAD R9, R13, UR8, R8 ;  /* 0x000000080d097c24 */ /* 0x000fe2000f8e0208 */
[----:B------:R-:W-:Y:S01]  /*02e0*/  CS2R R40, SRZ ;  /* 0x0000000000287805 */ /* 0x000fe2000001ff00 */
[----:B------:R-:W-:Y:S01]  /*02f0*/  IMAD R8, R30, UR11, RZ ;  /* 0x0000000b1e087c24 */ /* 0x000fe2000f8e02ff */
[----:B------:R-:W-:-:S02]  /*0300*/  SHF.R.S32.HI R53, RZ, 0x1f, R52 ;  /* 0x0000001fff357819 */ /* 0x000fc40000011434 */
[----:B------:R-:W-:Y:S02]  /*0310*/  CS2R R42, SRZ ;  /* 0x00000000002a7805 */ /* 0x000fe4000001ff00 */
[----:B------:R-:W-:Y:S01]  /*0320*/  CS2R R44, SRZ ;  /* 0x00000000002c7805 */ /* 0x000fe2000001ff00 */
[----:B------:R-:W-:Y:S01]  /*0330*/  IMAD R31, R31, UR9, R8 ;  /* 0x000000091f1f7c24 */ /* 0x000fe2000f8e0208 */
[----:B------:R-:W-:Y:S01]  /*0340*/  CS2R R46, SRZ ;  /* 0x00000000002e7805 */ /* 0x000fe2000001ff00 */
[----:B---3--:R-:W-:Y:S01]  /*0350*/  IMAD.WIDE.U32 R6, R12, UR8, R52 ;  /* 0x000000080c067c25 */ /* 0x008fe2000f8e0034 */
[----:B------:R-:W-:Y:S02]  /*0360*/  CS2R R12, SRZ ;  /* 0x00000000000c7805 */ /* 0x000fe4000001ff00 */
[----:B------:R-:W-:Y:S02]  /*0370*/  SHF.R.S32.HI R55, RZ, 0x1f, R54 ;  /* 0x0000001fff377819 */ /* 0x000fe40000011436 */
[----:B------:R-:W-:Y:S01]  /*0380*/  CS2R R14, SRZ ;  /* 0x00000000000e7805 */ /* 0x000fe2000001ff00 */
[----:B-1----:R-:W-:Y:S01]  /*0390*/  IMAD R18, R16, UR10, RZ ;  /* 0x0000000a10127c24 */ /* 0x002fe2000f8e02ff */
[----:B------:R-:W-:-:S03]  /*03a0*/  IADD3 R7, R7, R9, RZ ;  /* 0x0000000907077210 */ /* 0x000fc60007ffe0ff */
[----:B------:R-:W-:-:S05]  /*03b0*/  IMAD.WIDE.U32 R28, R30, UR9, R6 ;  /* 0x000000091e1c7c25 */ /* 0x000fca000f8e0006 */
[----:B------:R-:W-:Y:S01]  /*03c0*/  IADD3 R31, R29, R31, RZ ;  /* 0x0000001f1d1f7210 */ /* 0x000fe20007ffe0ff */
[----:B0-----:R-:W-:Y:S06]  /*03d0*/  @P0 BRA `(.L_x_45) ;  /* 0x00000000004c0947 */ /* 0x001fec0003800000 */
[----:B------:R-:W-:Y:S01]  /*03e0*/  IMAD.WIDE R6, R0, 0x40, R54 ;  /* 0x0000004000067825 */ /* 0x000fe200078e0236 */
[----:B------:R-:W-:Y:S01]  /*03f0*/  ULDC.64 UR12, c[0x0][0x228] ;  /* 0x00008a00000c7ab9 */ /* 0x000fe20000000a00 */
[C---:B------:R-:W-:Y:S01]  /*0400*/  IADD3 R8, R52.reuse, 0x40, RZ ;  /* 0x0000004034087810 */ /* 0x040fe20007ffe0ff */
[----:B------:R-:W-:Y:S01]  /*0410*/  ULDC UR5, c[0x0][0x21c] ;  /* 0x0000870000057ab9 */ /* 0x000fe20000000800 */
[----:B------:R-:W-:Y:S01]  /*0420*/  MOV R30, R28 ;  /* 0x0000001c001e7202 */ /* 0x000fe20000000f00 */
[----:B------:R-:W-:Y:S01]  /*0430*/  IMAD R7, R7, UR12, RZ ;  /* 0x0000000c07077c24 */ /* 0x000fe2000f8e02ff */
[----:B------:R-:W-:Y:S02]  /*0440*/  IADD3 R19, R52, 0x80, RZ ;  /* 0x0000008034137810 */ /* 0x000fe40007ffe0ff */
[----:B------:R-:W-:Y:S01]  /*0450*/  ISETP.GE.AND P2, PT, R8, UR5, PT ;  /* 0x0000000508007c0c */ /* 0x000fe2000bf46270 */
[----:B------:R-:W-:Y:S01]  /*0460*/  IMAD.WIDE.U32 R8, R6, UR12, R30 ;  /* 0x0000000c06087c25 */ /* 0x000fe2000f8e001e */
[----:B------:R-:W-:-:S02]  /*0470*/  ISETP.GE.AND P1, PT, R52, UR5, PT ;  /* 0x0000000534007c0c */ /* 0x000fc4000bf26270 */
[----:B------:R-:W-:Y:S01]  /*0480*/  ISETP.GE.AND P3, PT, R19, UR5, PT ;  /* 0x0000000513007c0c */ /* 0x000fe2000bf66270 */
[----:B------:R-:W-:Y:S01]  /*0490*/  IMAD R7, R6, UR13, R7 ;  /* 0x0000000d06077c24 */ /* 0x000fe2000f8e0207 */
[----:B------:R-:W-:Y:S02]  /*04a0*/  ULDC.64 UR12, c[0x0][0x210] ;  /* 0x00008400000c7ab9 */ /* 0x000fe40000000a00 */
[----:B------:R-:W-:Y:S02]  /*04b0*/  LEA R6, P4, R8, UR12, 0x1 ;  /* 0x0000000c08067c11 */ /* 0x000fe4000f8808ff */
[----:B------:R-:W-:-:S04]  /*04c0*/  IADD3 R7, R9, R7, RZ ;  /* 0x0000000709077210 */ /* 0x000fc80007ffe0ff */
[----:B------:R-:W-:-:S05]  /*04d0*/  LEA.HI.X R7, R8, UR13, R7, 0x1, P4 ;  /* 0x0000000d08077c11 */ /* 0x000fca000a0f0c07 */
[----:B------:R0:W5:Y:S04]  /*04e0*/  @!P1 LDG.E.128 R40, desc[UR6][R6.64] ;  /* 0x0000000606289981 */ /* 0x000168000c1e1d00 */
[----:B------:R0:W5:Y:S04]  /*04f0*/  @!P2 LDG.E.128 R44, desc[UR6][R6.64+0x80] ;  /* 0x00008006062ca981 */ /* 0x000168000c1e1d00 */
[----:B------:R0:W5:Y:S02]  /*0500*/  @!P3 LDG.E.128 R12, desc[UR6][R6.64+0x100] ;  /* 0x00010006060cb981 */ /* 0x000164000c1e1d00 */
.L_x_45:
[----:B------:R-:W-:Y:S05]  /*0510*/  BSYNC B0 ;  /* 0x0000000000007941 */ /* 0x000fea0003800000 */
.L_x_44:
[----:B------:R-:W-:Y:S01]  /*0520*/  IADD3 R8, R54, 0x20, RZ ;  /* 0x0000002036087810 */ /* 0x000fe20007ffe0ff */
[----:B------:R-:W-:Y:S01]  /*0530*/  IMAD R35, R17, UR8, R18 ;  /* 0x0000000811237c24 */ /* 0x000fe2000f8e0212 */
[----:B------:R-:W-:Y:S01]  /*0540*/  BSSY B0, `(.L_x_46) ;  /* 0x0000023000007945 */ /* 0x000fe20003800000 */
[----:B------:R-:W-:Y:S01]  /*0550*/  IMAD.WIDE.U32 R32, R16, UR8, R52 ;  /* 0x0000000810207c25 */ /* 0x000fe2000f8e0034 */
[----:B------:R-:W-:Y:S01]  /*0560*/  ISETP.GE.AND P1, PT, R8, R3, PT ;  /* 0x000000030800720c */ /* 0x000fe20003f26270 */
[----:B------:R-:W-:Y:S01]  /*0570*/  HFMA2.MMA R25, -RZ, RZ, 0, 0 ;  /* 0x00000000ff197435 */ /* 0x000fe200000001ff */
[----:B0----5:R-:W-:Y:S02]  /*0580*/  MOV R6, R40 ;  /* 0x0000002800067202 */ /* 0x021fe40000000f00 */
[----:B------:R-:W-:Y:S02]  /*0590*/  CS2R R16, SRZ ;  /* 0x0000000000107805 */ /* 0x000fe4000001ff00 */
[----:B------:R-:W-:-:S02]  /*05a0*/  MOV R7, R41 ;  /* 0x0000002900077202 */ /* 0x000fc40000000f00 */
[----:B------:R-:W-:Y:S02]  /*05b0*/  CS2R R18, SRZ ;  /* 0x0000000000127805 */ /* 0x000fe4000001ff00 */
[----:B------:R-:W-:Y:S02]  /*05c0*/  CS2R R20, SRZ ;  /* 0x0000000000147805 */ /* 0x000fe4000001ff00 */
[----:B------:R-:W-:Y:S02]  /*05d0*/  CS2R R22, SRZ ;  /* 0x0000000000167805 */ /* 0x000fe4000001ff00 */
[----:B------:R-:W-:Y:S01]  /*05e0*/  CS2R R26, SRZ ;  /* 0x00000000001a7805 */ /* 0x000fe2000001ff00 */
[----:B------:R-:W-:Y:S01]  /*05f0*/  IMAD R38, R58, UR11, RZ ;  /* 0x0000000b3a267c24 */ /* 0x000fe2000f8e02ff */
[----:B------:R-:W-:Y:S01]  /*0600*/  IADD3 R35, R33, R35, RZ ;  /* 0x0000002321237210 */ /* 0x000fe20007ffe0ff */
[----:B------:R-:W-:Y:S06]  /*0610*/  @P1 BRA `(.L_x_47) ;  /* 0x0000000000541947 */ /* 0x000fec0003800000 */
[----:B------:R-:W-:Y:S01]  /*0620*/  IMAD.WIDE R36, R0, 0x40, R54 ;  /* 0x0000004000247825 */ /* 0x000fe200078e0236 */
[----:B------:R-:W-:Y:S01]  /*0630*/  MOV R30, R28 ;  /* 0x0000001c001e7202 */ /* 0x000fe20000000f00 */
[----:B------:R-:W-:Y:S01]  /*0640*/  ULDC.64 UR12, c[0x0][0x228] ;  /* 0x00008a00000c7ab9 */ /* 0x000fe20000000a00 */
[----:B------:R-:W-:Y:S01]  /*0650*/  IADD3 R28, R52, 0x40, RZ ;  /* 0x00000040341c7810 */ /* 0x000fe20007ffe0ff */
[----:B------:R-:W-:Y:S01]  /*0660*/  ULDC UR5, c[0x0][0x21c] ;  /* 0x0000870000057ab9 */ /* 0x000fe20000000800 */
[----:B------:R-:W-:Y:S02]  /*0670*/  IADD3 R9, P2, R36, 0x20, RZ ;  /* 0x0000002024097810 */ /* 0x000fe40007f5e0ff */
[----:B------:R-:W-:Y:S02]  /*0680*/  ISETP.GE.AND P4, PT, R28, UR5, PT ;  /* 0x000000051c007c0c */ /* 0x000fe4000bf86270 */
[----:B------:R-:W-:Y:S01]  /*0690*/  IADD3.X R36, RZ, R37, RZ, P2, !PT ;  /* 0x00000025ff247210 */ /* 0x000fe200017fe4ff */
[----:B------:R-:W-:Y:S01]  /*06a0*/  IMAD.WIDE.U32 R30, R9, UR12, R30 ;  /* 0x0000000c091e7c25 */ /* 0x000fe2000f8e001e */
[----:B------:R-:W-:-:S02]  /*06b0*/  IADD3 R28, R52, 0x80, RZ ;  /* 0x00000080341c7810 */ /* 0x000fc40007ffe0ff */
[----:B------:R-:W-:Y:S01]  /*06c0*/  ISETP.GE.AND P3, PT, R52, UR5, PT ;  /* 0x0000000534007c0c */ /* 0x000fe2000bf66270 */
[----:B------:R-:W-:Y:S01]  /*06d0*/  IMAD R36, R36, UR12, RZ ;  /* 0x0000000c24247c24 */ /* 0x000fe2000f8e02ff */
[----:B------:R-:W-:-:S03]  /*06e0*/  ISETP.GE.AND P5, PT, R28, UR5, PT ;  /* 0x000000051c007c0c */ /* 0x000fc6000bfa6270 */
        /* <DEDUP_REMOVED lines=8> */
.L_x_47:
[----:B------:R-:W-:Y:S05]  /*0770*/  BSYNC B0 ;  /* 0x0000000000007941 */ /* 0x000fea0003800000 */
.L_x_46:
[----:B------:R-:W-:Y:S01]  /*0780*/  MOV R34, R32 ;  /* 0x0000002000227202 */ /* 0x000fe20000000f00 */
[----:B------:R-:W-:Y:S01]  /*0790*/  IMAD R57, R59, UR9, R38 ;  /* 0x000000093b397c24 */ /* 0x000fe2000f8e0226 */
[----:B------:R-:W-:Y:S01]  /*07a0*/  BSSY B0, `(.L_x_48) ;  /* 0x0000033000007945 */ /* 0x000fe20003800000 */
[----:B0-----:R-:W-:Y:S02]  /*07b0*/  CS2R R28, SRZ ;  /* 0x00000000001c7805 */ /* 0x001fe4000001ff00 */
[----:B------:R-:W-:Y:S01]  /*07c0*/  CS2R R30, SRZ ;  /* 0x00000000001e7805 */ /* 0x000fe2000001ff00 */
[----:B------:R-:W-:Y:S01]  /*07d0*/  IMAD.WIDE.U32 R58, R58, UR9, R34 ;  /* 0x000000093a3a7c25 */ /* 0x000fe2000f8e0022 */
[----:B------:R-:W-:Y:S02]  /*07e0*/  CS2R R32, SRZ ;  /* 0x0000000000207805 */ /* 0x000fe4000001ff00 */
[----:B------:R-:W-:Y:S02]  /*07f0*/  CS2R R34, SRZ ;  /* 0x0000000000227805 */ /* 0x000fe4000001ff00 */
[----:B------:R-:W-:-:S02]  /*0800*/  CS2R R36, SRZ ;  /* 0x0000000000247805 */ /* 0x000fc4000001ff00 */
[----:B------:R-:W-:Y:S02]  /*0810*/  CS2R R38, SRZ ;  /* 0x0000000000267805 */ /* 0x000fe4000001ff00 */
[----:B------:R-:W-:Y:S01]  /*0820*/  IADD3 R57, R59, R57, RZ ;  /* 0x000000393b397210 */ /* 0x000fe20007ffe0ff */
[----:B------:R-:W-:Y:S06]  /*0830*/  @P0 BRA `(.L_x_49) ;  /* 0x0000000000a40947 */ /* 0x000fec0003800000 */
[----:B------:R-:W-:Y:S01]  /*0840*/  ULDC UR5, c[0x0][0x21c] ;  /* 0x0000870000057ab9 */ /* 0x000fe20000000800 */
[C---:B------:R-:W-:Y:S02]  /*0850*/  IADD3 R9, R52.reuse, 0x40, RZ ;  /* 0x0000004034097810 */ /* 0x040fe40007ffe0ff */
[C---:B------:R-:W-:Y:S02]  /*0860*/  ISETP.GE.AND P2, PT, R52.reuse, UR5, PT ;  /* 0x0000000534007c0c */ /* 0x040fe4000bf46270 */
[----:B------:R-:W-:Y:S02]  /*0870*/  IADD3 R40, R52, 0x80, RZ ;  /* 0x0000008034287810 */ /* 0x000fe40007ffe0ff */
[----:B------:R-:W-:Y:S02]  /*0880*/  ISETP.GE.AND P3, PT, R9, UR5, PT ;  /* 0x0000000509007c0c */ /* 0x000fe4000bf66270 */
[----:B------:R-:W-:-:S07]  /*0890*/  ISETP.GE.AND P5, PT, R40, UR5, PT ;  /* 0x0000000528007c0c */ /* 0x000fce000bfa6270 */
[----:B------:R-:W0:Y:S01]  /*08a0*/  @!P2 LDC.64 R64, c[0x0][0x248] ;  /* 0x00009200ff40ab82 */ /* 0x000e220000000a00 */
[----:B------:R-:W-:Y:S01]  /*08b0*/  @!P2 IMAD.WIDE R66, R0, 0x40, R54 ;  /* 0x000000400042a825 */ /* 0x000fe200078e0236 */
[----:B------:R-:W-:-:S03]  /*08c0*/  @!P2 MOV R56, R58 ;  /* 0x0000003a0038a202 */ /* 0x000fc60000000f00 */
[----:B------:R-:W-:Y:S01]  /*08d0*/  @!P3 IMAD.WIDE R70, R0, 0x40, R54 ;  /* 0x000000400046b825 */ /* 0x000fe200078e0236 */
[----:B------:R-:W-:Y:S02]  /*08e0*/  @!P5 MOV R68, R58 ;  /* 0x0000003a0044d202 */ /* 0x000fe40000000f00 */
[----:B------:R-:W1:Y:S01]  /*08f0*/  @!P3 LDC.64 R50, c[0x0][0x248] ;  /* 0x00009200ff32bb82 */ /* 0x000e620000000a00 */
[----:B------:R-:W-:-:S07]  /*0900*/  @!P5 MOV R69, R57 ;  /* 0x000000390045d202 */ /* 0x000fce0000000f00 */
[----:B------:R-:W2:Y:S08]  /*0910*/  @!P5 LDC.64 R48, c[0x0][0x248] ;  /* 0x00009200ff30db82 */ /* 0x000eb00000000a00 */
[----:B------:R-:W3:Y:S01]  /*0920*/  @!P2 LDC.64 R62, c[0x0][0x240] ;  /* 0x00009000ff3eab82 */ /* 0x000ee20000000a00 */
[-C--:B0-----:R-:W-:Y:S01]  /*0930*/  @!P2 IMAD R9, R67, R64.reuse, RZ ;  /* 0x000000404309a224 */ /* 0x081fe200078e02ff */
[----:B------:R-:W-:Y:S01]  /*0940*/  @!P3 MOV R67, R57 ;  /* 0x000000390043b202 */ /* 0x000fe20000000f00 */
[----:B------:R-:W-:-:S04]  /*0950*/  @!P2 IMAD.WIDE.U32 R72, R66, R64, R56 ;  /* 0x000000404248a225 */ /* 0x000fc800078e0038 */
[----:B------:R-:W-:Y:S01]  /*0960*/  @!P2 IMAD R9, R66, R65, R9 ;  /* 0x000000414209a224 */ /* 0x000fe200078e0209 */
[----:B------:R-:W0:Y:S01]  /*0970*/  @!P3 LDC.64 R60, c[0x0][0x240] ;  /* 0x00009000ff3cbb82 */ /* 0x000e220000000a00 */
[----:B------:R-:W-:Y:S01]  /*0980*/  @!P3 MOV R66, R58 ;  /* 0x0000003a0042b202 */ /* 0x000fe20000000f00 */
[----:B------:R-:W-:Y:S02]  /*0990*/  @!P5 IMAD.WIDE R64, R0, 0x40, R54 ;  /* 0x000000400040d825 */ /* 0x000fe400078e0236 */
[----:B------:R-:W-:Y:S02]  /*09a0*/  @!P2 IADD3 R9, R73, R9, RZ ;  /* 0x000000094909a210 */ /* 0x000fe40007ffe0ff */
[-C--:B-1----:R-:W-:Y:S02]  /*09b0*/  @!P3 IMAD.WIDE.U32 R66, R70, R50.reuse, R66 ;  /* 0x000000324642b225 */ /* 0x082fe400078e0042 */
[----:B------:R-:W1:Y:S02]  /*09c0*/  @!P5 LDC.64 R40, c[0x0][0x240] ;  /* 0x00009000ff28db82 */ /* 0x000e640000000a00 */
[----:B------:R-:W-:-:S02]  /*09d0*/  @!P3 IMAD R50, R71, R50, RZ ;  /* 0x000000324732b224 */ /* 0x000fc400078e02ff */
[-C--:B--2---:R-:W-:Y:S02]  /*09e0*/  @!P5 IMAD R65, R65, R48.reuse, RZ ;  /* 0x000000304141d224 */ /* 0x084fe400078e02ff */
[----:B------:R-:W-:Y:S01]  /*09f0*/  @!P5 IMAD.WIDE.U32 R68, R64, R48, R68 ;  /* 0x000000304044d225 */ /* 0x000fe200078e0044 */
[----:B---3--:R-:W-:-:S03]  /*0a00*/  @!P2 LEA R62, P0, R72, R62, 0x1 ;  /* 0x0000003e483ea211 */ /* 0x008fc600078008ff */
[----:B------:R-:W-:Y:S02]  /*0a10*/  @!P3 IMAD R51, R70, R51, R50 ;  /* 0x000000334633b224 */ /* 0x000fe400078e0232 */
[----:B------:R-:W-:Y:S01]  /*0a20*/  @!P5 IMAD R65, R64, R49, R65 ;  /* 0x000000314041d224 */ /* 0x000fe200078e0241 */
[----:B------:R-:W-:Y:S02]  /*0a30*/  @!P2 LEA.HI.X R63, R72, R63, R9, 0x1, P0 ;  /* 0x0000003f483fa211 */ /* 0x000fe400000f0c09 */
[----:B------:R-:W-:Y:S02]  /*0a40*/  @!P3 IADD3 R51, R67, R51, RZ ;  /* 0x000000334333b210 */ /* 0x000fe40007ffe0ff */
[C---:B0-----:R-:W-:Y:S01]  /*0a50*/  @!P3 LEA R60, P4, R66.reuse, R60, 0x1 ;  /* 0x0000003c423cb211 */ /* 0x041fe200078808ff */
[----:B------:R0:W5:Y:S01]  /*0a60*/  @!P2 LDG.E.128 R28, desc[UR6][R62.64] ;  /* 0x000000063e1ca981 */ /* 0x000162000c1e1d00 */
[----:B------:R-:W-:Y:S02]  /*0a70*/  @!P5 IADD3 R65, R69, R65, RZ ;  /* 0x000000414541d210 */ /* 0x000fe40007ffe0ff */
[----:B------:R-:W-:-:S02]  /*0a80*/  @!P3 LEA.HI.X R61, R66, R61, R51, 0x1, P4 ;  /* 0x0000003d423db211 */ /* 0x000fc400020f0c33 */
[----:B-1----:R-:W-:-:S03]  /*0a90*/  @!P5 LEA R40, P6, R68, R40, 0x1 ;  /* 0x000000284428d211 */ /* 0x002fc600078c08ff */
[----:B------:R0:W5:Y:S01]  /*0aa0*/  @!P3 LDG.E.128 R32, desc[UR6][R60.64+0x80] ;  /* 0x000080063c20b981 */ /* 0x000162000c1e1d00 */
[----:B------:R-:W-:-:S05]  /*0ab0*/  @!P5 LEA.HI.X R41, R68, R41, R65, 0x1, P6 ;  /* 0x000000294429d211 */ /* 0x000fca00030f0c41 */
[----:B------:R0:W5:Y:S04]  /*0ac0*/  @!P5 LDG.E.128 R36, desc[UR6][R40.64+0x100] ;  /* 0x000100062824d981 */ /* 0x000168000c1e1d00 */
.L_x_49:
[----:B------:R-:W-:Y:S05]  /*0ad0*/  BSYNC B0 ;  /* 0x0000000000007941 */ /* 0x000fea0003800000 */
.L_x_48:
[----:B------:R-:W-:Y:S01]  /*0ae0*/  HADD2.F32 R66, -RZ, R6.H1_H1 ;  /* 0x30000006ff427230 */ /* 0x000fe20000004100 */
[----:B------:R-:W-:Y:S01]  /*0af0*/  BSSY B0, `(.L_x_50) ;  /* 0x0000028000007945 */ /* 0x000fe20003800000 */
[----:B0----5:R-:W-:Y:S01]  /*0b00*/  HADD2.F32 R41, -RZ, R28.H1_H1 ;  /* 0x3000001cff297230 */ /* 0x021fe20000004100 */
[----:B------:R-:W-:Y:S01]  /*0b10*/  MOV R9, R42 ;  /* 0x0000002a00097202 */ /* 0x000fe20000000f00 */
[----:B------:R-:W-:Y:S01]  /*0b20*/  HADD2.F32 R67, -RZ, R6.H0_H0 ;  /* 0x20000006ff437230 */ /* 0x000fe20000004100 */
[----:B------:R-:W-:Y:S02]  /*0b30*/  MOV R61, R43 ;  /* 0x0000002b003d7202 */ /* 0x000fe40000000f00 */
[----:B------:R-:W-:Y:S02]  /*0b40*/  CS2R R42, SRZ ;  /* 0x00000000002a7805 */ /* 0x000fe4000001ff00 */
[----:B------:R-:W-:Y:S01]  /*0b50*/  MOV R60, R44 ;  /* 0x0000002c003c7202 */ /* 0x000fe20000000f00 */
[----:B------:R-:W-:Y:S01]  /*0b60*/  FMUL.FTZ R66, R66, R41 ;  /* 0x0000002942427220 */ /* 0x000fe20000410000 */
[----:B------:R-:W-:-:S02]  /*0b70*/  MOV R63, R45 ;  /* 0x0000002d003f7202 */ /* 0x000fc40000000f00 */
[----:B------:R-:W-:Y:S02]  /*0b80*/  CS2R R40, SRZ ;  /* 0x0000000000287805 */ /* 0x000fe4000001ff00 */
[----:B------:R-:W-:Y:S02]  /*0b90*/  MOV R62, R46 ;  /* 0x0000002e003e7202 */ /* 0x000fe40000000f00 */
[----:B------:R-:W-:Y:S02]  /*0ba0*/  CS2R R44, SRZ ;  /* 0x00000000002c7805 */ /* 0x000fe4000001ff00 */
[----:B------:R-:W-:Y:S02]  /*0bb0*/  MOV R64, R47 ;  /* 0x0000002f00407202 */ /* 0x000fe40000000f00 */
[----:B------:R-:W-:Y:S02]  /*0bc0*/  CS2R R46, SRZ ;  /* 0x00000000002e7805 */ /* 0x000fe4000001ff00 */
[----:B------:R-:W-:-:S02]  /*0bd0*/  MOV R65, R29 ;  /* 0x0000001d00417202 */ /* 0x000fc40000000f00 */
[----:B------:R-:W-:Y:S02]  /*0be0*/  CS2R R48, SRZ ;  /* 0x0000000000307805 */ /* 0x000fe4000001ff00 */
[----:B------:R-:W-:Y:S01]  /*0bf0*/  CS2R R50, SRZ ;  /* 0x0000000000327805 */ /* 0x000fe2000001ff00 */
[----:B------:R-:W-:Y:S01]  /*0c00*/  HADD2.F32 R6, -RZ, R28.H0_H0 ;  /* 0x2000001cff067230 */ /* 0x000fe20000004100 */
[----:B------:R-:W-:Y:S06]  /*0c10*/  @P1 BRA `(.L_x_51) ;  /* 0x0000000000541947 */ /* 0x000fec0003800000 */
[----:B------:R-:W-:Y:S01]  /*0c20*/  IMAD.WIDE R28, R0, 0x40, R54 ;  /* 0x00000040001c7825 */ /* 0x000fe200078e0236 */
[----:B------:R-:W-:Y:S01]  /*0c30*/  ULDC UR5, c[0x0][0x21c] ;  /* 0x0000870000057ab9 */ /* 0x000fe20000000800 */
[----:B------:R-:W-:Y:S01]  /*0c40*/  ULDC.64 UR12, c[0x0][0x248] ;  /* 0x00009200000c7ab9 */ /* 0x000fe20000000a00 */
[----:B------:R-:W-:Y:S02]  /*0c50*/  MOV R56, R58 ;  /* 0x0000003a00387202 */ /* 0x000fe40000000f00 */
[----:B------:R-:W-:Y:S02]  /*0c60*/  IADD3 R53, P0, R28, 0x20, RZ ;  /* 0x000000201c357810 */ /* 0x000fe40007f1e0ff */
[C---:B------:R-:W-:Y:S02]  /*0c70*/  IADD3 R58, R52.reuse, 0x40, RZ ;  /* 0x00000040343a7810 */ /* 0x040fe40007ffe0ff */
[----:B------:R-:W-:Y:S01]  /*0c80*/  IADD3.X R28, RZ, R29, RZ, P0, !PT ;  /* 0x0000001dff1c7210 */ /* 0x000fe200007fe4ff */
[----:B------:R-:W-:Y:S01]  /*0c90*/  IMAD.WIDE.U32 R56, R53, UR12, R56 ;  /* 0x0000000c35387c25 */ /* 0x000fe2000f8e0038 */
[----:B------:R-:W-:-:S02]  /*0ca0*/  ISETP.GE.AND P1, PT, R52, UR5, PT ;  /* 0x0000000534007c0c */ /* 0x000fc4000bf26270 */
[----:B------:R-:W-:Y:S01]  /*0cb0*/  IADD3 R52, R52, 0x80, RZ ;  /* 0x0000008034347810 */ /* 0x000fe20007ffe0ff */
[----:B------:R-:W-:Y:S01]  /*0cc0*/  IMAD R28, R28, UR12, RZ ;  /* 0x0000000c1c1c7c24 */ /* 0x000fe2000f8e02ff */
[----:B------:R-:W-:Y:S02]  /*0cd0*/  ISETP.GE.AND P2, PT, R58, UR5, PT ;  /* 0x000000053a007c0c */ /* 0x000fe4000bf46270 */
        /* <DEDUP_REMOVED lines=9> */
.L_x_51:
[----:B------:R-:W-:Y:S05]  /*0d70*/  BSYNC B0 ;  /* 0x0000000000007941 */ /* 0x000fea0003800000 */
.L_x_50:
[----:B------:R-:W-:Y:S01]  /*0d80*/  MOV R52, R16 ;  /* 0x0000001000347202 */ /* 0x000fe20000000f00 */
[----:B------:R-:W-:Y:S02]  /*0d90*/  HADD2.F32 R16, -RZ, R7.H0_H0 ;  /* 0x20000007ff107230 */ /* 0x000fe40000004100 */
[----:B------:R-:W-:Y:S01]  /*0da0*/  FFMA.FTZ R67, R67, R6, R66 ;  /* 0x0000000643437223 */ /* 0x000fe20000010042 */
[----:B------:R-:W-:Y:S01]  /*0db0*/  HADD2.F32 R53, -RZ, R65.H0_H0 ;  /* 0x20000041ff357230 */ /* 0x000fe20000004100 */
[----:B------:R-:W-:Y:S01]  /*0dc0*/  ISETP.NE.AND P0, PT, R5, RZ, PT ;  /* 0x000000ff0500720c */ /* 0x000fe20003f05270 */
[----:B------:R-:W-:Y:S01]  /*0dd0*/  HADD2.F32 R7, -RZ, R7.H1_H1 ;  /* 0x30000007ff077230 */ /* 0x000fe20000004100 */
[----:B------:R-:W-:Y:S01]  /*0de0*/  BSSY B0, `(.L_x_52) ;  /* 0x00000ac000007945 */ /* 0x000fe20003800000 */
[----:B0-----:R-:W-:Y:S02]  /*0df0*/  HADD2.F32 R28, -RZ, R65.H1_H1 ;  /* 0x30000041ff1c7230 */ /* 0x001fe40000004100 */
[----:B------:R-:W-:Y:S01]  /*0e00*/  FFMA.FTZ R16, R16, R53, R67 ;  /* 0x0000003510107223 */ /* 0x000fe20000010043 */
[----:B------:R-:W-:-:S02]  /*0e10*/  HADD2.F32 R6, -RZ, R52.H1_H1 ;  /* 0x30000034ff067230 */ /* 0x000fc40000004100 */
[----:B-----5:R-:W-:Y:S02]  /*0e20*/  HADD2.F32 R29, -RZ, R40.H1_H1 ;  /* 0x30000028ff1d7230 */ /* 0x020fe40000004100 */
[----:B------:R-:W-:Y:S01]  /*0e30*/  FFMA.FTZ R28, R7, R28, R16 ;  /* 0x0000001c071c7223 */ /* 0x000fe20000010010 */
[----:B------:R-:W-:Y:S02]  /*0e40*/  HADD2.F32 R7, -RZ, R9.H0_H0 ;  /* 0x20000009ff077230 */ /* 0x000fe40000004100 */
[----:B------:R-:W-:Y:S02]  /*0e50*/  HADD2.F32 R16, -RZ, R30.H0_H0 ;  /* 0x2000001eff107230 */ /* 0x000fe40000004100 */
[----:B------:R-:W-:Y:S01]  /*0e60*/  FMUL.FTZ R53, R6, R29 ;  /* 0x0000001d06357220 */ /* 0x000fe20000410000 */
[----:B------:R-:W-:Y:S02]  /*0e70*/  HADD2.F32 R6, -RZ, R52.H0_H0 ;  /* 0x20000034ff067230 */ /* 0x000fe40000004100 */
[----:B------:R-:W-:-:S02]  /*0e80*/  HADD2.F32 R29, -RZ, R40.H0_H0 ;  /* 0x20000028ff1d7230 */ /* 0x000fc40000004100 */
[----:B------:R-:W-:Y:S01]  /*0e90*/  FFMA.FTZ R28, R7, R16, R28 ;  /* 0x00000010071c7223 */ /* 0x000fe2000001001c */
[----:B------:R-:W-:Y:S02]  /*0ea0*/  HADD2.F32 R9, -RZ, R9.H1_H1 ;  /* 0x30000009ff097230 */ /* 0x000fe40000004100 */
[----:B------:R-:W-:Y:S02]  /*0eb0*/  HADD2.F32 R16, -RZ, R30.H1_H1 ;  /* 0x3000001eff107230 */ /* 0x000fe40000004100 */
[----:B------:R-:W-:Y:S01]  /*0ec0*/  FFMA.FTZ R29, R6, R29, R53 ;  /* 0x0000001d061d7223 */ /* 0x000fe20000010035 */
[----:B------:R-:W-:Y:S02]  /*0ed0*/  HADD2.F32 R6, -RZ, R17.H0_H0 ;  /* 0x20000011ff067230 */ /* 0x000fe40000004100 */
[----:B------:R-:W-:Y:S02]  /*0ee0*/  HADD2.F32 R7, -RZ, R41.H0_H0 ;  /* 0x20000029ff077230 */ /* 0x000fe40000004100 */
[----:B------:R-:W-:Y:S01]  /*0ef0*/  FFMA.FTZ R30, R9, R16, R28 ;  /* 0x00000010091e7223 */ /* 0x000fe2000001001c */
[----:B------:R-:W-:-:S02]  /*0f00*/  HADD2.F32 R17, -RZ, R17.H1_H1 ;  /* 0x30000011ff117230 */ /* 0x000fc40000004100 */
[----:B------:R-:W-:Y:S02]  /*0f10*/  HADD2.F32 R16, -RZ, R41.H1_H1 ;  /* 0x30000029ff107230 */ /* 0x000fe40000004100 */
[----:B------:R-:W-:Y:S01]  /*0f20*/  FFMA.FTZ R40, R6, R7, R29 ;  /* 0x0000000706287223 */ /* 0x000fe2000001001d */
[----:B------:R-:W-:Y:S02]  /*0f30*/  HADD2.F32 R7, -RZ, R61.H0_H0 ;  /* 0x2000003dff077230 */ /* 0x000fe40000004100 */
[----:B------:R-:W-:Y:S02]  /*0f40*/  HADD2.F32 R28, -RZ, R31.H0_H0 ;  /* 0x2000001fff1c7230 */ /* 0x000fe40000004100 */
[----:B------:R-:W-:Y:S01]  /*0f50*/  FFMA.FTZ R17, R17, R16, R40 ;  /* 0x0000001011117223 */ /* 0x000fe20000010028 */
[----:B------:R-:W-:Y:S02]  /*0f60*/  HADD2.F32 R6, -RZ, R18.H0_H0 ;  /* 0x20000012ff067230 */ /* 0x000fe40000004100 */
[----:B------:R-:W-:-:S02]  /*0f70*/  HADD2.F32 R9, -RZ, R42.H0_H0 ;  /* 0x2000002aff097230 */ /* 0x000fc40000004100 */
[----:B------:R-:W-:Y:S01]  /*0f80*/  FFMA.FTZ R28, R7, R28, R30 ;  /* 0x0000001c071c7223 */ /* 0x000fe2000001001e */
[----:B------:R-:W-:Y:S02]  /*0f90*/  HADD2.F32 R61, -RZ, R61.H1_H1 ;  /* 0x3000003dff3d7230 */ /* 0x000fe40000004100 */
[----:B------:R-:W-:Y:S02]  /*0fa0*/  HADD2.F32 R16, -RZ, R31.H1_H1 ;  /* 0x3000001fff107230 */ /* 0x000fe40000004100 */
[----:B------:R-:W-:Y:S01]  /*0fb0*/  FFMA.FTZ R17, R6, R9, R17 ;  /* 0x0000000906117223 */ /* 0x000fe20000010011 */
[----:B------:R-:W-:Y:S02]  /*0fc0*/  HADD2.F32 R6, -RZ, R60.H0_H0 ;  /* 0x2000003cff067230 */ /* 0x000fe40000004100 */
[----:B------:R-:W-:Y:S02]  /*0fd0*/  HADD2.F32 R18, -RZ, R18.H1_H1 ;  /* 0x30000012ff127230 */ /* 0x000fe40000004100 */
[----:B------:R-:W-:Y:S01]  /*0fe0*/  FFMA.FTZ R61, R61, R16, R28 ;  /* 0x000000103d3d7223 */ /* 0x000fe2000001001c */
[----:B------:R-:W-:-:S02]  /*0ff0*/  HADD2.F32 R7, -RZ, R42.H1_H1 ;  /* 0x3000002aff077230 */ /* 0x000fc40000004100 */
[----:B------:R-:W-:Y:S02]  /*1000*/  HADD2.F32 R9, -RZ, R32.H0_H0 ;  /* 0x20000020ff097230 */ /* 0x000fe40000004100 */
[----:B------:R-:W-:Y:S02]  /*1010*/  HADD2.F32 R60, -RZ, R60.H1_H1 ;  /* 0x3000003cff3c7230 */ /* 0x000fe40000004100 */
[----:B------:R-:W-:Y:S01]  /*1020*/  FFMA.FTZ R17, R18, R7, R17 ;  /* 0x0000000712117223 */ /* 0x000fe20000010011 */
[----:B------:R-:W-:Y:S02]  /*1030*/  HADD2.F32 R7, -RZ, R43.H0_H0 ;  /* 0x2000002bff077230 */ /* 0x000fe40000004100 */
[----:B------:R-:W-:Y:S01]  /*1040*/  FFMA.FTZ R61, R6, R9, R61 ;  /* 0x00000009063d7223 */ /* 0x000fe2000001003d */
[--C-:B------:R-:W-:Y:S02]  /*1050*/  HADD2.F32 R6, -RZ, R19.reuse.H0_H0 ;  /* 0x20000013ff067230 */ /* 0x100fe40000004100 */
[----:B------:R-:W-:-:S02]  /*1060*/  HADD2.F32 R19, -RZ, R19.H1_H1 ;  /* 0x30000013ff137230 */ /* 0x000fc40000004100 */
[----:B------:R-:W-:Y:S02]  /*1070*/  HADD2.F32 R9, -RZ, R32.H1_H1 ;  /* 0x30000020ff097230 */ /* 0x000fe40000004100 */
[----:B------:R-:W-:Y:S01]  /*1080*/  FFMA.FTZ R6, R6, R7, R17 ;  /* 0x0000000706067223 */ /* 0x000fe20000010011 */
[----:B------:R-:W-:Y:S02]  /*1090*/  HADD2.F32 R16, -RZ, R43.H1_H1 ;  /* 0x3000002bff107230 */ /* 0x000fe40000004100 */
[----:B------:R-:W-:Y:S02]  /*10a0*/  HADD2.F32 R7, -RZ, R63.H0_H0 ;  /* 0x2000003fff077230 */ /* 0x000fe40000004100 */
[----:B------:R-:W-:Y:S01]  /*10b0*/  FFMA.FTZ R60, R60, R9, R61 ;  /* 0x000000093c3c7223 */ /* 0x000fe2000001003d */
[----:B------:R-:W-:Y:S02]  /*10c0*/  HADD2.F32 R9, -RZ, R44.H0_H0 ;  /* 0x2000002cff097230 */ /* 0x000fe40000004100 */
[----:B------:R-:W-:Y:S01]  /*10d0*/  FFMA.FTZ R19, R19, R16, R6 ;  /* 0x0000001013137223 */ /* 0x000fe20000010006 */
[----:B------:R-:W-:-:S02]  /*10e0*/  HADD2.F32 R6, -RZ, R20.H0_H0 ;  /* 0x20000014ff067230 */ /* 0x000fc40000004100 */
[----:B------:R-:W-:Y:S02]  /*10f0*/  HADD2.F32 R16, -RZ, R33.H0_H0 ;  /* 0x20000021ff107230 */ /* 0x000fe40000004100 */
[----:B------:R-:W-:Y:S02]  /*1100*/  HADD2.F32 R20, -RZ, R20.H1_H1 ;  /* 0x30000014ff147230 */ /* 0x000fe40000004100 */
[----:B------:R-:W-:Y:S01]  /*1110*/  FFMA.FTZ R9, R6, R9, R19 ;  /* 0x0000000906097223 */ /* 0x000fe20000010013 */
[----:B------:R-:W-:Y:S02]  /*1120*/  HADD2.F32 R17, -RZ, R44.H1_H1 ;  /* 0x3000002cff117230 */ /* 0x000fe40000004100 */
[----:B------:R-:W-:Y:S01]  /*1130*/  FFMA.FTZ R60, R7, R16, R60 ;  /* 0x00000010073c7223 */ /* 0x000fe2000001003c */
[----:B------:R-:W-:Y:S02]  /*1140*/  HADD2.F32 R6, -RZ, R21.H0_H0 ;  /* 0x20000015ff067230 */ /* 0x000fe40000004100 */
[----:B------:R-:W-:-:S02]  /*1150*/  HADD2.F32 R7, -RZ, R45.H0_H0 ;  /* 0x2000002dff077230 */ /* 0x000fc40000004100 */
[----:B------:R-:W-:Y:S01]  /*1160*/  FFMA.FTZ R9, R20, R17, R9 ;  /* 0x0000001114097223 */ /* 0x000fe20000010009 */
[----:B------:R-:W-:Y:S02]  /*1170*/  HADD2.F32 R21, -RZ, R21.H1_H1 ;  /* 0x30000015ff157230 */ /* 0x000fe40000004100 */
[----:B------:R-:W-:Y:S02]  /*1180*/  HADD2.F32 R18, -RZ, R45.H1_H1 ;  /* 0x3000002dff127230 */ /* 0x000fe40000004100 */
[----:B------:R-:W-:Y:S01]  /*1190*/  FFMA.FTZ R6, R6, R7, R9 ;  /* 0x0000000706067223 */ /* 0x000fe20000010009 */
[----:B------:R-:W-:Y:S02]  /*11a0*/  HADD2.F32 R63, -RZ, R63.H1_H1 ;  /* 0x3000003fff3f7230 */ /* 0x000fe40000004100 */
[----:B------:R-:W-:Y:S02]  /*11b0*/  HADD2.F32 R16, -RZ, R33.H1_H1 ;  /* 0x30000021ff107230 */ /* 0x000fe40000004100 */
[----:B------:R-:W-:Y:S01]  /*11c0*/  FFMA.FTZ R21, R21, R18, R6 ;  /* 0x0000001215157223 */ /* 0x000fe20000010006 */
[----:B------:R-:W-:-:S02]  /*11d0*/  HADD2.F32 R18, -RZ, R22.H0_H0 ;  /* 0x20000016ff127230 */ /* 0x000fc40000004100 */
[----:B------:R-:W-:Y:S02]  /*11e0*/  HADD2.F32 R19, -RZ, R46.H0_H0 ;  /* 0x2000002eff137230 */ /* 0x000fe40000004100 */
[----:B------:R-:W-:Y:S01]  /*11f0*/  FFMA.FTZ R60, R63, R16, R60 ;  /* 0x000000103f3c7223 */ /* 0x000fe2000001003c */
[----:B------:R-:W-:Y:S02]  /*1200*/  HADD2.F32 R17, -RZ, R62.H0_H0 ;  /* 0x2000003eff117230 */ /* 0x000fe40000004100 */
[----:B------:R-:W-:Y:S02]  /*1210*/  HADD2.F32 R28, -RZ, R34.H0_H0 ;  /* 0x20000022ff1c7230 */ /* 0x000fe40000004100 */
[----:B------:R-:W-:Y:S01]  /*1220*/  FFMA.FTZ R43, R18, R19, R21 ;  /* 0x00000013122b7223 */ /* 0x000fe20000010015 */
[----:B------:R-:W-:Y:S02]  /*1230*/  HADD2.F32 R62, -RZ, R62.H1_H1 ;  /* 0x3000003eff3e7230 */ /* 0x000fe40000004100 */
[----:B------:R-:W-:-:S02]  /*1240*/  HADD2.F32 R21, -RZ, R34.H1_H1 ;  /* 0x30000022ff157230 */ /* 0x000fc40000004100 */
[----:B------:R-:W-:Y:S01]  /*1250*/  FFMA.FTZ R41, R17, R28, R60 ;  /* 0x0000001c11297223 */ /* 0x000fe2000001003c */
[----:B------:R-:W-:Y:S02]  /*1260*/  HADD2.F32 R22, -RZ, R22.H1_H1 ;  /* 0x30000016ff167230 */ /* 0x000fe40000004100 */
[----:B------:R-:W-:Y:S02]  /*1270*/  HADD2.F32 R29, -RZ, R46.H1_H1 ;  /* 0x3000002eff1d7230 */ /* 0x000fe40000004100 */
[----:B------:R-:W-:Y:S01]  /*1280*/  FFMA.FTZ R62, R62, R21, R41 ;  /* 0x000000153e3e7223 */ /* 0x000fe20000010029 */
[----:B------:R-:W-:Y:S02]  /*1290*/  HADD2.F32 R21, -RZ, R64.H0_H0 ;  /* 0x20000040ff157230 */ /* 0x000fe40000004100 */
[----:B------:R-:W-:Y:S02]  /*12a0*/  HADD2.F32 R28, -RZ, R35.H0_H0 ;  /* 0x20000023ff1c7230 */ /* 0x000fe40000004100 */
[----:B------:R-:W-:Y:S01]  /*12b0*/  FFMA.FTZ R43, R22, R29, R43 ;  /* 0x0000001d162b7223 */ /* 0x000fe2000001002b */
[----:B------:R-:W-:-:S02]  /*12c0*/  HADD2.F32 R22, -RZ, R23.H0_H0 ;  /* 0x20000017ff167230 */ /* 0x000fc40000004100 */
[----:B------:R-:W-:Y:S02]  /*12d0*/  HADD2.F32 R29, -RZ, R47.H0_H0 ;  /* 0x2000002fff1d7230 */ /* 0x000fe40000004100 */
[----:B------:R-:W-:Y:S01]  /*12e0*/  FFMA.FTZ R21, R21, R28, R62 ;  /* 0x0000001c15157223 */ /* 0x000fe2000001003e */
[----:B------:R-:W-:Y:S02]  /*12f0*/  HADD2.F32 R64, -RZ, R64.H1_H1 ;  /* 0x30000040ff407230 */ /* 0x000fe40000004100 */
[----:B------:R-:W-:Y:S02]  /*1300*/  HADD2.F32 R35, -RZ, R35.H1_H1 ;  /* 0x30000023ff237230 */ /* 0x000fe40000004100 */
[----:B------:R-:W-:Y:S01]  /*1310*/  FFMA.FTZ R34, R22, R29, R43 ;  /* 0x0000001d16227223 */ /* 0x000fe2000001002b */
[----:B------:R-:W-:Y:S02]  /*1320*/  HADD2.F32 R23, -RZ, R23.H1_H1 ;  /* 0x30000017ff177230 */ /* 0x000fe40000004100 */
[----:B------:R-:W-:-:S02]  /*1330*/  HADD2.F32 R28, -RZ, R47.H1_H1 ;  /* 0x3000002fff1c7230 */ /* 0x000fc40000004100 */
[----:B------:R-:W-:Y:S01]  /*1340*/  FFMA.FTZ R35, R64, R35, R21 ;  /* 0x0000002340237223 */ /* 0x000fe20000010015 */
[----:B------:R-:W-:Y:S02]  /*1350*/  HADD2.F32 R20, -RZ, R12.H0_H0 ;  /* 0x2000000cff147230 */ /* 0x000fe40000004100 */
[----:B------:R-:W-:Y:S02]  /*1360*/  HADD2.F32 R31, -RZ, R36.H0_H0 ;  /* 0x20000024ff1f7230 */ /* 0x000fe40000004100 */
[----:B------:R-:W-:Y:S01]  /*1370*/  FFMA.FTZ R28, R23, R28, R34 ;  /* 0x0000001c171c7223 */ /* 0x000fe20000010022 */
[----:B------:R-:W-:Y:S02]  /*1380*/  HADD2.F32 R21, -RZ, R24.H0_H0 ;  /* 0x20000018ff157230 */ /* 0x000fe40000004100 */
[----:B------:R-:W-:Y:S02]  /*1390*/  HADD2.F32 R22, -RZ, R48.H0_H0 ;  /* 0x20000030ff167230 */ /* 0x000fe40000004100 */
[----:B------:R-:W-:Y:S01]  /*13a0*/  FFMA.FTZ R31, R20, R31, R35 ;  /* 0x0000001f141f7223 */ /* 0x000fe20000010023 */
[----:B------:R-:W-:-:S02]  /*13b0*/  HADD2.F32 R16, -RZ, R12.H1_H1 ;  /* 0x3000000cff107230 */ /* 0x000fc40000004100 */
[----:B------:R-:W-:Y:S02]  /*13c0*/  HADD2.F32 R33, -RZ, R36.H1_H1 ;  /* 0x30000024ff217230 */ /* 0x000fe40000004100 */
[----:B------:R-:W-:Y:S01]  /*13d0*/  FFMA.FTZ R29, R21, R22, R28 ;  /* 0x00000016151d7223 */ /* 0x000fe2000001001c */
[----:B------:R-:W-:Y:S02]  /*13e0*/  HADD2.F32 R24, -RZ, R24.H1_H1 ;  /* 0x30000018ff187230 */ /* 0x000fe40000004100 */
[----:B------:R-:W-:Y:S02]  /*13f0*/  HADD2.F32 R23, -RZ, R48.H1_H1 ;  /* 0x30000030ff177230 */ /* 0x000fe40000004100 */
[----:B------:R-:W-:Y:S01]  /*1400*/  FFMA.FTZ R20, R16, R33, R31 ;  /* 0x0000002110147223 */ /* 0x000fe2000001001f */
[----:B------:R-:W-:Y:S02]  /*1410*/  HADD2.F32 R9, -RZ, R13.H0_H0 ;  /* 0x2000000dff097230 */ /* 0x000fe40000004100 */
[----:B------:R-:W-:-:S02]  /*1420*/  HADD2.F32 R30, -RZ, R37.H0_H0 ;  /* 0x20000025ff1e7230 */ /* 0x000fc40000004100 */
[----:B------:R-:W-:Y:S01]  /*1430*/  FFMA.FTZ R23, R24, R23, R29 ;  /* 0x0000001718177223 */ /* 0x000fe2000001001d */
[----:B------:R-:W-:Y:S02]  /*1440*/  HADD2.F32 R16, -RZ, R25.H0_H0 ;  /* 0x20000019ff107230 */ /* 0x000fe40000004100 */
[----:B------:R-:W-:Y:S02]  /*1450*/  HADD2.F32 R21, -RZ, R49.H0_H0 ;  /* 0x20000031ff157230 */ /* 0x000fe40000004100 */
[----:B------:R-:W-:Y:S01]  /*1460*/  FFMA.FTZ R30, R9, R30, R20 ;  /* 0x0000001e091e7223 */ /* 0x000fe20000010014 */
[----:B------:R-:W-:Y:S02]  /*1470*/  HADD2.F32 R13, -RZ, R13.H1_H1 ;  /* 0x3000000dff0d7230 */ /* 0x000fe40000004100 */
[----:B------:R-:W-:Y:S02]  /*1480*/  HADD2.F32 R32, -RZ, R37.H1_H1 ;  /* 0x30000025ff207230 */ /* 0x000fe40000004100 */
        /* <DEDUP_REMOVED lines=13> */
[----:B------:R-:W-:Y:S01]  /*1560*/  HADD2.F32 R26, -RZ, R26.H1_H1 ;  /* 0x3000001aff1a7230 */ /* 0x000fe20000004100 */
[----:B------:R-:W0:Y:S01]  /*1570*/  LDC.64 R20, c[0x0][0x2d0] ;  /* 0x0000b400ff147b82 */ /* 0x000e220000000a00 */
        /* <DEDUP_REMOVED lines=13> */
[----:B------:R-:W-:-:S03]  /*1650*/  FFMA.FTZ R6, R15, R12, R6 ;  /* 0x0000000c0f067223 */ /* 0x000fc60000010006 */
[----:B------:R-:W-:Y:S02]  /*1660*/  FFMA.FTZ R14, R27, R16, R14 ;  /* 0x000000101b0e7223 */ /* 0x000fe4000001000e */
[----:B------:R-:W1:Y:S04]  /*1670*/  SHFL.BFLY PT, R7, R6, 0x4, 0x1f ;  /* 0x0c801f0006077f89 */ /* 0x000e6800000e0000 */
[----:B------:R-:W2:Y:S01]  /*1680*/  SHFL.BFLY PT, R13, R14, 0x4, 0x1f ;  /* 0x0c801f000e0d7f89 */ /* 0x000ea200000e0000 */
[----:B-1----:R-:W-:Y:S02]  /*1690*/  FADD.FTZ R9, R6, R7 ;  /* 0x0000000706097221 */ /* 0x002fe40000010000 */
[----:B------:R-:W1:Y:S01]  /*16a0*/  LDC.64 R6, c[0x0][0x2d8] ;  /* 0x0000b600ff067b82 */ /* 0x000e620000000a00 */
[----:B--2---:R-:W-:-:S02]  /*16b0*/  FADD.FTZ R15, R14, R13 ;  /* 0x0000000d0e0f7221 */ /* 0x004fc40000010000 */
[----:B------:R-:W2:Y:S04]  /*16c0*/  SHFL.BFLY PT, R12, R9, 0x2, 0x1f ;  /* 0x0c401f00090c7f89 */ /* 0x000ea800000e0000 */
[----:B------:R-:W3:Y:S01]  /*16d0*/  SHFL.BFLY PT, R16, R15, 0x2, 0x1f ;  /* 0x0c401f000f107f89 */ /* 0x000ee200000e0000 */
[----:B--2---:R-:W-:Y:S01]  /*16e0*/  FADD.FTZ R12, R9, R12 ;  /* 0x0000000c090c7221 */ /* 0x004fe20000010000 */
[----:B---3--:R-:W-:-:S04]  /*16f0*/  FADD.FTZ R16, R15, R16 ;  /* 0x000000100f107221 */ /* 0x008fc80000010000 */
[----:B------:R-:W2:Y:S04]  /*1700*/  SHFL.BFLY PT, R13, R12, 0x1, 0x1f ;  /* 0x0c201f000c0d7f89 */ /* 0x000ea800000e0000 */
[----:B------:R-:W3:Y:S01]  /*1710*/  SHFL.BFLY PT, R17, R16, 0x1, 0x1f ;  /* 0x0c201f0010117f89 */ /* 0x000ee200000e0000 */
[----:B--2---:R-:W-:Y:S01]  /*1720*/  FADD.FTZ R22, R12, R13 ;  /* 0x0000000d0c167221 */ /* 0x004fe20000010000 */
[----:B---3--:R-:W-:Y:S01]  /*1730*/  FADD.FTZ R23, R16, R17 ;  /* 0x0000001110177221 */ /* 0x008fe20000010000 */
[----:B01----:R-:W-:Y:S06]  /*1740*/  @P0 BRA `(.L_x_53) ;  /* 0x0000000000540947 */ /* 0x003fec0003800000 */
[----:B------:R-:W0:Y:S01]  /*1750*/  LDC.64 R16, c[0x0][0x278] ;  /* 0x00009e00ff107b82 */ /* 0x000e220000000a00 */
[----:B------:R-:W-:Y:S01]  /*1760*/  SHF.R.S32.HI R11, RZ, 0x1f, R10 ;  /* 0x0000001fff0b7819 */ /* 0x000fe2000001140a */
[----:B------:R-:W-:Y:S01]  /*1770*/  ULDC.64 UR12, c[0x0][0x260] ;  /* 0x00009800000c7ab9 */ /* 0x000fe20000000a00 */
[----:B------:R-:W-:-:S05]  /*1780*/  ISETP.GE.AND P1, PT, R54, R3, PT ;  /* 0x000000033600720c */ /* 0x000fca0003f26270 */
[----:B------:R-:W1:Y:S01]  /*1790*/  LDC.64 R18, c[0x0][0x280] ;  /* 0x0000a000ff127b82 */ /* 0x000e620000000a00 */
[C---:B0-----:R-:W-:Y:S02]  /*17a0*/  IMAD R14, R16.reuse, UR10, RZ ;  /* 0x0000000a100e7c24 */ /* 0x041fe4000f8e02ff */
[----:B------:R-:W-:-:S04]  /*17b0*/  IMAD.WIDE.U32 R12, R16, UR8, R10 ;  /* 0x00000008100c7c25 */ /* 0x000fc8000f8e000a */
[----:B------:R-:W-:Y:S02]  /*17c0*/  IMAD R5, R17, UR8, R14 ;  /* 0x0000000811057c24 */ /* 0x000fe4000f8e020e */
[----:B-1----:R-:W-:-:S03]  /*17d0*/  IMAD R14, R18, UR11, RZ ;  /* 0x0000000b120e7c24 */ /* 0x002fc6000f8e02ff */
[----:B------:R-:W-:Y:S01]  /*17e0*/  IADD3 R13, R13, R5, RZ ;  /* 0x000000050d0d7210 */ /* 0x000fe20007ffe0ff */
[----:B------:R-:W-:Y:S02]  /*17f0*/  IMAD R9, R19, UR9, R14 ;  /* 0x0000000913097c24 */ /* 0x000fe4000f8e020e */
[----:B------:R-:W-:-:S03]  /*1800*/  IMAD.WIDE.U32 R12, R18, UR9, R12 ;  /* 0x00000009120c7c25 */ /* 0x000fc6000f8e000c */
[----:B------:R-:W-:-:S04]  /*1810*/  IADD3 R5, P0, R54, R12, RZ ;  /* 0x0000000c36057210 */ /* 0x000fc80007f1e0ff */
[----:B------:R-:W-:Y:S02]  /*1820*/  IADD3.X R14, R55, R13, R9, P0, !PT ;  /* 0x0000000d370e7210 */ /* 0x000fe400007fe409 */
[C---:B------:R-:W-:Y:S02]  /*1830*/  LEA R12, P2, R5.reuse, UR12, 0x2 ;  /* 0x0000000c050c7c11 */ /* 0x040fe4000f8410ff */
[----:B------:R-:W-:Y:S02]  /*1840*/  ISETP.GE.AND P0, PT, R8, R3, PT ;  /* 0x000000030800720c */ /* 0x000fe40003f06270 */
[----:B------:R-:W-:Y:S02]  /*1850*/  LEA.HI.X R13, R5, UR13, R14, 0x2, P2 ;  /* 0x0000000d050d7c11 */ /* 0x000fe400090f140e */
[----:B------:R-:W-:Y:S02]  /*1860*/  FSEL R3, R22, RZ, !P1 ;  /* 0x000000ff16037208 */ /* 0x000fe40004800000 */
[----:B------:R-:W-:-:S03]  /*1870*/  FSEL R5, R23, RZ, !P0 ;  /* 0x000000ff17057208 */ /* 0x000fc60004000000 */
[----:B------:R0:W-:Y:S04]  /*1880*/  STG.E desc[UR6][R12.64], R3 ;  /* 0x000000030c007986 */ /* 0x0001e8000c101906 */
[----:B------:R0:W-:Y:S02]  /*1890*/  STG.E desc[UR6][R12.64+0x80], R5 ;  /* 0x000080050c007986 */ /* 0x0001e4000c101906 */
.L_x_53:
[----:B------:R-:W-:Y:S05]  /*18a0*/  BSYNC B0 ;  /* 0x0000000000007941 */ /* 0x000fea0003800000 */
.L_x_52:
[----:B------:R-:W-:Y:S01]  /*18b0*/  UIADD3 UR4, UR4, 0x3f, URZ ;  /* 0x0000003f04047890 */ /* 0x000fe2000fffe03f */
[----:B------:R-:W-:Y:S01]  /*18c0*/  SHF.L.U32 R8, R2, 0x2, RZ ;  /* 0x0000000202087819 */ /* 0x000fe200000006ff */
[----:B0-----:R-:W-:Y:S01]  /*18d0*/  IMAD R3, R0, 0x3000, RZ ;  /* 0x0000300000037824 */ /* 0x001fe200078e02ff */
[----:B------:R-:W-:Y:S01]  /*18e0*/  BSSY B0, `(.L_x_54) ;  /* 0x0000027000007945 */ /* 0x000fe20003800000 */
[----:B------:R-:W-:Y:S01]  /*18f0*/  USHF.R.S32.HI UR5, URZ, 0x1f, UR4 ;  /* 0x0000001f3f057899 */ /* 0x000fe20008011404 */
[----:B------:R-:W-:Y:S02]  /*1900*/  SHF.R.S32.HI R12, RZ, 0x1f, R8 ;  /* 0x0000001fff0c7819 */ /* 0x000fe40000011408 */
[----:B------:R-:W-:Y:S01]  /*1910*/  IADD3 R8, P0, R3, R8, RZ ;  /* 0x0000000803087210 */ /* 0x000fe20007f1e0ff */
[----:B------:R-:W-:-:S03]  /*1920*/  ULEA.HI UR5, UR5, UR4, URZ, 0x6 ;  /* 0x0000000405057291 */ /* 0x000fc6000f8f303f */
[----:B------:R-:W-:Y:S01]  /*1930*/  LEA.HI.X.SX32 R9, R3, R12, 0x1, P0 ;  /* 0x0000000c03097211 */ /* 0x000fe200000f0eff */
[----:B------:R-:W-:Y:S01]  /*1940*/  ULOP3.LUT UR5, UR5, 0xffffffc0, URZ, 0xc0, !UPT ;  /* 0xffffffc005057892 */ /* 0x000fe2000f8ec03f */
[C---:B------:R-:W-:Y:S02]  /*1950*/  IMAD R12, R20.reuse, UR10, RZ ;  /* 0x0000000a140c7c24 */ /* 0x040fe4000f8e02ff */
[----:B------:R-:W-:-:S03]  /*1960*/  IMAD.WIDE.U32 R8, R20, UR8, R8 ;  /* 0x0000000814087c25 */ /* 0x000fc6000f8e0008 */
[----:B------:R-:W-:Y:S01]  /*1970*/  IADD3 R3, -R10, UR5, RZ ;  /* 0x000000050a037c10 */ /* 0x000fe2000fffe1ff */
[----:B------:R-:W-:-:S03]  /*1980*/  IMAD R5, R21, UR8, R12 ;  /* 0x0000000815057c24 */ /* 0x000fc6000f8e020c */
[----:B------:R-:W-:Y:S01]  /*1990*/  ISETP.GE.AND P0, PT, R2, R3, PT ;  /* 0x000000030200720c */ /* 0x000fe20003f06270 */
[----:B------:R-:W-:Y:S01]  /*19a0*/  IMAD R12, R6, UR11, RZ ;  /* 0x0000000b060c7c24 */ /* 0x000fe2000f8e02ff */
[----:B------:R-:W-:Y:S02]  /*19b0*/  IADD3 R9, R9, R5, RZ ;  /* 0x0000000509097210 */ /* 0x000fe40007ffe0ff */
[----:B------:R-:W-:Y:S01]  /*19c0*/  ISETP.GT.OR P0, PT, R2, 0x3f, P0 ;  /* 0x0000003f0200780c */ /* 0x000fe20000704670 */
[----:B------:R-:W-:Y:S02]  /*19d0*/  IMAD R5, R7, UR9, R12 ;  /* 0x0000000907057c24 */ /* 0x000fe4000f8e020c */
[----:B------:R-:W-:-:S05]  /*19e0*/  IMAD.WIDE.U32 R12, R6, UR9, R8 ;  /* 0x00000009060c7c25 */ /* 0x000fca000f8e0008 */
[----:B------:R-:W-:-:S05]  /*19f0*/  IADD3 R5, R13, R5, RZ ;  /* 0x000000050d057210 */ /* 0x000fca0007ffe0ff */
[----:B------:R-:W-:Y:S05]  /*1a00*/  @P0 BRA `(.L_x_55) ;  /* 0x0000000000500947 */ /* 0x000fea0003800000 */
[----:B------:R-:W0:Y:S01]  /*1a10*/  LDC.64 R14, c[0x0][0x2a8] ;  /* 0x0000aa00ff0e7b82 */ /* 0x000e220000000a00 */
[----:B------:R-:W-:Y:S01]  /*1a20*/  SHF.R.S32.HI R3, RZ, 0x1f, R2 ;  /* 0x0000001fff037819 */ /* 0x000fe20000011402 */
[----:B------:R-:W-:Y:S01]  /*1a30*/  ULDC.64 UR4, c[0x0][0x2a0] ;  /* 0x0000a80000047ab9 */ /* 0x000fe20000000a00 */
[----:B------:R-:W-:-:S04]  /*1a40*/  IADD3 R6, P0, R10, R2, RZ ;  /* 0x000000020a067210 */ /* 0x000fc80007f1e0ff */
[----:B------:R-:W-:Y:S01]  /*1a50*/  LEA.HI.X.SX32 R7, R10, R3, 0x1, P0 ;  /* 0x000000030a077211 */ /* 0x000fe200000f0eff */
[----:B------:R-:W1:Y:S01]  /*1a60*/  LDC.64 R16, c[0x0][0x2b0] ;  /* 0x0000ac00ff107b82 */ /* 0x000e620000000a00 */
[----:B------:R-:W-:Y:S01]  /*1a70*/  FSETP.NEU.FTZ.AND P0, PT, R4, -INF , PT ;  /* 0xff8000000400780b */ /* 0x000fe20003f1d000 */
[C---:B0-----:R-:W-:Y:S02]  /*1a80*/  IMAD R8, R14.reuse, UR10, RZ ;  /* 0x0000000a0e087c24 */ /* 0x041fe4000f8e02ff */
[----:B------:R-:W-:-:S04]  /*1a90*/  IMAD.WIDE.U32 R6, R14, UR8, R6 ;  /* 0x000000080e067c25 */ /* 0x000fc8000f8e0006 */
[----:B------:R-:W-:Y:S02]  /*1aa0*/  IMAD R3, R15, UR8, R8 ;  /* 0x000000080f037c24 */ /* 0x000fe4000f8e0208 */
[----:B-1----:R-:W-:-:S03]  /*1ab0*/  IMAD R8, R16, UR11, RZ ;  /* 0x0000000b10087c24 */ /* 0x002fc6000f8e02ff */
[----:B------:R-:W-:Y:S01]  /*1ac0*/  IADD3 R7, R7, R3, RZ ;  /* 0x0000000307077210 */ /* 0x000fe20007ffe0ff */
[----:B------:R-:W-:Y:S02]  /*1ad0*/  IMAD R9, R17, UR9, R8 ;  /* 0x0000000911097c24 */ /* 0x000fe4000f8e0208 */
[----:B------:R-:W-:Y:S01]  /*1ae0*/  FMUL.FTZ R3, R4, 1.4426950216293334961 ;  /* 0x3fb8aa3b04037820 */ /* 0x000fe20000410000 */
[----:B------:R-:W-:-:S04]  /*1af0*/  IMAD.WIDE.U32 R6, R16, UR9, R6 ;  /* 0x0000000910067c25 */ /* 0x000fc8000f8e0006 */
[----:B------:R-:W-:Y:S02]  /*1b00*/  FSEL R3, R3, RZ, P0 ;  /* 0x000000ff03037208 */ /* 0x000fe40000000000 */
[----:B------:R-:W-:Y:S02]  /*1b10*/  IADD3 R7, R7, R9, RZ ;  /* 0x0000000907077210 */ /* 0x000fe40007ffe0ff */
[----:B------:R-:W-:-:S04]  /*1b20*/  LEA R8, P1, R6, UR4, 0x2 ;  /* 0x0000000406087c11 */ /* 0x000fc8000f8210ff */
[----:B------:R-:W-:-:S05]  /*1b30*/  LEA.HI.X R9, R6, UR5, R7, 0x2, P1 ;  /* 0x0000000506097c11 */ /* 0x000fca00088f1407 */
[----:B------:R0:W-:Y:S04]  /*1b40*/  STG.E desc[UR6][R8.64], R3 ;  /* 0x0000000308007986 */ /* 0x0001e8000c101906 */
.L_x_55:
[----:B------:R-:W-:Y:S05]  /*1b50*/  BSYNC B0 ;  /* 0x0000000000007941 */ /* 0x000fea0003800000 */
.L_x_54:
[----:B------:R-:W-:Y:S01]  /*1b60*/  ULDC.64 UR12, c[0x0][0x2e8] ;  /* 0x0000ba00000c7ab9 */ /* 0x000fe20000000a00 */
[----:B------:R-:W-:Y:S01]  /*1b70*/  ULDC.64 UR4, c[0x0][0x2b8] ;  /* 0x0000ae0000047ab9 */ /* 0x000fe20000000a00 */
[----:B------:R-:W-:Y:S02]  /*1b80*/  ISETP.NE.U32.AND P0, PT, RZ, UR12, PT ;  /* 0x0000000cff007c0c */ /* 0x000fe4000bf05070 */
[C---:B------:R-:W-:Y:S02]  /*1b90*/  LEA R4, P1, R12.reuse, UR4, 0x2 ;  /* 0x000000040c047c11 */ /* 0x040fe4000f8210ff */
[----:B------:R-:W-:Y:S02]  /*1ba0*/  ISETP.NE.AND.EX P0, PT, RZ, UR13, PT, P0 ;  /* 0x0000000dff007c0c */ /* 0x000fe4000bf05300 */
[----:B------:R-:W-:Y:S02]  /*1bb0*/  LEA.HI.X R5, R12, UR5, R5, 0x2, P1 ;  /* 0x000000050c057c11 */ /* 0x000fe400088f1405 */
[----:B------:R-:W-:-:S03]  /*1bc0*/  ISETP.NE.OR P0, PT, R2, RZ, !P0 ;  /* 0x000000ff0200720c */ /* 0x000fc60004705670 */
[----:B------:R1:W-:Y:S04]  /*1bd0*/  STG.E.128 desc[UR6][R4.64], RZ ;  /* 0x000000ff04007986 */ /* 0x0003e8000c101d06 */
        /* <DEDUP_REMOVED lines=10> */
[----:B------:R1:W-:Y:S01]  /*1c80*/  STG.E.128 desc[UR6][R4.64+0xb000], RZ ;  /* 0x00b000ff04007986 */ /* 0x0003e2000c101d06 */
[----:B------:R-:W-:Y:S05]  /*1c90*/  @P0 EXIT ;  /* 0x000000000000094d */ /* 0x000fea0003800000 */
[----:B-1----:R-:W1:Y:S08]  /*1ca0*/  LDC R5, c[0x0][0x2e0] ;  /* 0x0000b800ff057b82 */ /* 0x002e700000000800 */
[----:B------:R-:W2:Y:S08]  /*1cb0*/  LDC R7, c[0x0][0x220] ;  /* 0x00008800ff077b82 */ /* 0x000eb00000000800 */
[----:B0-----:R-:W0:Y:S01]  /*1cc0*/  LDC.64 R2, c[0x0][0x2e8] ;  /* 0x0000ba00ff027b82 */ /* 0x001e220000000a00 */
[----:B-1----:R-:W-:-:S04]  /*1cd0*/  IMAD R0, R0, R5, UR9 ;  /* 0x0000000900007e24 */ /* 0x002fc8000f8e0205 */
[----:B--2---:R-:W-:-:S04]  /*1ce0*/  IMAD R5, R0, R7, UR8 ;  /* 0x0000000800057e24 */ /* 0x004fc8000f8e0207 */
[----:B0-----:R-:W-:-:S05]  /*1cf0*/  IMAD.WIDE R2, R5, 0x4, R2 ;  /* 0x0000000405027825 */ /* 0x001fca00078e0202 */
[----:B------:R-:W-:Y:S01]  /*1d00*/  STG.E desc[UR6][R2.64], RZ ;  /* 0x000000ff02007986 */ /* 0x000fe2000c101906 */
[----:B------:R-:W-:Y:S05]  /*1d10*/  EXIT ;  /* 0x000000000000794d */ /* 0x000fea0003800000 */
.L_x_56:
        /* <DEDUP_REMOVED lines=14> */
.L_x_135:


//--------------------- .text._ZN7cutlass13device_kernelIN5flash19enable_sm80_to_sm89INS1_16FlashAttnBwdSm80INS1_25CollectiveMainloopBwdSm80ILi2ELi1EN4cute5tupleIJNS5_1CILi64EEENS7_ILi80EEENS7_ILi192EEEEEENS_6half_tEfNS_4arch4Sm80ELb1ELb0ELb1ELb1ELb0ELb0ELb1ELb0ELi2ELi4ELi2ELi2ELb0EEENS1_21CollectiveEpilogueBwdISB_SC_SE_Li256ELb1ELb1ELi4EEENS1_25SingleTileBwdLPTSchedulerILb1ELi80ELb0EEEEEEEEEvNT_6ParamsE --------------------------
	.section	.text._ZN7cutlass13device_kernelIN5flash19enable_sm80_to_sm89INS1_16FlashAttnBwdSm80INS1_25CollectiveMainloopBwdSm80ILi2ELi1EN4cute5tupleIJNS5_1CILi64EEENS7_ILi80EEENS7_ILi192EEEEEENS_6half_tEfNS_4arch4Sm80ELb1ELb0ELb1ELb1ELb0ELb0ELb1ELb0ELi2ELi4ELi2ELi2ELb0EEENS1_21CollectiveEpilogueBwdISB_SC_SE_Li256ELb1ELb1ELi4EEENS1_25SingleTileBwdLPTSchedulerILb1ELi80ELb0EEEEEEEEEvNT_6ParamsE,"ax",@progbits
	.align	128
.text._ZN7cutlass13device_kernelIN5flash19enable_sm80_to_sm89INS1_16FlashAttnBwdSm80INS1_25CollectiveMainloopBwdSm80ILi2ELi1EN4cute5tupleIJNS5_1CILi64EEENS7_ILi80EEENS7_ILi192EEEEEENS_6half_tEfNS_4arch4Sm80ELb1ELb0ELb1ELb1ELb0ELb0ELb1ELb0ELi2ELi4ELi2ELi2ELb0EEENS1_21CollectiveEpilogueBwdISB_SC_SE_Li256ELb1ELb1ELi4EEENS1_25SingleTileBwdLPTSchedulerILb1ELi80ELb0EEEEEEEEEvNT_6ParamsE:
        .type           _ZN7cutlass13device_kernelIN5flash19enable_sm80_to_sm89INS1_16FlashAttnBwdSm80INS1_25CollectiveMainloopBwdSm80ILi2ELi1EN4cute5tupleIJNS5_1CILi64EEENS7_ILi80EEENS7_ILi192EEEEEENS_6half_tEfNS_4arch4Sm80ELb1ELb0ELb1ELb1ELb0ELb0ELb1ELb0ELi2ELi4ELi2ELi2ELb0EEENS1_21CollectiveEpilogueBwdISB_SC_SE_Li256ELb1ELb1ELi4EEENS1_25SingleTileBwdLPTSchedulerILb1ELi80ELb0EEEEEEEEEvNT_6ParamsE,@function
        .size           _ZN7cutlass13device_kernelIN5flash19enable_sm80_to_sm89INS1_16FlashAttnBwdSm80INS1_25CollectiveMainloopBwdSm80ILi2ELi1EN4cute5tupleIJNS5_1CILi64EEENS7_ILi80EEENS7_ILi192EEEEEENS_6half_tEfNS_4arch4Sm80ELb1ELb0ELb1ELb1ELb0ELb0ELb1ELb0ELi2ELi4ELi2ELi2ELb0EEENS1_21CollectiveEpilogueBwdISB_SC_SE_Li256ELb1ELb1ELi4EEENS1_25SingleTileBwdLPTSchedulerILb1ELi80ELb0EEEEEEEEEvNT_6ParamsE,(.L_x_136 - _ZN7cutlass13device_kernelIN5flash19enable_sm80_to_sm89INS1_16FlashAttnBwdSm80INS1_25CollectiveMainloopBwdSm80ILi2ELi1EN4cute5tupleIJNS5_1CILi64EEENS7_ILi80EEENS7_ILi192EEEEEENS_6half_tEfNS_4arch4Sm80ELb1ELb0ELb1ELb1ELb0ELb0ELb1ELb0ELi2ELi4ELi2ELi2ELb0EEENS1_21CollectiveEpilogueBwdISB_SC_SE_Li256ELb1ELb1ELi4EEENS1_25SingleTileBwdLPTSchedulerILb1ELi80ELb0EEEEEEEEEvNT_6ParamsE)
        .other          _ZN7cutlass13device_kernelIN5flash19enable_sm80_to_sm89INS1_16FlashAttnBwdSm80INS1_25CollectiveMainloopBwdSm80ILi2ELi1EN4cute5tupleIJNS5_1CILi64EEENS7_ILi80EEENS7_ILi192EEEEEENS_6half_tEfNS_4arch4Sm80ELb1ELb0ELb1ELb1ELb0ELb0ELb1ELb0ELi2ELi4ELi2ELi2ELb0EEENS1_21CollectiveEpilogueBwdISB_SC_SE_Li256ELb1ELb1ELi4EEENS1_25SingleTileBwdLPTSchedulerILb1ELi80ELb0EEEEEEEEEvNT_6ParamsE,@"STO_CUDA_ENTRY STV_DEFAULT"
_ZN7cutlass13device_kernelIN5flash19enable_sm80_to_sm89INS1_16FlashAttnBwdSm80INS1_25CollectiveMainloopBwdSm80ILi2ELi1EN4cute5tupleIJNS5_1CILi64EEENS7_ILi80EEENS7_ILi192EEEEEENS_6half_tEfNS_4arch4Sm80ELb1ELb0ELb1ELb1ELb0ELb0ELb1ELb0ELi2ELi4ELi2ELi2ELb0EEENS1_21CollectiveEpilogueBwdISB_SC_SE_Li256ELb1ELb1ELi4EEENS1_25SingleTileBwdLPTSchedulerILb1ELi80ELb0EEEEEEEEEvNT_6ParamsE:
[----:B------:R-:W-:Y:S01]  /*0000*/  LDC R1, c[0x0][0x28] ;  /* 0x00000a00ff017b82 */ /* 0x000fe20000000800 */
[----:B------:R-:W-:Y:S05]  /*0010*/  EXIT ;  /* 0x000000000000794d */ /* 0x000fea0003800000 */
.L_x_57:
        /* <DEDUP_REMOVED lines=14> */
.L_x_136:


//--------------------- .text._ZN7cutlass13device_kernelIN5flash19enable_sm80_to_sm89INS1_16FlashAttnBwdSm80INS1_25CollectiveMainloopBwdSm80ILi2ELi1EN4cute5tupleIJNS5_1CILi64EEENS7_ILi80EEENS7_ILi192EEEEEENS_6half_tEfNS_4arch4Sm80ELb1ELb0ELb1ELb1ELb1ELb0ELb1ELb0ELi2ELi4ELi2ELi2ELb0EEENS1_21CollectiveEpilogueBwdISB_SC_SE_Li256ELb1ELb1ELi4EEENS1_25SingleTileBwdLPTSchedulerILb1ELi80ELb1EEEEEEEEEvNT_6ParamsE --------------------------
	.section	.text._ZN7cutlass13device_kernelIN5flash19enable_sm80_to_sm89INS1_16FlashAttnBwdSm80INS1_25CollectiveMainloopBwdSm80ILi2ELi1EN4cute5tupleIJNS5_1CILi64EEENS7_ILi80EEENS7_ILi192EEEEEENS_6half_tEfNS_4arch4Sm80ELb1ELb0ELb1ELb1ELb1ELb0ELb1ELb0ELi2ELi4ELi2ELi2ELb0EEENS1_21CollectiveEpilogueBwdISB_SC_SE_Li256ELb1ELb1ELi4EEENS1_25SingleTileBwdLPTSchedulerILb1ELi80ELb1EEEEEEEEEvNT_6ParamsE,"ax",@progbits
	.align	128
.text._ZN7cutlass13device_kernelIN5flash19enable_sm80_to_sm89INS1_16FlashAttnBwdSm80INS1_25CollectiveMainloopBwdSm80ILi2ELi1EN4cute5tupleIJNS5_1CILi64EEENS7_ILi80EEENS7_ILi192EEEEEENS_6half_tEfNS_4arch4Sm80ELb1ELb0ELb1ELb1ELb1ELb0ELb1ELb0ELi2ELi4ELi2ELi2ELb0EEENS1_21CollectiveEpilogueBwdISB_SC_SE_Li256ELb1ELb1ELi4EEENS1_25SingleTileBwdLPTSchedulerILb1ELi80ELb1EEEEEEEEEvNT_6ParamsE:
        .type           _ZN7cutlass13device_kernelIN5flash19enable_sm80_to_sm89INS1_16FlashAttnBwdSm80INS1_25CollectiveMainloopBwdSm80ILi2ELi1EN4cute5tupleIJNS5_1CILi64EEENS7_ILi80EEENS7_ILi192EEEEEENS_6half_tEfNS_4arch4Sm80ELb1ELb0ELb1ELb1ELb1ELb0ELb1ELb0ELi2ELi4ELi2ELi2ELb0EEENS1_21CollectiveEpilogueBwdISB_SC_SE_Li256ELb1ELb1ELi4EEENS1_25SingleTileBwdLPTSchedulerILb1ELi80ELb1EEEEEEEEEvNT_6ParamsE,@function
        .size           _ZN7cutlass13device_kernelIN5flash19enable_sm80_to_sm89INS1_16FlashAttnBwdSm80INS1_25CollectiveMainloopBwdSm80ILi2ELi1EN4cute5tupleIJNS5_1CILi64EEENS7_ILi80EEENS7_ILi192EEEEEENS_6half_tEfNS_4arch4Sm80ELb1ELb0ELb1ELb1ELb1ELb0ELb1ELb0ELi2ELi4ELi2ELi2ELb0EEENS1_21CollectiveEpilogueBwdISB_SC_SE_Li256ELb1ELb1ELi4EEENS1_25SingleTileBwdLPTSchedulerILb1ELi80ELb1EEEEEEEEEvNT_6ParamsE,(.L_x_137 - _ZN7cutlass13device_kernelIN5flash19enable_sm80_to_sm89INS1_16FlashAttnBwdSm80INS1_25CollectiveMainloopBwdSm80ILi2ELi1EN4cute5tupleIJNS5_1CILi64EEENS7_ILi80EEENS7_ILi192EEEEEENS_6half_tEfNS_4arch4Sm80ELb1ELb0ELb1ELb1ELb1ELb0ELb1ELb0ELi2ELi4ELi2ELi2ELb0EEENS1_21CollectiveEpilogueBwdISB_SC_SE_Li256ELb1ELb1ELi4EEENS1_25SingleTileBwdLPTSchedulerILb1ELi80ELb1EEEEEEEEEvNT_6ParamsE)
        .other          _ZN7cutlass13device_kernelIN5flash19enable_sm80_to_sm89INS1_16FlashAttnBwdSm80INS1_25CollectiveMainloopBwdSm80ILi2ELi1EN4cute5tupleIJNS5_1CILi64EEENS7_ILi80EEENS7_ILi192EEEEEENS_6half_tEfNS_4arch4Sm80ELb1ELb0ELb1ELb1ELb1ELb0ELb1ELb0ELi2ELi4ELi2ELi2ELb0EEENS1_21CollectiveEpilogueBwdISB_SC_SE_Li256ELb1ELb1ELi4EEENS1_25SingleTileBwdLPTSchedulerILb1ELi80ELb1EEEEEEEEEvNT_6ParamsE,@"STO_CUDA_ENTRY STV_DEFAULT"
_ZN7cutlass13device_kernelIN5flash19enable_sm80_to_sm89INS1_16FlashAttnBwdSm80INS1_25CollectiveMainloopBwdSm80ILi2ELi1EN4cute5tupleIJNS5_1CILi64EEENS7_ILi80EEENS7_ILi192EEEEEENS_6half_tEfNS_4arch4Sm80ELb1ELb0ELb1ELb1ELb1ELb0ELb1ELb0ELi2ELi4ELi2ELi2ELb0EEENS1_21CollectiveEpilogueBwdISB_SC_SE_Li256ELb1ELb1ELi4EEENS1_25SingleTileBwdLPTSchedulerILb1ELi80ELb1EEEEEEEEEvNT_6ParamsE:
[----:B------:R-:W-:Y:S01]  /*0000*/  LDC R1, c[0x0][0x28] ;  /* 0x00000a00ff017b82 */ /* 0x000fe20000000800 */
[----:B------:R-:W-:Y:S05]  /*0010*/  EXIT ;  /* 0x000000000000794d */ /* 0x000fea0003800000 */
.L_x_58:
        /* <DEDUP_REMOVED lines=14> */
.L_x_137:


//--------------------- .text._ZN7cutlass13device_kernelIN5flash19enable_sm80_to_sm89INS1_16FlashAttnBwdSm80INS1_25CollectiveMainloopBwdSm80ILi2ELi1EN4cute5tupleIJNS5_1CILi64EEENS7_ILi80EEENS7_ILi192EEEEEENS_6half_tEfNS_4arch4Sm80ELb1ELb0ELb1ELb1ELb0ELb0ELb1ELb0ELi2ELi4ELi2ELi2ELb0EEENS1_24CollectiveEpilogueBwdGQAISB_fSE_Li256ELb1ELb0EEENS1_25SingleTileBwdLPTSchedulerILb1ELi80ELb0EEEEEEEEEvNT_6ParamsE --------------------------
	.section	.text._ZN7cutlass13device_kernelIN5flash19enable_sm80_to_sm89INS1_16FlashAttnBwdSm80INS1_25CollectiveMainloopBwdSm80ILi2ELi1EN4cute5tupleIJNS5_1CILi64EEENS7_ILi80EEENS7_ILi192EEEEEENS_6half_tEfNS_4arch4Sm80ELb1ELb0ELb1ELb1ELb0ELb0ELb1ELb0ELi2ELi4ELi2ELi2ELb0EEENS1_24CollectiveEpilogueBwdGQAISB_fSE_Li256ELb1ELb0EEENS1_25SingleTileBwdLPTSchedulerILb1ELi80ELb0EEEEEEEEEvNT_6ParamsE,"ax",@progbits
	.align	128
.text._ZN7cutlass13device_kernelIN5flash19enable_sm80_to_sm89INS1_16FlashAttnBwdSm80INS1_25CollectiveMainloopBwdSm80ILi2ELi1EN4cute5tupleIJNS5_1CILi64EEENS7_ILi80EEENS7_ILi192EEEEEENS_6half_tEfNS_4arch4Sm80ELb1ELb0ELb1ELb1ELb0ELb0ELb1ELb0ELi2ELi4ELi2ELi2ELb0EEENS1_24CollectiveEpilogueBwdGQAISB_fSE_Li256ELb1ELb0EEENS1_25SingleTileBwdLPTSchedulerILb1ELi80ELb0EEEEEEEEEvNT_6ParamsE:
        .type           _ZN7cutlass13device_kernelIN5flash19enable_sm80_to_sm89INS1_16FlashAttnBwdSm80INS1_25CollectiveMainloopBwdSm80ILi2ELi1EN4cute5tupleIJNS5_1CILi64EEENS7_ILi80EEENS7_ILi192EEEEEENS_6half_tEfNS_4arch4Sm80ELb1ELb0ELb1ELb1ELb0ELb0ELb1ELb0ELi2ELi4ELi2ELi2ELb0EEENS1_24CollectiveEpilogueBwdGQAISB_fSE_Li256ELb1ELb0EEENS1_25SingleTileBwdLPTSchedulerILb1ELi80ELb0EEEEEEEEEvNT_6ParamsE,@function
        .size           _ZN7cutlass13device_kernelIN5flash19enable_sm80_to_sm89INS1_16FlashAttnBwdSm80INS1_25CollectiveMainloopBwdSm80ILi2ELi1EN4cute5tupleIJNS5_1CILi64EEENS7_ILi80EEENS7_ILi192EEEEEENS_6half_tEfNS_4arch4Sm80ELb1ELb0ELb1ELb1ELb0ELb0ELb1ELb0ELi2ELi4ELi2ELi2ELb0EEENS1_24CollectiveEpilogueBwdGQAISB_fSE_Li256ELb1ELb0EEENS1_25SingleTileBwdLPTSchedulerILb1ELi80ELb0EEEEEEEEEvNT_6ParamsE,(.L_x_138 - _ZN7cutlass13device_kernelIN5flash19enable_sm80_to_sm89INS1_16FlashAttnBwdSm80INS1_25CollectiveMainloopBwdSm80ILi2ELi1EN4cute5tupleIJNS5_1CILi64EEENS7_ILi80EEENS7_ILi192EEEEEENS_6half_tEfNS_4arch4Sm80ELb1ELb0ELb1ELb1ELb0ELb0ELb1ELb0ELi2ELi4ELi2ELi2ELb0EEENS1_24CollectiveEpilogueBwdGQAISB_fSE_Li256ELb1ELb0EEENS1_25SingleTileBwdLPTSchedulerILb1ELi80ELb0EEEEEEEEEvNT_6ParamsE)
        .other          _ZN7cutlass13device_kernelIN5flash19enable_sm80_to_sm89INS1_16FlashAttnBwdSm80INS1_25CollectiveMainloopBwdSm80ILi2ELi1EN4cute5tupleIJNS5_1CILi64EEENS7_ILi80EEENS7_ILi192EEEEEENS_6half_tEfNS_4arch4Sm80ELb1ELb0ELb1ELb1ELb0ELb0ELb1ELb0ELi2ELi4ELi2ELi2ELb0EEENS1_24CollectiveEpilogueBwdGQAISB_fSE_Li256ELb1ELb0EEENS1_25SingleTileBwdLPTSchedulerILb1ELi80ELb0EEEEEEEEEvNT_6ParamsE,@"STO_CUDA_ENTRY STV_DEFAULT"
_ZN7cutlass13device_kernelIN5flash19enable_sm80_to_sm89INS1_16FlashAttnBwdSm80INS1_25CollectiveMainloopBwdSm80ILi2ELi1EN4cute5tupleIJNS5_1CILi64EEENS7_ILi80EEENS7_ILi192EEEEEENS_6half_tEfNS_4arch4Sm80ELb1ELb0ELb1ELb1ELb0ELb0ELb1ELb0ELi2ELi4ELi2ELi2ELb0EEENS1_24CollectiveEpilogueBwdGQAISB_fSE_Li256ELb1ELb0EEENS1_25SingleTileBwdLPTSchedulerILb1ELi80ELb0EEEEEEEEEvNT_6ParamsE:
[----:B------:R-:W-:Y:S01]  /*0000*/  LDC R1, c[0x0][0x28] ;  /* 0x00000a00ff017b82 */ /* 0x000fe20000000800 */
[----:B------:R-:W-:Y:S05]  /*0010*/  EXIT ;  /* 0x000000000000794d */ /* 0x000fea0003800000 */
.L_x_59:
        /* <DEDUP_REMOVED lines=14> */
.L_x_138:


//--------------------- .text._ZN7cutlass13device_kernelIN5flash32FlashAttnBwdPostprocessConvertdQIN4cute5tupleIJNS3_1CILi80EEENS5_ILi192EEEEEENS_6half_tEfNS_4arch4Sm80ELi256ENS3_8TiledMMAINS3_8MMA_AtomIJNS3_28SM80_16x8x16_F32F16F16F32_TNEEEENS3_6LayoutINS4_IJNS5_ILi4EEENS5_ILi2EEENS5_ILi1EEEEEENS4_IJSJ_SH_NS5_ILi0EEEEEEEENS4_IJNS5_ILi64EEENS5_ILi16EEESP_EEEEELb1EEEEEvNT_6ParamsE --------------------------
	.section	.text._ZN7cutlass13device_kernelIN5flash32FlashAttnBwdPostprocessConvertdQIN4cute5tupleIJNS3_1CILi80EEENS5_ILi192EEEEEENS_6half_tEfNS_4arch4Sm80ELi256ENS3_8TiledMMAINS3_8MMA_AtomIJNS3_28SM80_16x8x16_F32F16F16F32_TNEEEENS3_6LayoutINS4_IJNS5_ILi4EEENS5_ILi2EEENS5_ILi1EEEEEENS4_IJSJ_SH_NS5_ILi0EEEEEEEENS4_IJNS5_ILi64EEENS5_ILi16EEESP_EEEEELb1EEEEEvNT_6ParamsE,"ax",@progbits
	.align	128
.text._ZN7cutlass13device_kernelIN5flash32FlashAttnBwdPostprocessConvertdQIN4cute5tupleIJNS3_1CILi80EEENS5_ILi192EEEEEENS_6half_tEfNS_4arch4Sm80ELi256ENS3_8TiledMMAINS3_8MMA_AtomIJNS3_28SM80_16x8x16_F32F16F16F32_TNEEEENS3_6LayoutINS4_IJNS5_ILi4EEENS5_ILi2EEENS5_ILi1EEEEEENS4_IJSJ_SH_NS5_ILi0EEEEEEEENS4_IJNS5_ILi64EEENS5_ILi16EEESP_EEEEELb1EEEEEvNT_6ParamsE:
        .type           _ZN7cutlass13device_kernelIN5flash32FlashAttnBwdPostprocessConvertdQIN4cute5tupleIJNS3_1CILi80EEENS5_ILi192EEEEEENS_6half_tEfNS_4arch4Sm80ELi256ENS3_8TiledMMAINS3_8MMA_AtomIJNS3_28SM80_16x8x16_F32F16F16F32_TNEEEENS3_6LayoutINS4_IJNS5_ILi4EEENS5_ILi2EEENS5_ILi1EEEEEENS4_IJSJ_SH_NS5_ILi0EEEEEEEENS4_IJNS5_ILi64EEENS5_ILi16EEESP_EEEEELb1EEEEEvNT_6ParamsE,@function
        .size           _ZN7cutlass13device_kernelIN5flash32FlashAttnBwdPostprocessConvertdQIN4cute5tupleIJNS3_1CILi80EEENS5_ILi192EEEEEENS_6half_tEfNS_4arch4Sm80ELi256ENS3_8TiledMMAINS3_8MMA_AtomIJNS3_28SM80_16x8x16_F32F16F16F32_TNEEEENS3_6LayoutINS4_IJNS5_ILi4EEENS5_ILi2EEENS5_ILi1EEEEEENS4_IJSJ_SH_NS5_ILi0EEEEEEEENS4_IJNS5_ILi64EEENS5_ILi16EEESP_EEEEELb1EEEEEvNT_6ParamsE,(.L_x_139 - _ZN7cutlass13device_kernelIN5flash32FlashAttnBwdPostprocessConvertdQIN4cute5tupleIJNS3_1CILi80EEENS5_ILi192EEEEEENS_6half_tEfNS_4arch4Sm80ELi256ENS3_8TiledMMAINS3_8MMA_AtomIJNS3_28SM80_16x8x16_F32F16F16F32_TNEEEENS3_6LayoutINS4_IJNS5_ILi4EEENS5_ILi2EEENS5_ILi1EEEEEENS4_IJSJ_SH_NS5_ILi0EEEEEEEENS4_IJNS5_ILi64EEENS5_ILi16EEESP_EEEEELb1EEEEEvNT_6ParamsE)
        .other          _ZN7cutlass13device_kernelIN5flash32FlashAttnBwdPostprocessConvertdQIN4cute5tupleIJNS3_1CILi80EEENS5_ILi192EEEEEENS_6half_tEfNS_4arch4Sm80ELi256ENS3_8TiledMMAINS3_8MMA_AtomIJNS3_28SM80_16x8x16_F32F16F16F32_TNEEEENS3_6LayoutINS4_IJNS5_ILi4EEENS5_ILi2EEENS5_ILi1EEEEEENS4_IJSJ_SH_NS5_ILi0EEEEEEEENS4_IJNS5_ILi64EEENS5_ILi16EEESP_EEEEELb1EEEEEvNT_6ParamsE,@"STO_CUDA_ENTRY STV_DEFAULT"
_ZN7cutlass13device_kernelIN5flash32FlashAttnBwdPostprocessConvertdQIN4cute5tupleIJNS3_1CILi80EEENS5_ILi192EEEEEENS_6half_tEfNS_4arch4Sm80ELi256ENS3_8TiledMMAINS3_8MMA_AtomIJNS3_28SM80_16x8x16_F32F16F16F32_TNEEEENS3_6LayoutINS4_IJNS5_ILi4EEENS5_ILi2EEENS5_ILi1EEEEEENS4_IJSJ_SH_NS5_ILi0EEEEEEEENS4_IJNS5_ILi64EEENS5_ILi16EEESP_EEEEELb1EEEEEvNT_6ParamsE:
[----:B------:R-:W-:Y:S08]  /*0000*/  LDC R1, c[0x0][0x28] ;  /* 0x00000a00ff017b82 */ /* 0x000ff00000000800 */
[----:B------:R-:W0:Y:S01]  /*0010*/  LDC.64 R4, c[0x0][0x278] ;  /* 0x00009e00ff047b82 */ /* 0x000e220000000a00 */
[----:B------:R-:W1:Y:S01]  /*0020*/  S2R R11, SR_CTAID.Z ;  /* 0x00000000000b7919 */ /* 0x000e620000002700 */
[----:B------:R-:W-:Y:S01]  /*0030*/  ULDC.64 UR4, c[0x0][0x270] ;  /* 0x00009c0000047ab9 */ /* 0x000fe20000000a00 */
[----:B------:R-:W-:Y:S01]  /*0040*/  ULDC.64 UR6, c[0x0][0x208] ;  /* 0x0000820000067ab9 */ /* 0x000fe20000000a00 */
[----:B------:R-:W-:-:S04]  /*0050*/  ISETP.NE.U32.AND P0, PT, RZ, UR4, PT ;  /* 0x00000004ff007c0c */ /* 0x000fc8000bf05070 */
[----:B------:R-:W1:Y:S01]  /*0060*/  LDC.64 R2, c[0x0][0x270] ;  /* 0x00009c00ff027b82 */ /* 0x000e620000000a00 */
[----:B------:R-:W-:Y:S02]  /*0070*/  ISETP.NE.AND.EX P0, PT, RZ, UR5, PT, P0 ;  /* 0x00000005ff007c0c */ /* 0x000fe4000bf05300 */
[----:B0-----:R-:W-:-:S04]  /*0080*/  ISETP.NE.U32.AND P1, PT, R4, RZ, PT ;  /* 0x000000ff0400720c */ /* 0x001fc80003f25070 */
[----:B------:R-:W-:Y:S01]  /*0090*/  ISETP.NE.AND.EX P1, PT, R5, RZ, PT, P1 ;  /* 0x000000ff0500720c */ /* 0x000fe20003f25310 */
[----:B------:R-:W0:Y:S01]  /*00a0*/  LDC R64, c[0x0][0x240] ;  /* 0x00009000ff407b82 */ /* 0x000e220000000800 */
[----:B-1----:R-:W-:-:S05]  /*00b0*/  IMAD.WIDE R2, R11, 0x4, R2 ;  /* 0x000000040b027825 */ /* 0x002fca00078e0202 */
[----:B------:R1:W5:Y:S06]  /*00c0*/  @P0 LDG.E R69, desc[UR6][R2.64] ;  /* 0x0000000602450981 */ /* 0x00036c000c1e1900 */
[----:B------:R-:W2:Y:S01]  /*00d0*/  @P1 LDC.64 R4, c[0x0][0x278] ;  /* 0x00009e00ff041b82 */ /* 0x000ea20000000a00 */
[----:B------:R-:W3:Y:S01]  /*00e0*/  S2R R65, SR_CTAID.X ;  /* 0x0000000000417919 */ /* 0x000ee20000002500 */
[----:B--2---:R-:W-:-:S05]  /*00f0*/  @P1 IMAD.WIDE R4, R11, 0x4, R4 ;  /* 0x000000040b041825 */ /* 0x004fca00078e0204 */
[----:B0-----:R1:W5:Y:S01]  /*0100*/  @P1 LDG.E R64, desc[UR6][R4.64] ;  /* 0x0000000604401981 */ /* 0x001362000c1e1900 */
[----:B---3--:R-:W-:Y:S01]  /*0110*/  IMAD R7, R65, 0x50, RZ ;  /* 0x0000005041077824 */ /* 0x008fe200078e02ff */
[----:B------:R-:W-:Y:S06]  /*0120*/  @P1 BRA `(.L_x_60) ;  /* 0x0000000000101947 */ /* 0x000fec0003800000 */
[----:B------:R-:W-:Y:S05]  /*0130*/  @!P0 BRA `(.L_x_60) ;  /* 0x00000000000c8947 */ /* 0x000fea0003800000 */
[----:B-1----:R-:W2:Y:S04]  /*0140*/  LDG.E R5, desc[UR6][R2.64] ;  /* 0x0000000602057981 */ /* 0x002ea8000c1e1900 */
[----:B-----5:R-:W2:Y:S02]  /*0150*/  LDG.E R64, desc[UR6][R2.64+0x4] ;  /* 0x0000040602407981 */ /* 0x020ea4000c1e1900 */
[----:B--2---:R-:W-:-:S07]  /*0160*/  IMAD.IADD R64, R64, 0x1, -R5 ;  /* 0x0000000140407824 */ /* 0x004fce00078e0a05 */
.L_x_60:
[----:B-1----:R-:W0:Y:S01]  /*0170*/  S2R R3, SR_TID.X ;  /* 0x0000000000037919 */ /* 0x002e220000002100 */
[----:B------:R-:W-:Y:S01]  /*0180*/  ISETP.NE.U32.AND P1, PT, RZ, UR4, PT ;  /* 0x00000004ff007c0c */ /* 0x000fe2000bf25070 */
[----:B-----5:R-:W-:Y:S01]  /*0190*/  @P0 IMAD R0, R11, 0x50, R69 ;  /* 0x000000500b000824 */ /* 0x020fe200078e0245 */
[----:B------:R-:W-:Y:S02]  /*01a0*/  ISETP.GE.AND P2, PT, R7, R64, PT ;  /* 0x000000400700720c */ /* 0x000fe40003f46270 */
[----:B------:R-:W-:Y:S01]  /*01b0*/  ISETP.NE.AND.EX P1, PT, RZ, UR5, PT, P1 ;  /* 0x00000005ff007c0c */ /* 0x000fe2000bf25310 */
[----:B------:R-:W-:-:S12]  /*01c0*/  @P0 IMAD.HI R0, R0, 0x66666667, RZ ;  /* 0x6666666700000827 */ /* 0x000fd800078e02ff */
[----:B------:R-:W-:Y:S05]  /*01d0*/  @P1 EXIT P2 ;  /* 0x000000000000194d */ /* 0x000fea0001000000 */
[----:B------:R-:W1:Y:S01]  /*01e0*/  S2UR UR8, SR_CTAID.Y ;  /* 0x00000000000879c3 */ /* 0x000e620000002600 */
[----:B------:R-:W-:Y:S01]  /*01f0*/  @P0 SHF.R.U32.HI R5, RZ, 0x1f, R0 ;  /* 0x0000001fff050819 */ /* 0x000fe20000011600 */
[----:B------:R-:W-:Y:S01]  /*0200*/  IMAD R9, R65, 0x3c00, RZ ;  /* 0x00003c0041097824 */ /* 0x000fe200078e02ff */
[----:B------:R-:W-:Y:S01]  /*0210*/  SHF.R.S32.HI R2, RZ, 0x1f, R11 ;  /* 0x0000001fff027819 */ /* 0x000fe2000001140b */
[----:B0-----:R-:W-:Y:S01]  /*0220*/  IMAD.SHL.U32 R66, R3, 0x4, RZ ;  /* 0x0000000403427824 */ /* 0x001fe200078e00ff */
[----:B------:R-:W-:Y:S01]  /*0230*/  @P0 LEA.HI.SX32 R5, R0, R5, 0x1b ;  /* 0x0000000500050211 */ /* 0x000fe200078fdaff */
[----:B------:R-:W-:Y:S01]  /*0240*/  ULDC.64 UR4, c[0x0][0x230] ;  /* 0x00008c0000047ab9 */ /* 0x000fe20000000a00 */
[----:B------:R-:W-:Y:S01]  /*0250*/  SEL R2, R2, RZ, !P1 ;  /* 0x000000ff02027207 */ /* 0x000fe20004800000 */
[----:B------:R-:W0:Y:S01]  /*0260*/  LDC.64 R12, c[0x0][0x228] ;  /* 0x00008a00ff0c7b82 */ /* 0x000e220000000a00 */
[----:B------:R-:W-:Y:S01]  /*0270*/  SHF.R.S32.HI R0, RZ, 0x1f, R66 ;  /* 0x0000001fff007819 */ /* 0x000fe20000011442 */
[----:B------:R-:W-:Y:S01]  /*0280*/  @P0 IMAD R7, R5, 0x3c00, RZ ;  /* 0x00003c0005070824 */ /* 0x000fe200078e02ff */
[----:B------:R-:W-:-:S02]  /*0290*/  CS2R R4, SRZ ;  /* 0x0000000000047805 */ /* 0x000fc4000001ff00 */
[----:B------:R-:W-:Y:S02]  /*02a0*/  SHF.R.S32.HI R67, RZ, 0x1f, R3 ;  /* 0x0000001fff437819 */ /* 0x000fe40000011403 */
[----:B------:R-:W-:Y:S01]  /*02b0*/  CS2R R76, SRZ ;  /* 0x00000000004c7805 */ /* 0x000fe2000001ff00 */
[--C-:B------:R-:W-:Y:S01]  /*02c0*/  @P0 IMAD.MOV.U32 R4, RZ, RZ, R7.reuse ;  /* 0x000000ffff040224 */ /* 0x100fe200078e0007 */
[----:B------:R-:W-:Y:S01]  /*02d0*/  @P0 SHF.R.S32.HI R5, RZ, 0x1f, R7 ;  /* 0x0000001fff050819 */ /* 0x000fe20000011407 */
[----:B------:R-:W-:Y:S01]  /*02e0*/  IMAD R64, R65, -0x50, R64 ;  /* 0xffffffb041407824 */ /* 0x000fe200078e0240 */
[--C-:B------:R-:W-:Y:S01]  /*02f0*/  SHF.R.S32.HI R7, RZ, 0x1f, R9.reuse ;  /* 0x0000001fff077819 */ /* 0x100fe20000011409 */
[----:B------:R-:W-:Y:S01]  /*0300*/  ULDC UR10, c[0x0][0x268] ;  /* 0x00009a00000a7ab9 */ /* 0x000fe20000000800 */
[----:B------:R-:W-:Y:S01]  /*0310*/  IADD3 R4, P2, P3, R4, R66, R9 ;  /* 0x0000004204047210 */ /* 0x000fe20007b5e009 */
[----:B------:R-:W-:-:S03]  /*0320*/  IMAD R9, R2, UR4, RZ ;  /* 0x0000000402097c24 */ /* 0x000fc6000f8e02ff */
[----:B------:R-:W-:Y:S01]  /*0330*/  IADD3.X R5, R5, R0, R7, P2, P3 ;  /* 0x0000000005057210 */ /* 0x000fe200017e6407 */
[----:B-1----:R-:W-:-:S06]  /*0340*/  USHF.R.S32.HI UR9, URZ, 0x1f, UR8 ;  /* 0x0000001f3f097899 */ /* 0x002fcc0008011408 */
[C---:B0-----:R-:W-:Y:S02]  /*0350*/  IMAD R0, R12.reuse, UR9, RZ ;  /* 0x000000090c007c24 */ /* 0x041fe4000f8e02ff */
[----:B------:R-:W-:-:S04]  /*0360*/  IMAD.WIDE.U32 R4, R12, UR8, R4 ;  /* 0x000000080c047c25 */ /* 0x000fc8000f8e0004 */
[----:B------:R-:W-:Y:S01]  /*0370*/  IMAD R7, R13, UR8, R0 ;  /* 0x000000080d077c24 */ /* 0x000fe2000f8e0200 */
[----:B------:R-:W-:-:S03]  /*0380*/  SEL R0, R11, RZ, !P1 ;  /* 0x000000ff0b007207 */ /* 0x000fc60004800000 */
[----:B------:R-:W-:Y:S02]  /*0390*/  IMAD.IADD R5, R5, 0x1, R7 ;  /* 0x0000000105057824 */ /* 0x000fe400078e0207 */
[C---:B------:R-:W-:Y:S02]  /*03a0*/  IMAD R9, R0.reuse, UR5, R9 ;  /* 0x0000000500097c24 */ /* 0x040fe4000f8e0209 */
[----:B------:R-:W-:Y:S01]  /*03b0*/  IMAD.WIDE.U32 R4, R0, UR4, R4 ;  /* 0x0000000400047c25 */ /* 0x000fe2000f8e0004 */
[----:B------:R-:W-:-:S03]  /*03c0*/  ULDC.64 UR4, c[0x0][0x210] ;  /* 0x0000840000047ab9 */ /* 0x000fc60000000a00 */
[----:B------:R-:W-:Y:S01]  /*03d0*/  IMAD.IADD R5, R5, 0x1, R9 ;  /* 0x0000000105057824 */ /* 0x000fe200078e0209 */
[----:B------:R-:W-:-:S04]  /*03e0*/  LEA R74, P1, R4, UR4, 0x2 ;  /* 0x00000004044a7c11 */ /* 0x000fc8000f8210ff */
[----:B------:R-:W-:-:S05]  /*03f0*/  LEA.HI.X R75, R4, UR5, R5, 0x2, P1 ;  /* 0x00000005044b7c11 */ /* 0x000fca00088f1405 */
[----:B------:R-:W2:Y:S04]  /*0400*/  LDG.E.128 R4, desc[UR6][R74.64] ;  /* 0x000000064a047981 */ /* 0x000ea8000c1e1d00 */
[----:B------:R-:W3:Y:S04]  /*0410*/  LDG.E.128 R8, desc[UR6][R74.64+0x1000] ;  /* 0x001000064a087981 */ /* 0x000ee8000c1e1d00 */
[----:B------:R-:W4:Y:S04]  /*0420*/  LDG.E.128 R12, desc[UR6][R74.64+0x2000] ;  /* 0x002000064a0c7981 */ /* 0x000f28000c1e1d00 */
[----:B------:R-:W5:Y:S04]  /*0430*/  LDG.E.128 R16, desc[UR6][R74.64+0x3000] ;  /* 0x003000064a107981 */ /* 0x000f68000c1e1d00 */
        /* <DEDUP_REMOVED lines=10> */
[----:B------:R0:W5:Y:S01]  /*04e0*/  LDG.E.128 R60, desc[UR6][R74.64+0xe000] ;  /* 0x00e000064a3c7981 */ /* 0x000162000c1e1d00 */
[----:B------:R-:W1:Y:S01]  /*04f0*/  S2UR UR5, SR_CgaCtaId ;  /* 0x00000000000579c3 */ /* 0x000e620000008800 */
[----:B------:R-:W-:Y:S01]  /*0500*/  UMOV UR4, 0x400 ;  /* 0x0000040000047882 */ /* 0x000fe20000000000 */
[CC--:B------:R-:W-:Y:S01]  /*0510*/  LEA.HI R70, R67.reuse, R3.reuse, RZ, 0x2 ;  /* 0x0000000343467211 */ /* 0x0c0fe200078f10ff */
[----:B------:R-:W-:Y:S01]  /*0520*/  @P0 IMAD.MOV.U32 R76, RZ, RZ, R69 ;  /* 0x000000ffff4c0224 */ /* 0x000fe200078e0045 */
[----:B------:R-:W-:Y:S01]  /*0530*/  LEA.HI R71, R67, R3, RZ, 0x3 ;  /* 0x0000000343477211 */ /* 0x000fe200078f18ff */
[----:B------:R-:W-:Y:S01]  /*0540*/  BSSY B0, `(.L_x_61) ;  /* 0x0000178000007945 */ /* 0x000fe20003800000 */
[----:B------:R-:W-:-:S02]  /*0550*/  SHF.R.S32.HI R72, RZ, 0x2, R70 ;  /* 0x00000002ff487819 */ /* 0x000fc40000011446 */
[----:B------:R-:W-:Y:S02]  /*0560*/  SHF.R.S32.HI R68, RZ, 0x1f, R70 ;  /* 0x0000001fff447819 */ /* 0x000fe40000011446 */
[----:B------:R-:W-:Y:S02]  /*0570*/  @P0 SHF.R.S32.HI R77, RZ, 0x1f, R69 ;  /* 0x0000001fff4d0819 */ /* 0x000fe40000011445 */
[----:B------:R-:W-:Y:S02]  /*0580*/  SHF.R.S32.HI R73, RZ, 0x3, R71 ;  /* 0x00000003ff497819 */ /* 0x000fe40000011447 */
[----:B0-----:R-:W-:Y:S02]  /*0590*/  LEA.HI R74, R67, R3, RZ, 0x7 ;  /* 0x00000003434a7211 */ /* 0x001fe400078f38ff */
[----:B------:R-:W-:Y:S02]  /*05a0*/  LEA.HI R69, R68, R72, RZ, 0x3 ;  /* 0x0000004844457211 */ /* 0x000fe400078f18ff */
[----:B------:R-:W-:-:S02]  /*05b0*/  IADD3 R68, P0, R73, R76, RZ ;  /* 0x0000004c49447210 */ /* 0x000fc40007f1e0ff */
[----:B------:R-:W-:Y:S02]  /*05c0*/  LOP3.LUT R74, R74, 0xffffff80, RZ, 0xc0, !PT ;  /* 0xffffff804a4a7812 */ /* 0x000fe400078ec0ff */
[----:B------:R-:W-:Y:S01]  /*05d0*/  LOP3.LUT R76, R69, 0xfffffff8, RZ, 0xc0, !PT ;  /* 0xfffffff8454c7812 */ /* 0x000fe200078ec0ff */
[----:B-1----:R-:W-:Y:S01]  /*05e0*/  ULEA UR4, UR5, UR4, 0x18 ;  /* 0x0000000405047291 */ /* 0x002fe2000f8ec03f */
[----:B------:R-:W-:Y:S02]  /*05f0*/  LOP3.LUT R70, R70, 0xfffffffc, RZ, 0xc0, !PT ;  /* 0xfffffffc46467812 */ /* 0x000fe400078ec0ff */
[----:B------:R-:W-:Y:S01]  /*0600*/  IADD3 R74, R74, R72, -R76 ;  /* 0x000000484a4a7210 */ /* 0x000fe20007ffe84c */
[----:B------:R-:W-:Y:S01]  /*0610*/  UIADD3 UR5, UR4, 0xf000, URZ ;  /* 0x0000f00004057890 */ /* 0x000fe2000fffe03f */
[----:B------:R-:W-:Y:S01]  /*0620*/  LEA.HI R72, R67, R3, RZ, 0x5 ;  /* 0x0000000343487211 */ /* 0x000fe200078f28ff */
[C---:B------:R-:W-:Y:S01]  /*0630*/  IMAD.IADD R70, R3.reuse, 0x1, -R70 ;  /* 0x0000000103467824 */ /* 0x040fe200078e0a46 */
[----:B------:R-:W-:-:S02]  /*0640*/  LEA R75, R3, UR4, 0x4 ;  /* 0x00000004034b7c11 */ /* 0x000fc4000f8e20ff */
[----:B------:R-:W-:Y:S02]  /*0650*/  LEA.HI R67, R67, R3, RZ, 0x6 ;  /* 0x0000000343437211 */ /* 0x000fe400078f30ff */
[----:B------:R-:W-:Y:S02]  /*0660*/  VIMNMX R64, R64, 0x50, PT ;  /* 0x0000005040407848 */ /* 0x000fe40003fe0100 */
[----:B------:R-:W-:Y:S01]  /*0670*/  LEA.HI.X.SX32 R69, R73, R77, 0x1, P0 ;  /* 0x0000004d49457211 */ /* 0x000fe200000f0eff */
[----:B------:R-:W-:Y:S01]  /*0680*/  IMAD.SHL.U32 R67, R67, 0x2, RZ ;  /* 0x0000000243437824 */ /* 0x000fe200078e00ff */
[----:B------:R-:W-:Y:S02]  /*0690*/  ISETP.GE.AND P4, PT, R73, R64, PT ;  /* 0x000000404900720c */ /* 0x000fe40003f86270 */
[----:B------:R-:W-:Y:S01]  /*06a0*/  ISETP.GT.AND P3, PT, R3, 0x27f, PT ;  /* 0x0000027f0300780c */ /* 0x000fe20003f64270 */
[----:B------:R-:W-:Y:S01]  /*06b0*/  IMAD.WIDE R68, R65, 0x50, R68 ;  /* 0x0000005041447825 */ /* 0x000fe200078e0244 */
[----:B------:R-:W-:Y:S01]  /*06c0*/  LOP3.LUT R67, R67, 0xffffff80, RZ, 0xc0, !PT ;  /* 0xffffff8043437812 */ /* 0x000fe200078ec0ff */
[----:B--2---:R0:W-:Y:S04]  /*06d0*/  STS.128 [R75], R4 ;  /* 0x000000044b007388 */ /* 0x0041e80000000c00 */
[----:B---3--:R1:W-:Y:S04]  /*06e0*/  STS.128 [R75+0x1000], R8 ;  /* 0x001000084b007388 */ /* 0x0083e80000000c00 */
[----:B----4-:R2:W-:Y:S04]  /*06f0*/  STS.128 [R75+0x2000], R12 ;  /* 0x0020000c4b007388 */ /* 0x0105e80000000c00 */
[----:B-----5:R-:W-:Y:S04]  /*0700*/  STS.128 [R75+0x3000], R16 ;  /* 0x003000104b007388 */ /* 0x020fe80000000c00 */
[----:B------:R-:W-:Y:S01]  /*0710*/  STS.128 [R75+0x4000], R20 ;  /* 0x004000144b007388 */ /* 0x000fe20000000c00 */
[----:B0-----:R-:W-:-:S03]  /*0720*/  SHF.R.S32.HI R4, RZ, 0x1f, R72 ;  /* 0x0000001fff047819 */ /* 0x001fc60000011448 */
[----:B------:R-:W-:Y:S01]  /*0730*/  STS.128 [R75+0x5000], R24 ;  /* 0x005000184b007388 */ /* 0x000fe20000000c00 */
[----:B-1----:R-:W-:Y:S02]  /*0740*/  SHF.R.S32.HI R9, RZ, 0x5, R72 ;  /* 0x00000005ff097819 */ /* 0x002fe40000011448 */
[----:B------:R-:W-:Y:S01]  /*0750*/  SHF.R.S32.HI R8, RZ, 0x1f, R71 ;  /* 0x0000001fff087819 */ /* 0x000fe20000011447 */
[----:B------:R-:W-:Y:S01]  /*0760*/  STS.128 [R75+0x6000], R28 ;  /* 0x0060001c4b007388 */ /* 0x000fe20000000c00 */
[----:B------:R-:W-:Y:S02]  /*0770*/  LEA.HI R4, R4, R9, RZ, 0x2 ;  /* 0x0000000904047211 */ /* 0x000fe400078f10ff */
[----:B------:R-:W-:Y:S01]  /*0780*/  LEA.HI R8, R8, R73, RZ, 0x2 ;  /* 0x0000004908087211 */ /* 0x000fe200078f10ff */
[----:B------:R-:W-:Y:S01]  /*0790*/  STS.128 [R75+0x7000], R32 ;  /* 0x007000204b007388 */ /* 0x000fe20000000c00 */
[----:B------:R-:W-:Y:S02]  /*07a0*/  LOP3.LUT R6, R4, 0xfffffffc, RZ, 0xc0, !PT ;  /* 0xfffffffc04067812 */ /* 0x000fe400078ec0ff */
[----:B------:R-:W-:Y:S01]  /*07b0*/  LOP3.LUT R8, R8, 0xffffffc, RZ, 0xc0, !PT ;  /* 0x0ffffffc08087812 */ /* 0x000fe200078ec0ff */
[----:B------:R-:W-:Y:S01]  /*07c0*/  STS.128 [R75+0x8000], R36 ;  /* 0x008000244b007388 */ /* 0x000fe20000000c00 */
[----:B------:R-:W-:Y:S01]  /*07d0*/  LEA.HI R4, R70, R70, RZ, 0x1 ;  /* 0x0000004646047211 */ /* 0x000fe200078f08ff */
[----:B------:R-:W-:-:S02]  /*07e0*/  IMAD.IADD R11, R9, 0x1, -R6 ;  /* 0x00000001090b7824 */ /* 0x000fc400078e0a06 */
[----:B------:R-:W-:Y:S01]  /*07f0*/  STS.128 [R75+0x9000], R40 ;  /* 0x009000284b007388 */ /* 0x000fe20000000c00 */
[----:B------:R-:W-:Y:S01]  /*0800*/  IMAD.IADD R8, R73, 0x1, -R8 ;  /* 0x0000000149087824 */ /* 0x000fe200078e0a08 */
[----:B------:R-:W-:Y:S01]  /*0810*/  LOP3.LUT R7, R4, 0x3fffffe, RZ, 0xc0, !PT ;  /* 0x03fffffe04077812 */ /* 0x000fe200078ec0ff */
[----:B------:R-:W-:Y:S01]  /*0820*/  IMAD R74, R11, 0x500, R74 ;  /* 0x000005000b4a7824 */ /* 0x000fe200078e024a */
[----:B------:R-:W-:Y:S01]  /*0830*/  STS.128 [R75+0xa000], R44 ;  /* 0x00a0002c4b007388 */ /* 0x000fe20000000c00 */
[C---:B------:R-:W-:Y:S02]  /*0840*/  VIADD R11, R73.reuse, 0x20 ;  /* 0x00000020490b7836 */ /* 0x040fe40000000000 */
[----:B------:R-:W-:Y:S01]  /*0850*/  VIADD R73, R73, 0x40 ;  /* 0x0000004049497836 */ /* 0x000fe20000000000 */
[----:B------:R-:W-:Y:S01]  /*0860*/  STS.128 [R75+0xb000], R48 ;  /* 0x00b000304b007388 */ /* 0x000fe20000000c00 */
[----:B------:R-:W-:Y:S01]  /*0870*/  IMAD R10, R8, 0x10, R67 ;  /* 0x00000010080a7824 */ /* 0x000fe200078e0243 */
[-C--:B------:R-:W-:Y:S01]  /*0880*/  ISETP.GE.AND P0, PT, R11, R64.reuse, PT ;  /* 0x000000400b00720c */ /* 0x080fe20003f06270 */
[----:B------:R-:W-:Y:S01]  /*0890*/  IMAD.IADD R7, R70, 0x1, -R7 ;  /* 0x0000000146077824 */ /* 0x000fe200078e0a07 */
[----:B------:R-:W-:Y:S01]  /*08a0*/  STS.128 [R75+0xc000], R52 ;  /* 0x00c000344b007388 */ /* 0x000fe20000000c00 */
[----:B------:R-:W-:Y:S01]  /*08b0*/  ISETP.GE.AND P1, PT, R73, R64, PT ;  /* 0x000000404900720c */ /* 0x000fe20003f26270 */
[----:B------:R-:W-:-:S02]  /*08c0*/  IMAD.SHL.U32 R4, R4, 0x20, RZ ;  /* 0x0000002004047824 */ /* 0x000fc400078e00ff */
[----:B------:R-:W-:Y:S01]  /*08d0*/  STS.128 [R75+0xd000], R56 ;  /* 0x00d000384b007388 */ /* 0x000fe20000000c00 */
[----:B------:R-:W-:Y:S02]  /*08e0*/  IMAD R74, R7, 0x20, R74 ;  /* 0x00000020074a7824 */ /* 0x000fe400078e024a */
[C---:B------:R-:W-:Y:S01]  /*08f0*/  LOP3.LUT R7, R4.reuse, 0x40, RZ, 0xc0, !PT ;  /* 0x0000004004077812 */ /* 0x040fe200078ec0ff */
[----:B------:R-:W-:Y:S01]  /*0900*/  STS.128 [R75+0xe000], R60 ;  /* 0x00e0003c4b007388 */ /* 0x000fe20000000c00 */
[----:B------:R-:W-:Y:S01]  /*0910*/  BAR.SYNC.DEFER_BLOCKING 0x0 ;  /* 0x0000000000007b1d */ /* 0x000fe20000010000 */
[----:B------:R-:W-:Y:S01]  /*0920*/  LOP3.LUT P2, RZ, R4, 0x40, RZ, 0xc0, !PT ;  /* 0x0000004004ff7812 */ /* 0x000fe2000784c0ff */
[----:B------:R-:W-:Y:S01]  /*0930*/  IMAD.SHL.U32 R9, R9, 0x40, RZ ;  /* 0x0000004009097824 */ /* 0x000fe200078e00ff */
[----:B------:R-:W-:Y:S02]  /*0940*/  LOP3.LUT R4, R71, 0xfffffff8, RZ, 0xc0, !PT ;  /* 0xfffffff847047812 */ /* 0x000fe400078ec0ff */
[----:B------:R-:W-:-:S02]  /*0950*/  LEA.HI R7, R7, R7, RZ, 0x1d ;  /* 0x0000000707077211 */ /* 0x000fc400078fe8ff */
[----:B------:R-:W-:Y:S01]  /*0960*/  LOP3.LUT R9, R9, 0x40, RZ, 0xc0, !PT ;  /* 0x0000004009097812 */ /* 0x000fe200078ec0ff */
[----:B------:R-:W-:Y:S02]  /*0970*/  IMAD.IADD R4, R3, 0x1, -R4 ;  /* 0x0000000103047824 */ /* 0x000fe400078e0a04 */
[----:B------:R-:W-:-:S03]  /*0980*/  IMAD.IADD R74, R7, 0x1, R74 ;  /* 0x00000001074a7824 */ /* 0x000fc600078e024a */
[C---:B------:R-:W-:Y:S01]  /*0990*/  LEA.HI R7, R4.reuse, R4, RZ, 0x1 ;  /* 0x0000000404077211 */ /* 0x040fe200078f08ff */
[----:B------:R-:W-:Y:S01]  /*09a0*/  IMAD.SHL.U32 R4, R4, 0x8, RZ ;  /* 0x0000000804047824 */ /* 0x000fe200078e00ff */
[----:B--2---:R-:W-:Y:S02]  /*09b0*/  LEA R12, R74, UR5, 0x1 ;  /* 0x000000054a0c7c11 */ /* 0x004fe4000f8e08ff */
[----:B------:R-:W-:Y:S02]  /*09c0*/  SHF.R.S32.HI R7, RZ, 0x1, R7 ;  /* 0x00000001ff077819 */ /* 0x000fe40000011407 */
[----:B------:R-:W-:Y:S02]  /*09d0*/  LOP3.LUT R8, R9, 0x8, R4, 0xf8, !PT ;  /* 0x0000000809087812 */ /* 0x000fe400078ef804 */
[----:B------:R-:W-:Y:S01]  /*09e0*/  SHF.R.U32.HI R9, RZ, 0x3, R9 ;  /* 0x00000003ff097819 */ /* 0x000fe20000011609 */
[----:B------:R-:W-:Y:S01]  /*09f0*/  IMAD R10, R7, 0x500, R10 ;  /* 0x00000500070a7824 */ /* 0x000fe200078e020a */
[----:B------:R-:W0:Y:S02]  /*0a00*/  LDS R60, [R66+UR4+0x2000] ;  /* 0x00200004423c7984 */ /* 0x000e240008000800 */
[----:B------:R-:W-:Y:S01]  /*0a10*/  LOP3.LUT R11, R8, R9, RZ, 0x3c, !PT ;  /* 0x00000009080b7212 */ /* 0x000fe200078e3cff */
[C---:B------:R-:W-:Y:S01]  /*0a20*/  VIADD R7, R12.reuse, 0x10 ;  /* 0x000000100c077836 */ /* 0x040fe20000000000 */
[----:B------:R-:W1:Y:S01]  /*0a30*/  LDS R59, [R66+UR4+0x2400] ;  /* 0x00240004423b7984 */ /* 0x000e620008000800 */
[----:B------:R-:W-:Y:S01]  /*0a40*/  @P2 VIADD R7, R12, 0xfffffff0 ;  /* 0xfffffff00c072836 */ /* 0x000fe20000000000 */
[----:B------:R-:W-:-:S02]  /*0a50*/  ISETP.GT.AND P2, PT, R3, 0x17f, PT ;  /* 0x0000017f0300780c */ /* 0x000fc40003f44270 */
[----:B------:R-:W2:Y:S04]  /*0a60*/  LDS R5, [R66+UR4] ;  /* 0x0000000442057984 */ /* 0x000ea80008000800 */
[----:B------:R-:W3:Y:S04]  /*0a70*/  LDS R6, [R66+UR4+0x400] ;  /* 0x0004000442067984 */ /* 0x000ee80008000800 */
[----:B------:R-:W4:Y:S04]  /*0a80*/  LDS R58, [R66+UR4+0x2800] ;  /* 0x00280004423a7984 */ /* 0x000f280008000800 */
[----:B------:R-:W5:Y:S04]  /*0a90*/  LDS R56, [R66+UR4+0x2c00] ;  /* 0x002c000442387984 */ /* 0x000f680008000800 */
[----:B------:R-:W5:Y:S04]  /*0aa0*/  LDS R57, [R66+UR4+0x800] ;  /* 0x0008000442397984 */ /* 0x000f680008000800 */
[----:B------:R-:W5:Y:S04]  /*0ab0*/  LDS R64, [R66+UR4+0xc00] ;  /* 0x000c000442407984 */ /* 0x000f680008000800 */
[----:B------:R-:W5:Y:S04]  /*0ac0*/  LDS R65, [R66+UR4+0x1000] ;  /* 0x0010000442417984 */ /* 0x000f680008000800 */
[----:B------:R-:W5:Y:S04]  /*0ad0*/  LDS R67, [R66+UR4+0x1400] ;  /* 0x0014000442437984 */ /* 0x000f680008000800 */
[----:B------:R-:W5:Y:S01]  /*0ae0*/  LDS R62, [R66+UR4+0x1800] ;  /* 0x00180004423e7984 */ /* 0x000f620008000800 */
[----:B0-----:R-:W-:-:S03]  /*0af0*/  FMUL.FTZ R60, R60, UR10 ;  /* 0x0000000a3c3c7c20 */ /* 0x001fc60008410000 */
[----:B------:R-:W0:Y:S01]  /*0b00*/  LDS R61, [R66+UR4+0x1c00] ;  /* 0x001c0004423d7984 */ /* 0x000e220008000800 */
[----:B-1----:R-:W-:-:S03]  /*0b10*/  FMUL.FTZ R59, R59, UR10 ;  /* 0x0000000a3b3b7c20 */ /* 0x002fc60008410000 */
[----:B------:R-:W1:Y:S01]  /*0b20*/  LDS R52, [R66+UR4+0x3000] ;  /* 0x0030000442347984 */ /* 0x000e620008000800 */
[----:B--2---:R-:W-:Y:S01]  /*0b30*/  FMUL.FTZ R8, R5, UR10 ;  /* 0x0000000a05087c20 */ /* 0x004fe20008410000 */
[----:B------:R-:W-:Y:S02]  /*0b40*/  F2FP.F16.F32.PACK_AB R60, R59, R60 ;  /* 0x0000003c3b3c723e */ /* 0x000fe400000000ff */
[----:B------:R-:W2:Y:S01]  /*0b50*/  LDS R54, [R66+UR4+0x3400] ;  /* 0x0034000442367984 */ /* 0x000ea20008000800 */
[----:B---3--:R-:W-:Y:S01]  /*0b60*/  FMUL.FTZ R9, R6, UR10 ;  /* 0x0000000a06097c20 */ /* 0x008fe20008410000 */
[----:B------:R-:W-:Y:S01]  /*0b70*/  IMAD.IADD R6, R10, 0x1, R11 ;  /* 0x000000010a067824 */ /* 0x000fe200078e020b */
[----:B------:R-:W-:Y:S01]  /*0b80*/  LEA R10, R74, UR4, 0x1 ;  /* 0x000000044a0a7c11 */ /* 0x000fe2000f8e08ff */
[----:B------:R-:W3:Y:S01]  /*0b90*/  LDS R55, [R66+UR4+0x3800] ;  /* 0x0038000442377984 */ /* 0x000ee20008000800 */
[----:B----4-:R-:W-:Y:S01]  /*0ba0*/  FMUL.FTZ R58, R58, UR10 ;  /* 0x0000000a3a3a7c20 */ /* 0x010fe20008410000 */
[----:B------:R-:W-:-:S02]  /*0bb0*/  F2FP.F16.F32.PACK_AB R70, R9, R8 ;  /* 0x000000080946723e */ /* 0x000fc400000000ff */
[----:B------:R-:W4:Y:S01]  /*0bc0*/  LDS R48, [R66+UR4+0x3c00] ;  /* 0x003c000442307984 */ /* 0x000f220008000800 */
[----:B-----5:R-:W-:Y:S01]  /*0bd0*/  FMUL.FTZ R59, R56, UR10 ;  /* 0x0000000a383b7c20 */ /* 0x020fe20008410000 */
[C---:B------:R-:W-:Y:S02]  /*0be0*/  PRMT R71, R70.reuse, 0x7610, R71 ;  /* 0x0000761046477816 */ /* 0x040fe40000000047 */
[----:B------:R-:W5:Y:S01]  /*0bf0*/  LDS R47, [R66+UR4+0x4000] ;  /* 0x00400004422f7984 */ /* 0x000f620008000800 */
[----:B------:R-:W-:Y:S01]  /*0c00*/  FMUL.FTZ R63, R57, UR10 ;  /* 0x0000000a393f7c20 */ /* 0x000fe20008410000 */
[----:B------:R-:W-:Y:S02]  /*0c10*/  PRMT R72, R70, 0x7632, R72 ;  /* 0x0000763246487816 */ /* 0x000fe40000000048 */
[----:B------:R-:W5:Y:S01]  /*0c20*/  LDS R51, [R66+UR4+0x4400] ;  /* 0x0044000442337984 */ /* 0x000f620008000800 */
[----:B------:R-:W-:Y:S01]  /*0c30*/  FMUL.FTZ R64, R64, UR10 ;  /* 0x0000000a40407c20 */ /* 0x000fe20008410000 */
[----:B------:R-:W-:-:S02]  /*0c40*/  F2FP.F16.F32.PACK_AB R58, R59, R58 ;  /* 0x0000003a3b3a723e */ /* 0x000fc400000000ff */
[----:B------:R-:W5:Y:S01]  /*0c50*/  LDS R53, [R66+UR4+0x4800] ;  /* 0x0048000442357984 */ /* 0x000f620008000800 */
[----:B------:R-:W-:Y:S01]  /*0c60*/  FMUL.FTZ R65, R65, UR10 ;  /* 0x0000000a41417c20 */ /* 0x000fe20008410000 */
[----:B------:R-:W-:Y:S02]  /*0c70*/  F2FP.F16.F32.PACK_AB R63, R64, R63 ;  /* 0x0000003f403f723e */ /* 0x000fe400000000ff */
[----:B------:R-:W5:Y:S01]  /*0c80*/  LDS R45, [R66+UR4+0x4c00] ;  /* 0x004c0004422d7984 */ /* 0x000f620008000800 */
[----:B------:R-:W-:Y:S01]  /*0c90*/  FMUL.FTZ R70, R67, UR10 ;  /* 0x0000000a43467c20 */ /* 0x000fe20008410000 */
[----:B------:R-:W-:Y:S02]  /*0ca0*/  PRMT R64, R63, 0x7632, R64 ;  /* 0x000076323f407816 */ /* 0x000fe40000000040 */
[----:B------:R-:W5:Y:S01]  /*0cb0*/  LDS R42, [R66+UR4+0x5800] ;  /* 0x00580004422a7984 */ /* 0x000f620008000800 */
[----:B------:R-:W-:Y:S01]  /*0cc0*/  FMUL.FTZ R62, R62, UR10 ;  /* 0x0000000a3e3e7c20 */ /* 0x000fe20008410000 */
[----:B------:R-:W-:-:S02]  /*0cd0*/  F2FP.F16.F32.PACK_AB R65, R70, R65 ;  /* 0x000000414641723e */ /* 0x000fc400000000ff */
[----:B------:R-:W5:Y:S01]  /*0ce0*/  LDS R44, [R66+UR4+0x5c00] ;  /* 0x005c0004422c7984 */ /* 0x000f620008000800 */
[----:B0-----:R-:W-:Y:S01]  /*0cf0*/  FMUL.FTZ R61, R61, UR10 ;  /* 0x0000000a3d3d7c20 */ /* 0x001fe20008410000 */
[----:B------:R-:W-:Y:S02]  /*0d00*/  PRMT R56, R58, 0x7632, R56 ;  /* 0x000076323a387816 */ /* 0x000fe40000000038 */
[----:B------:R-:W-:Y:S01]  /*0d10*/  LDS R38, [R66+UR4+0x6400] ;  /* 0x0064000442267984 */ /* 0x000fe20008000800 */
[----:B-1----:R-:W-:Y:S01]  /*0d20*/  FMUL.FTZ R52, R52, UR10 ;  /* 0x0000000a34347c20 */ /* 0x002fe20008410000 */
[----:B------:R-:W-:Y:S02]  /*0d30*/  F2FP.F16.F32.PACK_AB R61, R61, R62 ;  /* 0x0000003e3d3d723e */ /* 0x000fe400000000ff */
[----:B------:R-:W0:Y:S01]  /*0d40*/  LDS R37, [R66+UR4+0x6800] ;  /* 0x0068000442257984 */ /* 0x000e220008000800 */
[----:B--2---:R-:W-:Y:S01]  /*0d50*/  FMUL.FTZ R59, R54, UR10 ;  /* 0x0000000a363b7c20 */ /* 0x004fe20008410000 */
[----:B------:R-:W-:-:S02]  /*0d60*/  PRMT R62, R65, 0x7632, R62 ;  /* 0x00007632413e7816 */ /* 0x000fc4000000003e */
[----:B------:R-:W-:Y:S01]  /*0d70*/  LDS R41, [R66+UR4+0x6c00] ;  /* 0x006c000442297984 */ /* 0x000fe20008000800 */
[----:B---3--:R-:W-:Y:S01]  /*0d80*/  FMUL.FTZ R55, R55, UR10 ;  /* 0x0000000a37377c20 */ /* 0x008fe20008410000 */
[----:B------:R-:W-:Y:S02]  /*0d90*/  F2FP.F16.F32.PACK_AB R52, R59, R52 ;  /* 0x000000343b34723e */ /* 0x000fe400000000ff */
[----:B------:R-:W1:Y:S01]  /*0da0*/  LDS R50, [R66+UR4+0x5000] ;  /* 0x0050000442327984 */ /* 0x000e620008000800 */
[----:B----4-:R-:W-:Y:S01]  /*0db0*/  FMUL.FTZ R48, R48, UR10 ;  /* 0x0000000a30307c20 */ /* 0x010fe20008410000 */
[----:B------:R-:W-:Y:S02]  /*0dc0*/  PRMT R59, R52, 0x7632, R59 ;  /* 0x00007632343b7816 */ /* 0x000fe4000000003b */
[----:B------:R-:W2:Y:S01]  /*0dd0*/  LDS R49, [R66+UR4+0x5400] ;  /* 0x0054000442317984 */ /* 0x000ea20008000800 */
[----:B-----5:R-:W-:Y:S01]  /*0de0*/  FMUL.FTZ R47, R47, UR10 ;  /* 0x0000000a2f2f7c20 */ /* 0x020fe20008410000 */
[----:B------:R-:W-:-:S02]  /*0df0*/  F2FP.F16.F32.PACK_AB R55, R48, R55 ;  /* 0x000000373037723e */ /* 0x000fc400000000ff */
[----:B------:R-:W3:Y:S01]  /*0e00*/  LDS R46, [R66+UR4+0x6000] ;  /* 0x00600004422e7984 */ /* 0x000ee20008000800 */
[----:B------:R-:W-:Y:S01]  /*0e10*/  FMUL.FTZ R48, R51, UR10 ;  /* 0x0000000a33307c20 */ /* 0x000fe20008410000 */
[----:B------:R-:W-:Y:S02]  /*0e20*/  PRMT R51, R52, 0x7610, R51 ;  /* 0x0000761034337816 */ /* 0x000fe40000000033 */
[----:B------:R-:W4:Y:S01]  /*0e30*/  LDS R43, [R66+UR4+0x7000] ;  /* 0x00700004422b7984 */ /* 0x000f220008000800 */
[----:B------:R-:W-:Y:S01]  /*0e40*/  PRMT R54, R60, 0x7632, R54 ;  /* 0x000076323c367816 */ /* 0x000fe20000000036 */
[----:B------:R-:W-:Y:S01]  /*0e50*/  FMUL.FTZ R53, R53, UR10 ;  /* 0x0000000a35357c20 */ /* 0x000fe20008410000 */
[----:B------:R-:W-:Y:S01]  /*0e60*/  F2FP.F16.F32.PACK_AB R47, R48, R47 ;  /* 0x0000002f302f723e */ /* 0x000fe200000000ff */
[----:B------:R-:W-:Y:S01]  /*0e70*/  LDS R35, [R66+UR4+0x7400] ;  /* 0x0074000442237984 */ /* 0x000fe20008000800 */
[----:B------:R-:W-:Y:S01]  /*0e80*/  FMUL.FTZ R52, R45, UR10 ;  /* 0x0000000a2d347c20 */ /* 0x000fe20008410000 */
[----:B------:R-:W-:-:S02]  /*0e90*/  PRMT R48, R55, 0x7632, R48 ;  /* 0x0000763237307816 */ /* 0x000fc40000000030 */
[----:B------:R-:W5:Y:S01]  /*0ea0*/  LDS R32, [R66+UR4+0x8000] ;  /* 0x0080000442207984 */ /* 0x000f620008000800 */
[----:B------:R-:W-:Y:S01]  /*0eb0*/  FMUL.FTZ R42, R42, UR10 ;  /* 0x0000000a2a2a7c20 */ /* 0x000fe20008410000 */
[----:B------:R-:W-:Y:S02]  /*0ec0*/  F2FP.F16.F32.PACK_AB R52, R52, R53 ;  /* 0x000000353434723e */ /* 0x000fe400000000ff */
[----:B------:R-:W-:Y:S01]  /*0ed0*/  LDS R34, [R66+UR4+0x8400] ;  /* 0x0084000442227984 */ /* 0x000fe20008000800 */
[----:B------:R-:W-:Y:S01]  /*0ee0*/  FMUL.FTZ R45, R44, UR10 ;  /* 0x0000000a2c2d7c20 */ /* 0x000fe20008410000 */
[----:B------:R-:W-:Y:S02]  /*0ef0*/  PRMT R53, R47, 0x7610, R53 ;  /* 0x000076102f357816 */ /* 0x000fe40000000035 */
[----:B------:R-:W-:Y:S01]  /*0f00*/  LDS R28, [R66+UR4+0x8c00] ;  /* 0x008c0004421c7984 */ /* 0x000fe20008000800 */
[----:B------:R-:W-:Y:S02]  /*0f10*/  PRMT R44, R52, 0x7632, R44 ;  /* 0x00007632342c7816 */ /* 0x000fe4000000002c */
[----:B------:R-:W-:Y:S01]  /*0f20*/  F2FP.F16.F32.PACK_AB R42, R45, R42 ;  /* 0x0000002a2d2a723e */ /* 0x000fe200000000ff */
[----:B------:R-:W5:Y:S01]  /*0f30*/  LDS R27, [R66+UR4+0x9000] ;  /* 0x00900004421b7984 */ /* 0x000f620008000800 */
[----:B0-----:R-:W-:Y:S01]  /*0f40*/  FMUL.FTZ R37, R37, UR10 ;  /* 0x0000000a25257c20 */ /* 0x001fe20008410000 */
[----:B------:R-:W-:-:S02]  /*0f50*/  LEA R6, R6, UR5, 0x1 ;  /* 0x0000000506067c11 */ /* 0x000fc4000f8e08ff */
[----:B------:R-:W-:Y:S01]  /*0f60*/  LDS R31, [R66+UR4+0x9400] ;  /* 0x00940004421f7984 */ /* 0x000fe20008000800 */
[----:B------:R-:W-:-:S03]  /*0f70*/  PRMT R45, R42, 0x7632, R45 ;  /* 0x000076322a2d7816 */ /* 0x000fc6000000002d */
[----:B------:R-:W0:Y:S01]  /*0f80*/  LDS R40, [R66+UR4+0x7800] ;  /* 0x0078000442287984 */ /* 0x000e220008000800 */
[----:B-1----:R-:W-:-:S03]  /*0f90*/  FMUL.FTZ R50, R50, UR10 ;  /* 0x0000000a32327c20 */ /* 0x002fc60008410000 */
[----:B------:R-:W1:Y:S01]  /*0fa0*/  LDS R39, [R66+UR4+0x7c00] ;  /* 0x007c000442277984 */ /* 0x000e620008000800 */
[----:B--2---:R-:W-:-:S03]  /*0fb0*/  FMUL.FTZ R49, R49, UR10 ;  /* 0x0000000a31317c20 */ /* 0x004fc60008410000 */
[----:B------:R-:W2:Y:S01]  /*0fc0*/  LDS R33, [R66+UR4+0x9800] ;  /* 0x0098000442217984 */ /* 0x000ea20008000800 */
[----:B---3--:R-:W-:Y:S01]  /*0fd0*/  FMUL.FTZ R46, R46, UR10 ;  /* 0x0000000a2e2e7c20 */ /* 0x008fe20008410000 */
[----:B------:R-:W-:Y:S02]  /*0fe0*/  F2FP.F16.F32.PACK_AB R49, R49, R50 ;  /* 0x000000323131723e */ /* 0x000fe400000000ff */
[----:B------:R-:W-:Y:S01]  /*0ff0*/  LDS R25, [R66+UR4+0x9c00] ;  /* 0x009c000442197984 */ /* 0x000fe20008000800 */
[----:B----4-:R-:W-:Y:S01]  /*1000*/  FMUL.FTZ R43, R43, UR10 ;  /* 0x0000000a2b2b7c20 */ /* 0x010fe20008410000 */
[----:B------:R-:W-:Y:S02]  /*1010*/  PRMT R50, R49, 0x7632, R50 ;  /* 0x0000763231327816 */ /* 0x000fe40000000032 */
[----:B------:R-:W3:Y:S04]  /*1020*/  LDS R36, [R66+UR4+0x8800] ;  /* 0x0088000442247984 */ /* 0x000ee80008000800 */
[----:B------:R-:W4:Y:S01]  /*1030*/  LDS R30, [R66+UR4+0xa000] ;  /* 0x00a00004421e7984 */ /* 0x000f220008000800 */
[----:B-----5:R-:W-:-:S03]  /*1040*/  FMUL.FTZ R32, R32, UR10 ;  /* 0x0000000a20207c20 */ /* 0x020fc60008410000 */
[----:B------:R-:W5:Y:S04]  /*1050*/  LDS R29, [R66+UR4+0xa400] ;  /* 0x00a40004421d7984 */ /* 0x000f680008000800 */
[----:B------:R-:W5:Y:S04]  /*1060*/  LDS R22, [R66+UR4+0xa800] ;  /* 0x00a8000442167984 */ /* 0x000f680008000800 */
[----:B------:R-:W-:Y:S01]  /*1070*/  LDS R24, [R66+UR4+0xac00] ;  /* 0x00ac000442187984 */ /* 0x000fe20008000800 */
[----:B------:R-:W-:-:S03]  /*1080*/  FMUL.FTZ R27, R27, UR10 ;  /* 0x0000000a1b1b7c20 */ /* 0x000fc60008410000 */
[----:B------:R-:W5:Y:S04]  /*1090*/  LDS R26, [R66+UR4+0xb000] ;  /* 0x00b00004421a7984 */ /* 0x000f680008000800 */
[----:B------:R-:W-:Y:S01]  /*10a0*/  LDS R18, [R66+UR4+0xb400] ;  /* 0x00b4000442127984 */ /* 0x000fe20008000800 */
[----:B0-----:R-:W-:-:S03]  /*10b0*/  FMUL.FTZ R40, R40, UR10 ;  /* 0x0000000a28287c20 */ /* 0x001fc60008410000 */
[----:B------:R-:W-:Y:S01]  /*10c0*/  LDS R21, [R66+UR4+0xbc00] ;  /* 0x00bc000442157984 */ /* 0x000fe20008000800 */
[----:B-1----:R-:W-:-:S03]  /*10d0*/  FMUL.FTZ R39, R39, UR10 ;  /* 0x0000000a27277c20 */ /* 0x002fc60008410000 */
[----:B------:R-:W-:Y:S01]  /*10e0*/  LDS R15, [R66+UR4+0xc400] ;  /* 0x00c40004420f7984 */ /* 0x000fe20008000800 */
[----:B--2---:R-:W-:Y:S01]  /*10f0*/  FMUL.FTZ R33, R33, UR10 ;  /* 0x0000000a21217c20 */ /* 0x004fe20008410000 */
[----:B------:R-:W-:Y:S02]  /*1100*/  F2FP.F16.F32.PACK_AB R39, R39, R40 ;  /* 0x000000282727723e */ /* 0x000fe400000000ff */
[----:B------:R-:W0:Y:S02]  /*1110*/  LDS R17, [R66+UR4+0xb800] ;  /* 0x00b8000442117984 */ /* 0x000e240008000800 */
[----:B------:R-:W-:Y:S02]  /*1120*/  PRMT R40, R39, 0x7632, R40 ;  /* 0x0000763227287816 */ /* 0x000fe40000000028 */
[----:B------:R-:W1:Y:S01]  /*1130*/  LDS R23, [R66+UR4+0xc000] ;  /* 0x00c0000442177984 */ /* 0x000e620008000800 */
[----:B---3--:R-:W-:-:S03]  /*1140*/  FMUL.FTZ R36, R36, UR10 ;  /* 0x0000000a24247c20 */ /* 0x008fc60008410000 */
[----:B------:R-:W2:Y:S01]  /*1150*/  LDS R20, [R66+UR4+0xc800] ;  /* 0x00c8000442147984 */ /* 0x000ea20008000800 */
[----:B----4-:R-:W-:-:S03]  /*1160*/  FMUL.FTZ R30, R30, UR10 ;  /* 0x0000000a1e1e7c20 */ /* 0x010fc60008410000 */
[----:B------:R-:W3:Y:S01]  /*1170*/  LDS R19, [R66+UR4+0xcc00] ;  /* 0x00cc000442137984 */ /* 0x000ee20008000800 */
[----:B-----5:R-:W-:-:S03]  /*1180*/  FMUL.FTZ R29, R29, UR10 ;  /* 0x0000000a1d1d7c20 */ /* 0x020fc60008410000 */
[----:B------:R-:W4:Y:S01]  /*1190*/  LDS R13, [R66+UR4+0xd000] ;  /* 0x00d00004420d7984 */ /* 0x000f220008000800 */
[----:B------:R-:W-:Y:S01]  /*11a0*/  FMUL.FTZ R22, R22, UR10 ;  /* 0x0000000a16167c20 */ /* 0x000fe20008410000 */
[----:B------:R-:W-:Y:S02]  /*11b0*/  F2FP.F16.F32.PACK_AB R29, R29, R30 ;  /* 0x0000001e1d1d723e */ /* 0x000fe400000000ff */
[----:B------:R-:W5:Y:S02]  /*11c0*/  LDS R14, [R66+UR4+0xd400] ;  /* 0x00d40004420e7984 */ /* 0x000f640008000800 */
[----:B------:R-:W-:Y:S02]  /*11d0*/  PRMT R30, R29, 0x7632, R30 ;  /* 0x000076321d1e7816 */ /* 0x000fe4000000001e */
[----:B------:R-:W5:Y:S01]  /*11e0*/  LDS R16, [R66+UR4+0xd800] ;  /* 0x00d8000442107984 */ /* 0x000f620008000800 */
[----:B------:R-:W-:-:S03]  /*11f0*/  FMUL.FTZ R26, R26, UR10 ;  /* 0x0000000a1a1a7c20 */ /* 0x000fc60008410000 */
[----:B------:R-:W-:Y:S04]  /*1200*/  LDS R8, [R66+UR4+0xdc00] ;  /* 0x00dc000442087984 */ /* 0x000fe80008000800 */
[----:B------:R-:W5:Y:S04]  /*1210*/  LDS R11, [R66+UR4+0xe000] ;  /* 0x00e00004420b7984 */ /* 0x000f680008000800 */
[----:B------:R-:W5:Y:S04]  /*1220*/  LDS R12, [R66+UR4+0xe400] ;  /* 0x00e40004420c7984 */ /* 0x000f680008000800 */
[----:B------:R-:W5:Y:S01]  /*1230*/  LDS R9, [R66+UR4+0xe800] ;  /* 0x00e8000442097984 */ /* 0x000f620008000800 */
[----:B0-----:R-:W-:-:S03]  /*1240*/  FMUL.FTZ R17, R17, UR10 ;  /* 0x0000000a11117c20 */ /* 0x001fc60008410000 */
[----:B------:R0:W5:Y:S01]  /*1250*/  LDS R57, [R66+UR4+0xec00] ;  /* 0x00ec000442397984 */ /* 0x0001620008000800 */
[----:B-1----:R-:W-:-:S03]  /*1260*/  FMUL.FTZ R23, R23, UR10 ;  /* 0x0000000a17177c20 */ /* 0x002fc60008410000 */
[----:B------:R-:W-:Y:S01]  /*1270*/  STS.U16 [R10+0xf000], R71 ;  /* 0x00f000470a007388 */ /* 0x000fe20000000400 */
[----:B--2---:R-:W-:Y:S01]  /*1280*/  FMUL.FTZ R20, R20, UR10 ;  /* 0x0000000a14147c20 */ /* 0x004fe20008410000 */
[----:B0-----:R-:W-:Y:S02]  /*1290*/  PRMT R66, R61, 0x7632, R66 ;  /* 0x000076323d427816 */ /* 0x001fe40000000042 */
[----:B------:R-:W-:Y:S01]  /*12a0*/  STS.U16 [R10+0xf020], R72 ;  /* 0x00f020480a007388 */ /* 0x000fe20000000400 */
[----:B---3--:R-:W-:Y:S01]  /*12b0*/  FMUL.FTZ R19, R19, UR10 ;  /* 0x0000000a13137c20 */ /* 0x008fe20008410000 */
[----:B----4-:R-:W-:Y:S02]  /*12c0*/  FMUL.FTZ R13, R13, UR10 ;  /* 0x0000000a0d0d7c20 */ /* 0x010fe40008410000 */
[----:B------:R-:W-:Y:S02]  /*12d0*/  STS.U16 [R7], R63 ;  /* 0x0000003f07007388 */ /* 0x000fe40000000400 */
[----:B------:R-:W-:Y:S01]  /*12e0*/  F2FP.F16.F32.PACK_AB R19, R19, R20 ;  /* 0x000000141313723e */ /* 0x000fe200000000ff */
[----:B-----5:R-:W-:Y:S01]  /*12f0*/  FMUL.FTZ R14, R14, UR10 ;  /* 0x0000000a0e0e7c20 */ /* 0x020fe20008410000 */
[----:B------:R-:W-:Y:S01]  /*1300*/  STS.U16 [R7+0x20], R64 ;  /* 0x0000204007007388 */ /* 0x000fe20000000400 */
[----:B------:R-:W-:-:S03]  /*1310*/  FMUL.FTZ R16, R16, UR10 ;  /* 0x0000000a10107c20 */ /* 0x000fc60008410000 */
[----:B------:R-:W-:Y:S01]  /*1320*/  STS.U16 [R10+0x11800], R65 ;  /* 0x011800410a007388 */ /* 0x000fe20000000400 */
[----:B------:R-:W-:-:S03]  /*1330*/  F2FP.F16.F32.PACK_AB R13, R14, R13 ;  /* 0x0000000d0e0d723e */ /* 0x000fc600000000ff */
[----:B------:R-:W-:Y:S01]  /*1340*/  STS.U16 [R10+0x11820], R62 ;  /* 0x0118203e0a007388 */ /* 0x000fe20000000400 */
[----:B------:R-:W-:Y:S01]  /*1350*/  PRMT R14, R13, 0x7632, R14 ;  /* 0x000076320d0e7816 */ /* 0x000fe2000000000e */
[----:B------:R-:W-:Y:S02]  /*1360*/  FMUL.FTZ R11, R11, UR10 ;  /* 0x0000000a0b0b7c20 */ /* 0x000fe40008410000 */
[----:B------:R-:W-:Y:S01]  /*1370*/  STS.U16 [R7+0x2800], R61 ;  /* 0x0028003d07007388 */ /* 0x000fe20000000400 */
[----:B------:R-:W-:-:S03]  /*1380*/  FMUL.FTZ R12, R12, UR10 ;  /* 0x0000000a0c0c7c20 */ /* 0x000fc60008410000 */
[----:B------:R-:W-:Y:S01]  /*1390*/  STS.U16 [R7+0x2820], R66 ;  /* 0x0028204207007388 */ /* 0x000fe20000000400 */
[----:B------:R-:W-:-:S03]  /*13a0*/  FMUL.FTZ R9, R9, UR10 ;  /* 0x0000000a09097c20 */ /* 0x000fc60008410000 */
[----:B------:R0:W-:Y:S01]  /*13b0*/  STS.U16 [R10+0x14020], R54 ;  /* 0x014020360a007388 */ /* 0x0001e20000000400 */
[----:B------:R-:W-:-:S03]  /*13c0*/  F2FP.F16.F32.PACK_AB R11, R12, R11 ;  /* 0x0000000b0c0b723e */ /* 0x000fc600000000ff */
[----:B------:R-:W-:Y:S01]  /*13d0*/  STS.U16 [R10+0x14000], R60 ;  /* 0x0140003c0a007388 */ /* 0x000fe20000000400 */
[----:B------:R-:W-:-:S03]  /*13e0*/  PRMT R12, R11, 0x7632, R12 ;  /* 0x000076320b0c7816 */ /* 0x000fc6000000000c */
[----:B------:R-:W-:Y:S01]  /*13f0*/  STS.U16 [R7+0x5000], R58 ;  /* 0x0050003a07007388 */ /* 0x000fe20000000400 */
[----:B0-----:R-:W-:Y:S01]  /*1400*/  PRMT R54, R47, 0x7632, R54 ;  /* 0x000076322f367816 */ /* 0x001fe20000000036 */
[----:B------:R-:W-:Y:S01]  /*1410*/  FMUL.FTZ R47, R38, UR10 ;  /* 0x0000000a262f7c20 */ /* 0x000fe20008410000 */
[----:B------:R-:W-:Y:S01]  /*1420*/  FMUL.FTZ R38, R41, UR10 ;  /* 0x0000000a29267c20 */ /* 0x000fe20008410000 */
[----:B------:R-:W-:Y:S01]  /*1430*/  PRMT R41, R42, 0x7610, R41 ;  /* 0x000076102a297816 */ /* 0x000fe20000000029 */
[----:B------:R-:W-:Y:S01]  /*1440*/  FMUL.FTZ R42, R35, UR10 ;  /* 0x0000000a232a7c20 */ /* 0x000fe20008410000 */
[----:B------:R-:W-:Y:S01]  /*1450*/  STS.U16 [R7+0x5020], R56 ;  /* 0x0050203807007388 */ /* 0x000fe20000000400 */
[----:B------:R-:W-:Y:S01]  /*1460*/  FMUL.FTZ R35, R34, UR10 ;  /* 0x0000000a22237c20 */ /* 0x000fe20008410000 */
[----:B------:R-:W-:Y:S02]  /*1470*/  F2FP.F16.F32.PACK_AB R37, R38, R37 ;  /* 0x000000252625723e */ /* 0x000fe400000000ff */
[----:B------:R-:W-:Y:S01]  /*1480*/  STS.U16 [R10+0xf200], R51 ;  /* 0x00f200330a007388 */ /* 0x000fe20000000400 */
[----:B------:R-:W-:-:S02]  /*1490*/  F2FP.F16.F32.PACK_AB R46, R47, R46 ;  /* 0x0000002e2f2e723e */ /* 0x000fc400000000ff */
[----:B------:R-:W-:Y:S01]  /*14a0*/  F2FP.F16.F32.PACK_AB R42, R42, R43 ;  /* 0x0000002b2a2a723e */ /* 0x000fe200000000ff */
[----:B------:R-:W-:Y:S01]  /*14b0*/  STS.U16 [R10+0xf220], R59 ;  /* 0x00f2203b0a007388 */ /* 0x000fe20000000400 */
[----:B------:R-:W-:Y:S02]  /*14c0*/  PRMT R43, R37, 0x7610, R43 ;  /* 0x00007610252b7816 */ /* 0x000fe4000000002b */
[----:B------:R-:W-:Y:S01]  /*14d0*/  F2FP.F16.F32.PACK_AB R32, R35, R32 ;  /* 0x000000202320723e */ /* 0x000fe200000000ff */
[----:B------:R-:W-:Y:S01]  /*14e0*/  STS.U16 [R7+0x200], R55 ;  /* 0x0002003707007388 */ /* 0x000fe20000000400 */
[----:B------:R-:W-:Y:S02]  /*14f0*/  PRMT R38, R46, 0x7632, R38 ;  /* 0x000076322e267816 */ /* 0x000fe40000000026 */
[----:B------:R-:W-:Y:S01]  /*1500*/  PRMT R35, R32, 0x7632, R35 ;  /* 0x0000763220237816 */ /* 0x000fe20000000023 */
[----:B------:R-:W-:Y:S01]  /*1510*/  STS.U16 [R7+0x220], R48 ;  /* 0x0002203007007388 */ /* 0x000fe20000000400 */
[----:B------:R-:W-:-:S03]  /*1520*/  PRMT R34, R42, 0x7632, R34 ;  /* 0x000076322a227816 */ /* 0x000fc60000000022 */
[----:B------:R-:W-:Y:S04]  /*1530*/  STS.U16 [R10+0x11a00], R53 ;  /* 0x011a00350a007388 */ /* 0x000fe80000000400 */
[----:B------:R-:W-:Y:S04]  /*1540*/  STS.U16 [R10+0x11a20], R54 ;  /* 0x011a20360a007388 */ /* 0x000fe80000000400 */
[----:B------:R0:W-:Y:S04]  /*1550*/  STS.U16 [R7+0x2a20], R44 ;  /* 0x002a202c07007388 */ /* 0x0001e80000000400 */
[----:B------:R-:W-:Y:S04]  /*1560*/  STS.U16 [R7+0x2a00], R52 ;  /* 0x002a003407007388 */ /* 0x000fe80000000400 */
        /* <DEDUP_REMOVED lines=8> */
[----:B------:R-:W-:-:S02]  /*15f0*/  F2FP.F16.F32.PACK_AB R27, R28, R27 ;  /* 0x0000001b1c1b723e */ /* 0x000fc400000000ff */
[----:B------:R-:W-:Y:S01]  /*1600*/  STS.U16 [R7+0x5200], R41 ;  /* 0x0052002907007388 */ /* 0x000fe20000000400 */
[----:B------:R-:W-:Y:S02]  /*1610*/  F2FP.F16.F32.PACK_AB R32, R32, R33 ;  /* 0x000000212020723e */ /* 0x000fe400000000ff */
[----:B------:R-:W-:Y:S01]  /*1620*/  PRMT R33, R27, 0x7610, R33 ;  /* 0x000076101b217816 */ /* 0x000fe20000000021 */
[----:B------:R-:W-:Y:S01]  /*1630*/  STS.U16 [R7+0x5220], R45 ;  /* 0x0052202d07007388 */ /* 0x000fe20000000400 */
[----:B------:R-:W-:Y:S02]  /*1640*/  F2FP.F16.F32.PACK_AB R36, R37, R36 ;  /* 0x000000242524723e */ /* 0x000fe400000000ff */
        /* <DEDUP_REMOVED lines=14> */
[----:B------:R-:W-:Y:S01]  /*1730*/  STS.U16 [R7+0x2c20], R40 ;  /* 0x002c202807007388 */ /* 0x000fe20000000400 */
[----:B------:R-:W-:Y:S01]  /*1740*/  PRMT R21, R22, 0x7610, R21 ;  /* 0x0000761016157816 */ /* 0x000fe20000000015 */
[----:B------:R-:W-:Y:S01]  /*1750*/  FMUL.FTZ R22, R15, UR10 ;  /* 0x0000000a0f167c20 */ /* 0x000fe20008410000 */
[----:B------:R-:W-:Y:S01]  /*1760*/  F2FP.F16.F32.PACK_AB R26, R27, R26 ;  /* 0x0000001a1b1a723e */ /* 0x000fe200000000ff */
[----:B------:R-:W-:Y:S01]  /*1770*/  STS.U16 [R10+0x14400], R31 ;  /* 0x0144001f0a007388 */ /* 0x000fe20000000400 */
[----:B------:R-:W-:-:S02]  /*1780*/  F2FP.F16.F32.PACK_AB R17, R18, R17 ;  /* 0x000000111211723e */ /* 0x000fc400000000ff */
[----:B------:R-:W-:Y:S01]  /*1790*/  PRMT R15, R26, 0x7632, R15 ;  /* 0x000076321a0f7816 */ /* 0x000fe2000000000f */
[----:B------:R-:W-:Y:S01]  /*17a0*/  STS.U16 [R10+0x14420], R35 ;  /* 0x014420230a007388 */ /* 0x000fe20000000400 */
[----:B------:R-:W-:Y:S02]  /*17b0*/  F2FP.F16.F32.PACK_AB R22, R22, R23 ;  /* 0x000000171616723e */ /* 0x000fe400000000ff */
[----:B------:R-:W-:Y:S01]  /*17c0*/  PRMT R18, R17, 0x7632, R18 ;  /* 0x0000763211127816 */ /* 0x000fe20000000012 */
[----:B------:R-:W-:Y:S01]  /*17d0*/  STS.U16 [R7+0x5400], R36 ;  /* 0x0054002407007388 */ /* 0x000fe20000000400 */
[----:B------:R-:W-:-:S03]  /*17e0*/  PRMT R20, R22, 0x7632, R20 ;  /* 0x0000763216147816 */ /* 0x000fc60000000014 */
[----:B------:R-:W-:Y:S04]  /*17f0*/  STS.U16 [R7+0x5420], R28 ;  /* 0x0054201c07007388 */ /* 0x000fe80000000400 */
[----:B------:R-:W-:Y:S04]  /*1800*/  STS.U16 [R10+0xf600], R33 ;  /* 0x00f600210a007388 */ /* 0x000fe80000000400 */
[----:B------:R-:W-:Y:S04]  /*1810*/  STS.U16 [R10+0xf620], R34 ;  /* 0x00f620220a007388 */ /* 0x000fe80000000400 */
[----:B------:R-:W-:Y:S04]  /*1820*/  STS.U16 [R7+0x600], R32 ;  /* 0x0006002007007388 */ /* 0x000fe80000000400 */
[----:B------:R-:W-:Y:S04]  /*1830*/  STS.U16 [R7+0x620], R24 ;  /* 0x0006201807007388 */ /* 0x000fe80000000400 */
[----:B------:R0:W-:Y:S04]  /*1840*/  STS.U16 [R10+0x11e00], R29 ;  /* 0x011e001d0a007388 */ /* 0x0001e80000000400 */
[----:B------:R1:W-:Y:S04]  /*1850*/  STS.U16 [R10+0x11e20], R30 ;  /* 0x011e201e0a007388 */ /* 0x0003e80000000400 */
[----:B------:R2:W-:Y:S01]  /*1860*/  STS.U16 [R7+0x2e00], R21 ;  /* 0x002e001507007388 */ /* 0x0005e20000000400 */
[----:B0-----:R-:W-:-:S03]  /*1870*/  CS2R R28, SRZ ;  /* 0x00000000001c7805 */ /* 0x001fc6000001ff00 */
[----:B------:R0:W-:Y:S01]  /*1880*/  STS.U16 [R7+0x2e20], R25 ;  /* 0x002e201907007388 */ /* 0x0001e20000000400 */
[----:B-1----:R-:W-:-:S03]  /*1890*/  CS2R R30, SRZ ;  /* 0x00000000001e7805 */ /* 0x002fc6000001ff00 */
[----:B------:R1:W-:Y:S01]  /*18a0*/  STS.U16 [R10+0x14620], R15 ;  /* 0x0146200f0a007388 */ /* 0x0003e20000000400 */
[----:B--2---:R-:W-:-:S03]  /*18b0*/  PRMT R21, R19, 0x7632, R21 ;  /* 0x0000763213157816 */ /* 0x004fc60000000015 */
[----:B------:R2:W-:Y:S01]  /*18c0*/  STS.U16 [R10+0x14600], R26 ;  /* 0x0146001a0a007388 */ /* 0x0005e20000000400 */
[----:B0-----:R-:W-:-:S03]  /*18d0*/  CS2R R24, SRZ ;  /* 0x0000000000187805 */ /* 0x001fc6000001ff00 */
[----:B------:R-:W-:Y:S01]  /*18e0*/  STS.U16 [R7+0x5600], R17 ;  /* 0x0056001107007388 */ /* 0x000fe20000000400 */
[----:B-1----:R-:W-:Y:S01]  /*18f0*/  FMUL.FTZ R15, R8, UR10 ;  /* 0x0000000a080f7c20 */ /* 0x002fe20008410000 */
[----:B------:R-:W-:Y:S02]  /*1900*/  FMUL.FTZ R8, R57, UR10 ;  /* 0x0000000a39087c20 */ /* 0x000fe40008410000 */
[----:B------:R-:W-:Y:S01]  /*1910*/  STS.U16 [R7+0x5620], R18 ;  /* 0x0056201207007388 */ /* 0x000fe20000000400 */
[----:B--2---:R-:W-:Y:S02]  /*1920*/  CS2R R26, SRZ ;  /* 0x00000000001a7805 */ /* 0x004fe4000001ff00 */
[----:B------:R-:W-:Y:S01]  /*1930*/  F2FP.F16.F32.PACK_AB R15, R15, R16 ;  /* 0x000000100f0f723e */ /* 0x000fe200000000ff */
[----:B------:R0:W-:Y:S01]  /*1940*/  STS.U16 [R10+0xf800], R22 ;  /* 0x00f800160a007388 */ /* 0x0001e20000000400 */
[----:B------:R-:W-:Y:S02]  /*1950*/  F2FP.F16.F32.PACK_AB R8, R8, R9 ;  /* 0x000000090808723e */ /* 0x000fe400000000ff */
[----:B------:R-:W-:Y:S01]  /*1960*/  PRMT R9, R15, 0x7632, R9 ;  /* 0x000076320f097816 */ /* 0x000fe20000000009 */
[----:B------:R-:W-:Y:S01]  /*1970*/  STS.U16 [R10+0xf820], R20 ;  /* 0x00f820140a007388 */ /* 0x000fe20000000400 */
[----:B------:R-:W-:-:S03]  /*1980*/  PRMT R16, R8, 0x7632, R16 ;  /* 0x0000763208107816 */ /* 0x000fc60000000010 */
[----:B------:R1:W-:Y:S01]  /*1990*/  STS.U16 [R7+0x800], R19 ;  /* 0x0008001307007388 */ /* 0x0003e20000000400 */
[----:B0-----:R-:W-:-:S03]  /*19a0*/  CS2R R22, SRZ ;  /* 0x0000000000167805 */ /* 0x001fc6000001ff00 */
[----:B------:R0:W-:Y:S04]  /*19b0*/  STS.U16 [R7+0x820], R21 ;  /* 0x0008201507007388 */ /* 0x0001e80000000400 */
[----:B------:R-:W-:Y:S01]  /*19c0*/  STS.U16 [R10+0x12000], R13 ;  /* 0x0120000d0a007388 */ /* 0x000fe20000000400 */
[----:B-1----:R-:W-:-:S03]  /*19d0*/  CS2R R18, SRZ ;  /* 0x0000000000127805 */ /* 0x002fc6000001ff00 */
[----:B------:R-:W-:Y:S01]  /*19e0*/  STS.U16 [R10+0x12020], R14 ;  /* 0x0120200e0a007388 */ /* 0x000fe20000000400 */
[----:B0-----:R-:W-:-:S03]  /*19f0*/  CS2R R20, SRZ ;  /* 0x0000000000147805 */ /* 0x001fc6000001ff00 */
[----:B------:R0:W-:Y:S04]  /*1a00*/  STS.U16 [R7+0x3000], R15 ;  /* 0x0030000f07007388 */ /* 0x0001e80000000400 */
[----:B------:R-:W-:Y:S04]  /*1a10*/  STS.U16 [R7+0x3020], R9 ;  /* 0x0030200907007388 */ /* 0x000fe80000000400 */
[----:B------:R-:W-:Y:S01]  /*1a20*/  STS.U16 [R10+0x14800], R11 ;  /* 0x0148000b0a007388 */ /* 0x000fe20000000400 */
[----:B0-----:R-:W-:-:S03]  /*1a30*/  CS2R R14, SRZ ;  /* 0x00000000000e7805 */ /* 0x001fc6000001ff00 */
[----:B------:R0:W-:Y:S04]  /*1a40*/  STS.U16 [R10+0x14820], R12 ;  /* 0x0148200c0a007388 */ /* 0x0001e80000000400 */
[----:B------:R1:W-:Y:S04]  /*1a50*/  STS.U16 [R7+0x5800], R8 ;  /* 0x0058000807007388 */ /* 0x0003e80000000400 */
[----:B------:R2:W-:Y:S01]  /*1a60*/  STS.U16 [R7+0x5820], R16 ;  /* 0x0058201007007388 */ /* 0x0005e20000000400 */
[----:B0-----:R-:W-:Y:S02]  /*1a70*/  CS2R R12, SRZ ;  /* 0x00000000000c7805 */ /* 0x001fe4000001ff00 */
[----:B------:R-:W-:Y:S01]  /*1a80*/  CS2R R10, SRZ ;  /* 0x00000000000a7805 */ /* 0x000fe2000001ff00 */
[----:B------:R-:W-:Y:S01]  /*1a90*/  BAR.SYNC.DEFER_BLOCKING 0x0 ;  /* 0x0000000000007b1d */ /* 0x000fe20000010000 */
[----:B-1----:R-:W-:-:S02]  /*1aa0*/  CS2R R8, SRZ ;  /* 0x0000000000087805 */ /* 0x002fc4000001ff00 */
[----:B--2---:R-:W-:-:S03]  /*1ab0*/  CS2R R16, SRZ ;  /* 0x0000000000107805 */ /* 0x004fc6000001ff00 */
[----:B------:R0:W1:Y:S04]  /*1ac0*/  @!P3 LDS.128 R28, [R6] ;  /* 0x00000000061cb984 */ /* 0x0000680000000c00 */
[----:B------:R0:W2:Y:S04]  /*1ad0*/  @!P3 LDS.128 R24, [R6+0x2800] ;  /* 0x002800000618b984 */ /* 0x0000a80000000c00 */
[----:B------:R0:W3:Y:S01]  /*1ae0*/  @!P3 LDS.128 R20, [R6+0x5000] ;  /* 0x005000000614b984 */ /* 0x0000e20000000c00 */
[----:B------:R-:W-:Y:S05]  /*1af0*/  @P4 BRA `(.L_x_62) ;  /* 0x0000000000704947 */ /* 0x000fea0003800000 */
[----:B------:R-:W4:Y:S01]  /*1b00*/  LDC.64 R36, c[0x0][0x258] ;  /* 0x00009600ff247b82 */ /* 0x000f220000000a00 */
[----:B------:R-:W-:Y:S01]  /*1b10*/  SHF.R.S32.HI R5, RZ, 0x1f, R4 ;  /* 0x0000001fff057819 */ /* 0x000fe20000011404 */
[----:B------:R-:W-:Y:S01]  /*1b20*/  ULDC.64 UR4, c[0x0][0x260] ;  /* 0x0000980000047ab9 */ /* 0x000fe20000000a00 */
[----:B------:R-:W-:Y:S01]  /*1b30*/  ULDC.64 UR10, c[0x0][0x250] ;  /* 0x00009400000a7ab9 */ /* 0x000fe20000000a00 */
[----:B------:R-:W-:-:S04]  /*1b40*/  IMAD R35, R2, UR4, RZ ;  /* 0x0000000402237c24 */ /* 0x000fc8000f8e02ff */
[----:B------:R-:W-:Y:S02]  /*1b50*/  IMAD R35, R0, UR5, R35 ;  /* 0x0000000500237c24 */ /* 0x000fe4000f8e0223 */
[C---:B----4-:R-:W-:Y:S02]  /*1b60*/  IMAD R34, R36.reuse, UR9, RZ ;  /* 0x0000000924227c24 */ /* 0x050fe4000f8e02ff */
[----:B------:R-:W-:-:S04]  /*1b70*/  IMAD.WIDE.U32 R32, R36, UR8, R4 ;  /* 0x0000000824207c25 */ /* 0x000fc8000f8e0004 */
[----:B------:R-:W-:Y:S02]  /*1b80*/  IMAD R7, R37, UR8, R34 ;  /* 0x0000000825077c24 */ /* 0x000fe4000f8e0222 */
[----:B------:R-:W-:Y:S02]  /*1b90*/  VIADD R34, R4, 0x40 ;  /* 0x0000004004227836 */ /* 0x000fe40000000000 */
[----:B------:R-:W-:Y:S02]  /*1ba0*/  IMAD.IADD R33, R33, 0x1, R7 ;  /* 0x0000000121217824 */ /* 0x000fe400078e0207 */
[----:B------:R-:W-:Y:S02]  /*1bb0*/  IMAD R7, R69, UR10, RZ ;  /* 0x0000000a45077c24 */ /* 0x000fe4000f8e02ff */
[----:B------:R-:W-:Y:S01]  /*1bc0*/  IMAD.WIDE.U32 R32, R0, UR4, R32 ;  /* 0x0000000400207c25 */ /* 0x000fe2000f8e0020 */
[----:B------:R-:W-:Y:S02]  /*1bd0*/  ULDC UR4, c[0x0][0x244] ;  /* 0x0000910000047ab9 */ /* 0x000fe40000000800 */
[----:B------:R-:W-:Y:S01]  /*1be0*/  ISETP.GE.AND P4, PT, R34, UR4, PT ;  /* 0x0000000422007c0c */ /* 0x000fe2000bf86270 */
[----:B------:R-:W-:Y:S01]  /*1bf0*/  IMAD.IADD R33, R33, 0x1, R35 ;  /* 0x0000000121217824 */ /* 0x000fe200078e0223 */
[C---:B------:R-:W-:Y:S01]  /*1c00*/  ISETP.GE.AND P3, PT, R4.reuse, UR4, PT ;  /* 0x0000000404007c0c */ /* 0x040fe2000bf66270 */
[----:B------:R-:W-:-:S02]  /*1c10*/  VIADD R35, R4, 0x80 ;  /* 0x0000008004237836 */ /* 0x000fc40000000000 */
[C---:B------:R-:W-:Y:S02]  /*1c20*/  IMAD R7, R68.reuse, UR11, R7 ;  /* 0x0000000b44077c24 */ /* 0x040fe4000f8e0207 */
[----:B------:R-:W-:Y:S01]  /*1c30*/  IMAD.WIDE.U32 R32, R68, UR10, R32 ;  /* 0x0000000a44207c25 */ /* 0x000fe2000f8e0020 */
[----:B------:R-:W-:Y:S01]  /*1c40*/  ISETP.GE.AND P5, PT, R35, UR4, PT ;  /* 0x0000000423007c0c */ /* 0x000fe2000bfa6270 */
[----:B------:R-:W-:Y:S02]  /*1c50*/  ULDC.64 UR4, c[0x0][0x238] ;  /* 0x00008e0000047ab9 */ /* 0x000fe40000000a00 */
[----:B------:R-:W-:Y:S01]  /*1c60*/  IMAD.IADD R7, R33, 0x1, R7 ;  /* 0x0000000121077824 */ /* 0x000fe200078e0207 */
[----:B------:R-:W-:-:S04]  /*1c70*/  LEA R34, P6, R32, UR4, 0x1 ;  /* 0x0000000420227c11 */ /* 0x000fc8000f8c08ff */
[----:B------:R-:W-:-:S05]  /*1c80*/  LEA.HI.X R35, R32, UR5, R7, 0x1, P6 ;  /* 0x0000000520237c11 */ /* 0x000fca000b0f0c07 */
[----:B-1----:R4:W-:Y:S04]  /*1c90*/  @!P3 STG.E.128 desc[UR6][R34.64], R28 ;  /* 0x0000001c2200b986 */ /* 0x0029e8000c101d06 */
[----:B--2---:R4:W-:Y:S04]  /*1ca0*/  @!P4 STG.E.128 desc[UR6][R34.64+0x80], R24 ;  /* 0x000080182200c986 */ /* 0x0049e8000c101d06 */
[----:B---3--:R4:W-:Y:S02]  /*1cb0*/  @!P5 STG.E.128 desc[UR6][R34.64+0x100], R20 ;  /* 0x000100142200d986 */ /* 0x0089e4000c101d06 */
.L_x_62:
[----:B------:R-:W-:Y:S05]  /*1cc0*/  BSYNC B0 ;  /* 0x0000000000007941 */ /* 0x000fea0003800000 */
.L_x_61:
[----:B------:R0:W0:Y:S01]  /*1cd0*/  @!P2 LDS.128 R12, [R6+0x400] ;  /* 0x00040000060ca984 */ /* 0x0000220000000c00 */
[----:B------:R-:W-:Y:S03]  /*1ce0*/  BSSY B0, `(.L_x_63) ;  /* 0x0000023000007945 */ /* 0x000fe60003800000 */
[----:B------:R0:W0:Y:S04]  /*1cf0*/  @!P2 LDS.128 R8, [R6+0x2c00] ;  /* 0x002c00000608a984 */ /* 0x0000280000000c00 */
[----:B------:R0:W0:Y:S01]  /*1d00*/  @!P2 LDS.128 R16, [R6+0x5400] ;  /* 0x005400000610a984 */ /* 0x0000220000000c00 */
[----:B------:R-:W-:Y:S05]  /*1d10*/  @P0 BRA `(.L_x_64) ;  /* 0x00000000007c0947 */ /* 0x000fea0003800000 */
[----:B---34-:R-:W3:Y:S01]  /*1d20*/  LDC.64 R22, c[0x0][0x258] ;  /* 0x00009600ff167b82 */ /* 0x018ee20000000a00 */
[--C-:B------:R-:W-:Y:S01]  /*1d30*/  SHF.R.S32.HI R21, RZ, 0x1f, R4.reuse ;  /* 0x0000001fff157819 */ /* 0x100fe20000011404 */
[----:B------:R-:W-:Y:S01]  /*1d40*/  IMAD.MOV.U32 R20, RZ, RZ, R4 ;  /* 0x000000ffff147224 */ /* 0x000fe200078e0004 */
[----:B------:R-:W-:Y:S01]  /*1d50*/  ULDC.64 UR4, c[0x0][0x260] ;  /* 0x0000980000047ab9 */ /* 0x000fe20000000a00 */
[----:B------:R-:W-:Y:S01]  /*1d60*/  IADD3 R7, P0, R68, 0x20, RZ ;  /* 0x0000002044077810 */ /* 0x000fe20007f1e0ff */
[----:B--2---:R-:W-:Y:S01]  /*1d70*/  IMAD R25, R2, UR4, RZ ;  /* 0x0000000402197c24 */ /* 0x004fe2000f8e02ff */
[----:B------:R-:W-:-:S03]  /*1d80*/  ULDC.64 UR10, c[0x0][0x250] ;  /* 0x00009400000a7ab9 */ /* 0x000fc60000000a00 */
[----:B------:R-:W-:Y:S02]  /*1d90*/  IMAD R25, R0, UR5, R25 ;  /* 0x0000000500197c24 */ /* 0x000fe4000f8e0219 */
[C---:B---3--:R-:W-:Y:S02]  /*1da0*/  IMAD R24, R22.reuse, UR9, RZ ;  /* 0x0000000916187c24 */ /* 0x048fe4000f8e02ff */
[----:B------:R-:W-:-:S04]  /*1db0*/  IMAD.WIDE.U32 R20, R22, UR8, R20 ;  /* 0x0000000816147c25 */ /* 0x000fc8000f8e0014 */
[----:B------:R-:W-:Y:S02]  /*1dc0*/  IMAD R23, R23, UR8, R24 ;  /* 0x0000000817177c24 */ /* 0x000fe4000f8e0218 */
[----:B------:R-:W-:Y:S02]  /*1dd0*/  IMAD.X R22, RZ, RZ, R69, P0 ;  /* 0x000000ffff167224 */ /* 0x000fe400000e0645 */
[----:B------:R-:W-:Y:S02]  /*1de0*/  IMAD.IADD R21, R21, 0x1, R23 ;  /* 0x0000000115157824 */ /* 0x000fe400078e0217 */
[----:B------:R-:W-:Y:S02]  /*1df0*/  IMAD R22, R22, UR10, RZ ;  /* 0x0000000a16167c24 */ /* 0x000fe4000f8e02ff */
[----:B------:R-:W-:Y:S01]  /*1e00*/  IMAD.WIDE.U32 R20, R0, UR4, R20 ;  /* 0x0000000400147c25 */ /* 0x000fe2000f8e0014 */
[----:B------:R-:W-:Y:S02]  /*1e10*/  ULDC UR4, c[0x0][0x244] ;  /* 0x0000910000047ab9 */ /* 0x000fe40000000800 */
[----:B------:R-:W-:Y:S01]  /*1e20*/  ISETP.GE.AND P2, PT, R4, UR4, PT ;  /* 0x0000000404007c0c */ /* 0x000fe2000bf46270 */
[----:B------:R-:W-:-:S02]  /*1e30*/  IMAD.IADD R21, R21, 0x1, R25 ;  /* 0x0000000115157824 */ /* 0x000fc400078e0219 */
[C---:B------:R-:W-:Y:S02]  /*1e40*/  VIADD R24, R4.reuse, 0x40 ;  /* 0x0000004004187836 */ /* 0x040fe40000000000 */
[----:B------:R-:W-:Y:S02]  /*1e50*/  VIADD R25, R4, 0x80 ;  /* 0x0000008004197836 */ /* 0x000fe40000000000 */
[C---:B------:R-:W-:Y:S01]  /*1e60*/  IMAD R23, R7.reuse, UR11, R22 ;  /* 0x0000000b07177c24 */ /* 0x040fe2000f8e0216 */
[----:B------:R-:W-:Y:S01]  /*1e70*/  ISETP.GE.AND P3, PT, R24, UR4, PT ;  /* 0x0000000418007c0c */ /* 0x000fe2000bf66270 */
[----:B------:R-:W-:Y:S01]  /*1e80*/  IMAD.WIDE.U32 R20, R7, UR10, R20 ;  /* 0x0000000a07147c25 */ /* 0x000fe2000f8e0014 */
[----:B------:R-:W-:Y:S01]  /*1e90*/  ISETP.GE.AND P4, PT, R25, UR4, PT ;  /* 0x0000000419007c0c */ /* 0x000fe2000bf86270 */
[----:B------:R-:W-:Y:S02]  /*1ea0*/  ULDC.64 UR4, c[0x0][0x238] ;  /* 0x00008e0000047ab9 */ /* 0x000fe40000000a00 */
[----:B------:R-:W-:Y:S01]  /*1eb0*/  IMAD.IADD R7, R21, 0x1, R23 ;  /* 0x0000000115077824 */ /* 0x000fe200078e0217 */
[----:B------:R-:W-:-:S04]  /*1ec0*/  LEA R22, P0, R20, UR4, 0x1 ;  /* 0x0000000414167c11 */ /* 0x000fc8000f8008ff */
[----:B------:R-:W-:-:S05]  /*1ed0*/  LEA.HI.X R23, R20, UR5, R7, 0x1, P0 ;  /* 0x0000000514177c11 */ /* 0x000fca00080f0c07 */
[----:B0-----:R0:W-:Y:S04]  /*1ee0*/  @!P2 STG.E.128 desc[UR6][R22.64], R12 ;  /* 0x0000000c1600a986 */ /* 0x0011e8000c101d06 */
[----:B------:R0:W-:Y:S04]  /*1ef0*/  @!P3 STG.E.128 desc[UR6][R22.64+0x80], R8 ;  /* 0x000080081600b986 */ /* 0x0001e8000c101d06 */
[----:B------:R0:W-:Y:S02]  /*1f00*/  @!P4 STG.E.128 desc[UR6][R22.64+0x100], R16 ;  /* 0x000100101600c986 */ /* 0x0001e4000c101d06 */
.L_x_64:
[----:B------:R-:W-:Y:S05]  /*1f10*/  BSYNC B0 ;  /* 0x0000000000007941 */ /* 0x000fea0003800000 */
.L_x_63:
[----:B------:R-:W-:Y:S05]  /*1f20*/  @P1 EXIT ;  /* 0x000000000000194d */ /* 0x000fea0003800000 */
[----:B0-----:R-:W3:Y:S01]  /*1f30*/  LDC.64 R12, c[0x0][0x258] ;  /* 0x00009600ff0c7b82 */ /* 0x001ee20000000a00 */
[----:B------:R-:W-:Y:S02]  /*1f40*/  ISETP.GT.AND P0, PT, R3, 0x7f, PT ;  /* 0x0000007f0300780c */ /* 0x000fe40003f04270 */
[----:B------:R-:W-:Y:S02]  /*1f50*/  CS2R R10, SRZ ;  /* 0x00000000000a7805 */ /* 0x000fe4000001ff00 */
[----:B------:R-:W-:Y:S02]  /*1f60*/  SHF.R.S32.HI R5, RZ, 0x1f, R4 ;  /* 0x0000001fff057819 */ /* 0x000fe40000011404 */
[----:B------:R-:W-:Y:S02]  /*1f70*/  CS2R R8, SRZ ;  /* 0x0000000000087805 */ /* 0x000fe4000001ff00 */
[----:B------:R-:W-:Y:S02]  /*1f80*/  CS2R R18, SRZ ;  /* 0x0000000000127805 */ /* 0x000fe4000001ff00 */
[----:B------:R-:W-:Y:S01]  /*1f90*/  CS2R R16, SRZ ;  /* 0x0000000000107805 */ /* 0x000fe2000001ff00 */
[----:B------:R-:W-:Y:S01]  /*1fa0*/  ULDC.64 UR4, c[0x0][0x260] ;  /* 0x0000980000047ab9 */ /* 0x000fe20000000a00 */
[----:B------:R-:W-:-:S02]  /*1fb0*/  IADD3 R3, P1, R68, 0x40, RZ ;  /* 0x0000004044037810 */ /* 0x000fc40007f3e0ff */
[----:B------:R-:W-:Y:S01]  /*1fc0*/  CS2R R14, SRZ ;  /* 0x00000000000e7805 */ /* 0x000fe2000001ff00 */
[----:B------:R-:W-:Y:S02]  /*1fd0*/  ULDC.64 UR10, c[0x0][0x238] ;  /* 0x00008e00000a7ab9 */ /* 0x000fe40000000a00 */
[----:B------:R-:W-:Y:S01]  /*1fe0*/  IMAD.X R68, RZ, RZ, R69, P1 ;  /* 0x000000ffff447224 */ /* 0x000fe200008e0645 */
[----:B------:R-:W0:Y:S04]  /*1ff0*/  @!P0 LDS.128 R8, [R6+0x800] ;  /* 0x0008000006088984 */ /* 0x000e280000000c00 */
[----:B------:R-:W5:Y:S01]  /*2000*/  @!P0 LDS.128 R16, [R6+0x3000] ;  /* 0x0030000006108984 */ /* 0x000f620000000c00 */
[----:B---34-:R-:W-:-:S04]  /*2010*/  IMAD.WIDE.U32 R20, R12, UR8, R4 ;  /* 0x000000080c147c25 */ /* 0x018fc8000f8e0004 */
[----:B------:R-:W-:Y:S02]  /*2020*/  IMAD R12, R12, UR9, RZ ;  /* 0x000000090c0c7c24 */ /* 0x000fe4000f8e02ff */
[----:B------:R-:W-:Y:S02]  /*2030*/  IMAD R5, R2, UR4, RZ ;  /* 0x0000000402057c24 */ /* 0x000fe4000f8e02ff */
[----:B------:R-:W-:Y:S02]  /*2040*/  IMAD R13, R13, UR8, R12 ;  /* 0x000000080d0d7c24 */ /* 0x000fe4000f8e020c */
[C---:B------:R-:W-:Y:S02]  /*2050*/  IMAD R5, R0.reuse, UR5, R5 ;  /* 0x0000000500057c24 */ /* 0x040fe4000f8e0205 */
[----:B------:R-:W-:Y:S01]  /*2060*/  IMAD.IADD R21, R21, 0x1, R13 ;  /* 0x0000000115157824 */ /* 0x000fe200078e020d */
[----:B------:R-:W-:Y:S01]  /*2070*/  CS2R R12, SRZ ;  /* 0x00000000000c7805 */ /* 0x000fe2000001ff00 */
[----:B------:R-:W-:Y:S01]  /*2080*/  IMAD.WIDE.U32 R20, R0, UR4, R20 ;  /* 0x0000000400147c25 */ /* 0x000fe2000f8e0014 */
[----:B------:R-:W-:-:S04]  /*2090*/  ULDC.64 UR4, c[0x0][0x250] ;  /* 0x0000940000047ab9 */ /* 0x000fc80000000a00 */
[----:B------:R3:W4:Y:S01]  /*20a0*/  @!P0 LDS.128 R12, [R6+0x5800] ;  /* 0x00580000060c8984 */ /* 0x0007220000000c00 */
[----:B------:R-:W-:Y:S02]  /*20b0*/  IMAD R68, R68, UR4, RZ ;  /* 0x0000000444447c24 */ /* 0x000fe4000f8e02ff */
[----:B------:R-:W-:Y:S02]  /*20c0*/  IMAD.IADD R21, R21, 0x1, R5 ;  /* 0x0000000115157824 */ /* 0x000fe400078e0205 */
[C---:B------:R-:W-:Y:S02]  /*20d0*/  IMAD R5, R3.reuse, UR5, R68 ;  /* 0x0000000503057c24 */ /* 0x040fe4000f8e0244 */
[----:B------:R-:W-:Y:S01]  /*20e0*/  IMAD.WIDE.U32 R2, R3, UR4, R20 ;  /* 0x0000000403027c25 */ /* 0x000fe2000f8e0014 */
[----:B------:R-:W-:Y:S02]  /*20f0*/  ULDC UR4, c[0x0][0x244] ;  /* 0x0000910000047ab9 */ /* 0x000fe40000000800 */
[C---:B------:R-:W-:Y:S01]  /*2100*/  ISETP.GE.AND P1, PT, R4.reuse, UR4, PT ;  /* 0x0000000404007c0c */ /* 0x040fe2000bf26270 */
[----:B------:R-:W-:Y:S01]  /*2110*/  VIADD R0, R4, 0x40 ;  /* 0x0000004004007836 */ /* 0x000fe20000000000 */
[----:B---3--:R-:W-:Y:S01]  /*2120*/  LEA R6, P0, R2, UR10, 0x1 ;  /* 0x0000000a02067c11 */ /* 0x008fe2000f8008ff */
[----:B------:R-:W-:-:S02]  /*2130*/  IMAD.IADD R3, R3, 0x1, R5 ;  /* 0x0000000103037824 */ /* 0x000fc400078e0205 */
[----:B------:R-:W-:Y:S01]  /*2140*/  VIADD R4, R4, 0x80 ;  /* 0x0000008004047836 */ /* 0x000fe20000000000 */
[----:B------:R-:W-:Y:S02]  /*2150*/  ISETP.GE.AND P2, PT, R0, UR4, PT ;  /* 0x0000000400007c0c */ /* 0x000fe4000bf46270 */
[----:B------:R-:W-:Y:S02]  /*2160*/  LEA.HI.X R7, R2, UR11, R3, 0x1, P0 ;  /* 0x0000000b02077c11 */ /* 0x000fe400080f0c03 */
[----:B------:R-:W-:-:S03]  /*2170*/  ISETP.GE.AND P0, PT, R4, UR4, PT ;  /* 0x0000000404007c0c */ /* 0x000fc6000bf06270 */
[----:B0-----:R0:W-:Y:S06]  /*2180*/  @!P1 STG.E.128 desc[UR6][R6.64], R8 ;  /* 0x0000000806009986 */ /* 0x0011ec000c101d06 */
[----:B-----5:R0:W-:Y:S04]  /*2190*/  @!P2 STG.E.128 desc[UR6][R6.64+0x80], R16 ;  /* 0x000080100600a986 */ /* 0x0201e8000c101d06 */
[----:B------:R-:W-:Y:S05]  /*21a0*/  @P0 EXIT ;  /* 0x000000000000094d */ /* 0x000fea0003800000 */
[----:B----4-:R-:W-:Y:S01]  /*21b0*/  STG.E.128 desc[UR6][R6.64+0x100], R12 ;  /* 0x0001000c06007986 */ /* 0x010fe2000c101d06 */
[----:B------:R-:W-:Y:S05]  /*21c0*/  EXIT ;  /* 0x000000000000794d */ /* 0x000fea0003800000 */
.L_x_65:
        /* <DEDUP_REMOVED lines=11> */
.L_x_139:


//--------------------- .text._ZN7cutlass13device_kernelIN5flash32FlashAttnBwdPostprocessConvertdQIN4cute5tupleIJNS3_1CILi64EEENS5_ILi192EEEEEENS_6half_tEfNS_4arch4Sm80ELi256ENS3_8TiledMMAINS3_8MMA_AtomIJNS3_28SM80_16x8x16_F32F16F16F32_TNEEEENS3_6LayoutINS4_IJNS5_ILi2EEENS5_ILi4EEENS5_ILi1EEEEEENS4_IJSJ_SH_NS5_ILi0EEEEEEEENS4_IJNS5_ILi32EEES6_NS5_ILi16EEEEEEEELb0EEEEEvNT_6ParamsE --------------------------
	.section	.text._ZN7cutlass13device_kernelIN5flash32FlashAttnBwdPostprocessConvertdQIN4cute5tupleIJNS3_1CILi64EEENS5_ILi192EEEEEENS_6half_tEfNS_4arch4Sm80ELi256ENS3_8TiledMMAINS3_8MMA_AtomIJNS3_28SM80_16x8x16_F32F16F16F32_TNEEEENS3_6LayoutINS4_IJNS5_ILi2EEENS5_ILi4EEENS5_ILi1EEEEEENS4_IJSJ_SH_NS5_ILi0EEEEEEEENS4_IJNS5_ILi32EEES6_NS5_ILi16EEEEEEEELb0EEEEEvNT_6ParamsE,"ax",@progbits
	.align	128
.text._ZN7cutlass13device_kernelIN5flash32FlashAttnBwdPostprocessConvertdQIN4cute5tupleIJNS3_1CILi64EEENS5_ILi192EEEEEENS_6half_tEfNS_4arch4Sm80ELi256ENS3_8TiledMMAINS3_8MMA_AtomIJNS3_28SM80_16x8x16_F32F16F16F32_TNEEEENS3_6LayoutINS4_IJNS5_ILi2EEENS5_ILi4EEENS5_ILi1EEEEEENS4_IJSJ_SH_NS5_ILi0EEEEEEEENS4_IJNS5_ILi32EEES6_NS5_ILi16EEEEEEEELb0EEEEEvNT_6ParamsE:
        .type           _ZN7cutlass13device_kernelIN5flash32FlashAttnBwdPostprocessConvertdQIN4cute5tupleIJNS3_1CILi64EEENS5_ILi192EEEEEENS_6half_tEfNS_4arch4Sm80ELi256ENS3_8TiledMMAINS3_8MMA_AtomIJNS3_28SM80_16x8x16_F32F16F16F32_TNEEEENS3_6LayoutINS4_IJNS5_ILi2EEENS5_ILi4EEENS5_ILi1EEEEEENS4_IJSJ_SH_NS5_ILi0EEEEEEEENS4_IJNS5_ILi32EEES6_NS5_ILi16EEEEEEEELb0EEEEEvNT_6ParamsE,@function
        .size           _ZN7cutlass13device_kernelIN5flash32FlashAttnBwdPostprocessConvertdQIN4cute5tupleIJNS3_1CILi64EEENS5_ILi192EEEEEENS_6half_tEfNS_4arch4Sm80ELi256ENS3_8TiledMMAINS3_8MMA_AtomIJNS3_28SM80_16x8x16_F32F16F16F32_TNEEEENS3_6LayoutINS4_IJNS5_ILi2EEENS5_ILi4EEENS5_ILi1EEEEEENS4_IJSJ_SH_NS5_ILi0EEEEEEEENS4_IJNS5_ILi32EEES6_NS5_ILi16EEEEEEEELb0EEEEEvNT_6ParamsE,(.L_x_140 - _ZN7cutlass13device_kernelIN5flash32FlashAttnBwdPostprocessConvertdQIN4cute5tupleIJNS3_1CILi64EEENS5_ILi192EEEEEENS_6half_tEfNS_4arch4Sm80ELi256ENS3_8TiledMMAINS3_8MMA_AtomIJNS3_28SM80_16x8x16_F32F16F16F32_TNEEEENS3_6LayoutINS4_IJNS5_ILi2EEENS5_ILi4EEENS5_ILi1EEEEEENS4_IJSJ_SH_NS5_ILi0EEEEEEEENS4_IJNS5_ILi32EEES6_NS5_ILi16EEEEEEEELb0EEEEEvNT_6ParamsE)
        .other          _ZN7cutlass13device_kernelIN5flash32FlashAttnBwdPostprocessConvertdQIN4cute5tupleIJNS3_1CILi64EEENS5_ILi192EEEEEENS_6half_tEfNS_4arch4Sm80ELi256ENS3_8TiledMMAINS3_8MMA_AtomIJNS3_28SM80_16x8x16_F32F16F16F32_TNEEEENS3_6LayoutINS4_IJNS5_ILi2EEENS5_ILi4EEENS5_ILi1EEEEEENS4_IJSJ_SH_NS5_ILi0EEEEEEEENS4_IJNS5_ILi32EEES6_NS5_ILi16EEEEEEEELb0EEEEEvNT_6ParamsE,@"STO_CUDA_ENTRY STV_DEFAULT"
_ZN7cutlass13device_kernelIN5flash32FlashAttnBwdPostprocessConvertdQIN4cute5tupleIJNS3_1CILi64EEENS5_ILi192EEEEEENS_6half_tEfNS_4arch4Sm80ELi256ENS3_8TiledMMAINS3_8MMA_AtomIJNS3_28SM80_16x8x16_F32F16F16F32_TNEEEENS3_6LayoutINS4_IJNS5_ILi2EEENS5_ILi4EEENS5_ILi1EEEEEENS4_IJSJ_SH_NS5_ILi0EEEEEEEENS4_IJNS5_ILi32EEES6_NS5_ILi16EEEEEEEELb0EEEEEvNT_6ParamsE:
        /* <DEDUP_REMOVED lines=10> */
[----:B------:R-:W-:Y:S01]  /*00a0*/  ULDC UR8, c[0x0][0x240] ;  /* 0x0000900000087ab9 */ /* 0x000fe20000000800 */
[----:B-1----:R-:W-:-:S11]  /*00b0*/  IMAD.WIDE R2, R7, 0x4, R2 ;  /* 0x0000000407027825 */ /* 0x002fd600078e0202 */
[----:B------:R-:W0:Y:S01]  /*00c0*/  @P1 LDC.64 R4, c[0x0][0x278] ;  /* 0x00009e00ff041b82 */ /* 0x000e220000000a00 */
[----:B------:R-:W-:Y:S01]  /*00d0*/  IMAD.U32 R54, RZ, RZ, UR8 ;  /* 0x00000008ff367e24 */ /* 0x000fe2000f8e00ff */
[----:B------:R1:W5:Y:S01]  /*00e0*/  @P0 LDG.E R57, desc[UR6][R2.64] ;  /* 0x0000000602390981 */ /* 0x000362000c1e1900 */
[----:B------:R-:W2:Y:S01]  /*00f0*/  S2R R55, SR_CTAID.X ;  /* 0x0000000000377919 */ /* 0x000ea20000002500 */
[----:B0-----:R-:W-:-:S05]  /*0100*/  @P1 IMAD.WIDE R4, R7, 0x4, R4 ;  /* 0x0000000407041825 */ /* 0x001fca00078e0204 */
[----:B------:R1:W5:Y:S01]  /*0110*/  @P1 LDG.E R54, desc[UR6][R4.64] ;  /* 0x0000000604361981 */ /* 0x000362000c1e1900 */
[----:B--2---:R-:W-:Y:S01]  /*0120*/  IMAD.SHL.U32 R59, R55, 0x40, RZ ;  /* 0x00000040373b7824 */ /* 0x004fe200078e00ff */
[----:B------:R-:W-:Y:S06]  /*0130*/  @P1 BRA `(.L_x_66) ;  /* 0x0000000000101947 */ /* 0x000fec0003800000 */
[----:B------:R-:W-:Y:S05]  /*0140*/  @!P0 BRA `(.L_x_66) ;  /* 0x00000000000c8947 */ /* 0x000fea0003800000 */
[----:B-1----:R-:W2:Y:S04]  /*0150*/  LDG.E R5, desc[UR6][R2.64] ;  /* 0x0000000602057981 */ /* 0x002ea8000c1e1900 */
[----:B-----5:R-:W2:Y:S02]  /*0160*/  LDG.E R54, desc[UR6][R2.64+0x4] ;  /* 0x0000040602367981 */ /* 0x020ea4000c1e1900 */
[----:B--2---:R-:W-:-:S07]  /*0170*/  IMAD.IADD R54, R54, 0x1, -R5 ;  /* 0x0000000136367824 */ /* 0x004fce00078e0a05 */
.L_x_66:
[----:B------:R-:W-:Y:S02]  /*0180*/  ISETP.NE.U32.AND P1, PT, RZ, UR4, PT ;  /* 0x00000004ff007c0c */ /* 0x000fe4000bf25070 */
[----:B-----5:R-:W-:Y:S02]  /*0190*/  ISETP.LE.AND P2, PT, R54, R59, PT ;  /* 0x0000003b3600720c */ /* 0x020fe40003f43270 */
[----:B------:R-:W-:-:S13]  /*01a0*/  ISETP.NE.AND.EX P1, PT, RZ, UR5, PT, P1 ;  /* 0x00000005ff007c0c */ /* 0x000fda000bf25310 */
[----:B------:R-:W-:Y:S05]  /*01b0*/  @P1 EXIT P2 ;  /* 0x000000000000194d */ /* 0x000fea0001000000 */
[----:B------:R-:W0:Y:S01]  /*01c0*/  S2R R58, SR_TID.X ;  /* 0x00000000003a7919 */ /* 0x000e220000002100 */
[C---:B------:R-:W-:Y:S01]  /*01d0*/  @P0 IMAD R0, R7.reuse, 0x40, R57 ;  /* 0x0000004007000824 */ /* 0x040fe200078e0239 */
[----:B------:R-:W2:Y:S01]  /*01e0*/  S2UR UR8, SR_CTAID.Y ;  /* 0x00000000000879c3 */ /* 0x000ea20000002600 */
[----:B------:R-:W-:Y:S01]  /*01f0*/  ULDC.64 UR4, c[0x0][0x230] ;  /* 0x00008c0000047ab9 */ /* 0x000fe20000000a00 */
[----:B------:R-:W-:Y:S02]  /*0200*/  SEL R52, R7, RZ, !P1 ;  /* 0x000000ff07347207 */ /* 0x000fe40004800000 */
[----:B-1----:R-:W-:-:S04]  /*0210*/  @P0 SHF.R.S32.HI R3, RZ, 0x1f, R0 ;  /* 0x0000001fff030819 */ /* 0x002fc80000011400 */
[----:B------:R-:W1:Y:S01]  /*0220*/  LDC.64 R8, c[0x0][0x228] ;  /* 0x00008a00ff087b82 */ /* 0x000e620000000a00 */
[----:B------:R-:W-:Y:S01]  /*0230*/  @P0 LEA.HI R3, R3, R0, RZ, 0x6 ;  /* 0x0000000003030211 */ /* 0x000fe200078f30ff */
[----:B------:R-:W-:-:S03]  /*0240*/  IMAD R0, R55, 0x3000, RZ ;  /* 0x0000300037007824 */ /* 0x000fc600078e02ff */
[----:B------:R-:W-:-:S05]  /*0250*/  @P0 SHF.R.S32.HI R3, RZ, 0x6, R3 ;  /* 0x00000006ff030819 */ /* 0x000fca0000011403 */
[----:B------:R-:W-:Y:S01]  /*0260*/  @P0 IMAD R5, R3, 0x3000, RZ ;  /* 0x0000300003050824 */ /* 0x000fe200078e02ff */
[----:B------:R-:W-:-:S04]  /*0270*/  CS2R R2, SRZ ;  /* 0x0000000000027805 */ /* 0x000fc8000001ff00 */
[----:B------:R-:W-:Y:S01]  /*0280*/  @P0 MOV R2, R5 ;  /* 0x0000000500020202 */ /* 0x000fe20000000f00 */
[----:B--2---:R-:W-:Y:S01]  /*0290*/  USHF.R.S32.HI UR9, URZ, 0x1f, UR8 ;  /* 0x0000001f3f097899 */ /* 0x004fe20008011408 */
[----:B------:R-:W-:Y:S02]  /*02a0*/  @P0 SHF.R.S32.HI R3, RZ, 0x1f, R5 ;  /* 0x0000001fff030819 */ /* 0x000fe40000011405 */
[----:B------:R-:W-:Y:S01]  /*02b0*/  SHF.R.S32.HI R5, RZ, 0x1f, R0 ;  /* 0x0000001fff057819 */ /* 0x000fe20000011400 */
[----:B0-----:R-:W-:Y:S02]  /*02c0*/  IMAD.SHL.U32 R53, R58, 0x4, RZ ;  /* 0x000000043a357824 */ /* 0x001fe400078e00ff */
[----:B-1----:R-:W-:-:S03]  /*02d0*/  IMAD R6, R8, UR9, RZ ;  /* 0x0000000908067c24 */ /* 0x002fc6000f8e02ff */
[----:B------:R-:W-:Y:S02]  /*02e0*/  IADD3 R2, P2, P3, R2, R53, R0 ;  /* 0x0000003502027210 */ /* 0x000fe40007b5e000 */
[----:B------:R-:W-:Y:S02]  /*02f0*/  SHF.R.S32.HI R4, RZ, 0x1f, R53 ;  /* 0x0000001fff047819 */ /* 0x000fe40000011435 */
[----:B------:R-:W-:Y:S02]  /*0300*/  SHF.R.S32.HI R0, RZ, 0x1f, R7 ;  /* 0x0000001fff007819 */ /* 0x000fe40000011407 */
[----:B------:R-:W-:Y:S01]  /*0310*/  IADD3.X R3, R3, R4, R5, P2, P3 ;  /* 0x0000000403037210 */ /* 0x000fe200017e6405 */
[----:B------:R-:W-:Y:S01]  /*0320*/  IMAD R5, R9, UR8, R6 ;  /* 0x0000000809057c24 */ /* 0x000fe2000f8e0206 */
[----:B------:R-:W-:Y:S01]  /*0330*/  SEL R0, R0, RZ, !P1 ;  /* 0x000000ff00007207 */ /* 0x000fe20004800000 */
[----:B------:R-:W-:-:S04]  /*0340*/  IMAD.WIDE.U32 R2, R8, UR8, R2 ;  /* 0x0000000808027c25 */ /* 0x000fc8000f8e0002 */
[----:B------:R-:W-:Y:S02]  /*0350*/  IMAD R7, R0, UR4, RZ ;  /* 0x0000000400077c24 */ /* 0x000fe4000f8e02ff */
        /* <DEDUP_REMOVED lines=20> */
[----:B------:R-:W-:-:S02]  /*04a0*/  SHF.R.S32.HI R63, RZ, 0x1f, R58 ;  /* 0x0000001fff3f7819 */ /* 0x000fc4000001143a */
[----:B------:R-:W-:Y:S01]  /*04b0*/  CS2R R2, SRZ ;  /* 0x0000000000027805 */ /* 0x000fe2000001ff00 */
[----:B------:R-:W-:Y:S01]  /*04c0*/  UMOV UR4, 0x400 ;  /* 0x0000040000047882 */ /* 0x000fe20000000000 */
[--C-:B------:R-:W-:Y:S01]  /*04d0*/  @P0 SHF.R.S32.HI R3, RZ, 0x1f, R57.reuse ;  /* 0x0000001fff030819 */ /* 0x100fe20000011439 */
[----:B------:R-:W-:Y:S01]  /*04e0*/  @P0 IMAD.MOV.U32 R2, RZ, RZ, R57 ;  /* 0x000000ffff020224 */ /* 0x000fe200078e0039 */
[CC--:B------:R-:W-:Y:S01]  /*04f0*/  LEA.HI R61, R63.reuse, R58.reuse, RZ, 0x3 ;  /* 0x0000003a3f3d7211 */ /* 0x0c0fe200078f18ff */
[----:B------:R-:W-:Y:S01]  /*0500*/  BSSY B0, `(.L_x_67) ;  /* 0x0000100000007945 */ /* 0x000fe20003800000 */
[----:B------:R-:W-:Y:S02]  /*0510*/  LEA.HI R56, R63, R58, RZ, 0x7 ;  /* 0x0000003a3f387211 */ /* 0x000fe400078f38ff */
[----:B------:R-:W-:Y:S02]  /*0520*/  SHF.R.S32.HI R57, RZ, 0x3, R61 ;  /* 0x00000003ff397819 */ /* 0x000fe4000001143d */
[----:B0-----:R-:W-:Y:S01]  /*0530*/  VIADDMNMX R64, R54, -R59, 0x40, PT ;  /* 0x0000004036407446 */ /* 0x001fe2000380093b */
[----:B------:R-:W-:Y:S01]  /*0540*/  IMAD.SHL.U32 R56, R56, 0x8, RZ ;  /* 0x0000000838387824 */ /* 0x000fe200078e00ff */
[----:B------:R-:W-:-:S02]  /*0550*/  IADD3 R60, R57, 0x20, RZ ;  /* 0x00000020393c7810 */ /* 0x000fc40007ffe0ff */
[-C--:B------:R-:W-:Y:S02]  /*0560*/  ISETP.GE.AND P1, PT, R57, R64.reuse, PT ;  /* 0x000000403900720c */ /* 0x080fe40003f26270 */
[----:B------:R-:W-:Y:S02]  /*0570*/  LOP3.LUT R59, R56, 0x7ffffc00, RZ, 0xc0, !PT ;  /* 0x7ffffc00383b7812 */ /* 0x000fe400078ec0ff */
[----:B------:R-:W-:Y:S02]  /*0580*/  ISETP.GE.AND P0, PT, R60, R64, PT ;  /* 0x000000403c00720c */ /* 0x000fe40003f06270 */
[CC--:B------:R-:W-:Y:S01]  /*0590*/  LEA.HI R62, R63.reuse, R58.reuse, RZ, 0x2 ;  /* 0x0000003a3f3e7211 */ /* 0x0c0fe200078f10ff */
[----:B-1----:R-:W-:Y:S01]  /*05a0*/  ULEA UR4, UR5, UR4, 0x18 ;  /* 0x0000000405047291 */ /* 0x002fe2000f8ec03f */
[CC--:B------:R-:W-:Y:S02]  /*05b0*/  LEA.HI R64, R63.reuse, R58.reuse, RZ, 0x5 ;  /* 0x0000003a3f407211 */ /* 0x0c0fe400078f28ff */
[----:B------:R-:W-:Y:S01]  /*05c0*/  LEA.HI R56, R63, R58, RZ, 0x6 ;  /* 0x0000003a3f387211 */ /* 0x000fe200078f30ff */
[----:B------:R-:W-:Y:S01]  /*05d0*/  ULDC UR5, c[0x0][0x268] ;  /* 0x00009a0000057ab9 */ /* 0x000fe20000000800 */
[----:B------:R-:W-:-:S02]  /*05e0*/  LOP3.LUT R67, R62, 0x7ffffffc, RZ, 0xc0, !PT ;  /* 0x7ffffffc3e437812 */ /* 0x000fc400078ec0ff */
[C---:B------:R-:W-:Y:S02]  /*05f0*/  LEA R63, R58.reuse, UR4, 0x4 ;  /* 0x000000043a3f7c11 */ /* 0x040fe4000f8e20ff */
[--C-:B------:R-:W-:Y:S01]  /*0600*/  SHF.R.S32.HI R60, RZ, 0x2, R62.reuse ;  /* 0x00000002ff3c7819 */ /* 0x100fe2000001143e */
[----:B------:R-:W-:Y:S01]  /*0610*/  IMAD.IADD R54, R58, 0x1, -R67 ;  /* 0x000000013a367824 */ /* 0x000fe200078e0a43 */
[----:B------:R-:W-:Y:S02]  /*0620*/  SHF.R.S32.HI R65, RZ, 0x1f, R62 ;  /* 0x0000001fff417819 */ /* 0x000fe4000001143e */
[----:B------:R-:W-:Y:S01]  /*0630*/  SHF.R.S32.HI R62, RZ, 0x1f, R61 ;  /* 0x0000001fff3e7819 */ /* 0x000fe2000001143d */
[----:B------:R-:W-:Y:S01]  /*0640*/  IMAD R54, R54, 0x2, R59 ;  /* 0x0000000236367824 */ /* 0x000fe200078e023b */
[----:B------:R-:W-:Y:S02]  /*0650*/  LOP3.LUT R59, R61, 0xfffffff8, RZ, 0xc0, !PT ;  /* 0xfffffff83d3b7812 */ /* 0x000fe400078ec0ff */
[----:B------:R-:W-:-:S02]  /*0660*/  SHF.R.S32.HI R61, RZ, 0x5, R64 ;  /* 0x00000005ff3d7819 */ /* 0x000fc40000011440 */
[----:B------:R-:W-:Y:S01]  /*0670*/  LEA.HI R65, R65, R60, RZ, 0x3 ;  /* 0x0000003c41417211 */ /* 0x000fe200078f18ff */
[----:B------:R-:W-:Y:S01]  /*0680*/  IMAD.IADD R59, R58, 0x1, -R59 ;  /* 0x000000013a3b7824 */ /* 0x000fe200078e0a3b */
[----:B------:R-:W-:Y:S02]  /*0690*/  LEA.HI R64, R64, R61, RZ, 0x1 ;  /* 0x0000003d40407211 */ /* 0x000fe400078f08ff */
[----:B------:R-:W-:Y:S02]  /*06a0*/  LOP3.LUT R65, R65, 0xfffffff8, RZ, 0xc0, !PT ;  /* 0xfffffff841417812 */ /* 0x000fe400078ec0ff */
[----:B------:R-:W-:Y:S02]  /*06b0*/  LOP3.LUT R64, R64, 0xfffffffe, RZ, 0xc0, !PT ;  /* 0xfffffffe40407812 */ /* 0x000fe400078ec0ff */
[----:B------:R-:W-:Y:S01]  /*06c0*/  LEA.HI R62, R62, R57, RZ, 0x2 ;  /* 0x000000393e3e7211 */ /* 0x000fe200078f10ff */
[----:B------:R-:W-:Y:S01]  /*06d0*/  IMAD.IADD R58, R60, 0x1, -R65 ;  /* 0x000000013c3a7824 */ /* 0x000fe200078e0a41 */
[----:B------:R-:W-:-:S02]  /*06e0*/  IADD3 R61, R61, -R64, RZ ;  /* 0x800000403d3d7210 */ /* 0x000fc40007ffe0ff */
[----:B------:R-:W-:Y:S02]  /*06f0*/  IADD3 R2, P2, R57, R2, RZ ;  /* 0x0000000239027210 */ /* 0x000fe40007f5e0ff */
[----:B------:R-:W-:Y:S01]  /*0700*/  LOP3.LUT R62, R62, 0xffffffc, RZ, 0xc0, !PT ;  /* 0x0ffffffc3e3e7812 */ /* 0x000fe200078ec0ff */
[----:B------:R-:W-:Y:S01]  /*0710*/  IMAD R54, R61, 0x100, R54 ;  /* 0x000001003d367824 */ /* 0x000fe200078e0236 */
[----:B------:R-:W-:Y:S01]  /*0720*/  LEA.HI.X.SX32 R3, R57, R3, 0x1, P2 ;  /* 0x0000000339037211 */ /* 0x000fe200010f0eff */
[----:B------:R-:W-:Y:S01]  /*0730*/  IMAD.SHL.U32 R61, R61, 0x40, RZ ;  /* 0x000000403d3d7824 */ /* 0x000fe200078e00ff */
[----:B------:R-:W-:Y:S01]  /*0740*/  SHF.R.S32.HI R56, RZ, 0x6, R56 ;  /* 0x00000006ff387819 */ /* 0x000fe20000011438 */
[----:B------:R-:W-:Y:S02]  /*0750*/  IMAD.IADD R57, R57, 0x1, -R62 ;  /* 0x0000000139397824 */ /* 0x000fe400078e0a3e */
[----:B------:R-:W-:Y:S01]  /*0760*/  IMAD.WIDE R2, R55, 0x40, R2 ;  /* 0x0000004037027825 */ /* 0x000fe200078e0202 */
[----:B------:R-:W-:-:S03]  /*0770*/  LOP3.LUT R61, R61, 0x40, RZ, 0xc0, !PT ;  /* 0x000000403d3d7812 */ /* 0x000fc600078ec0ff */
[C---:B------:R-:W-:Y:S01]  /*0780*/  IMAD R57, R56.reuse, 0x8, R57 ;  /* 0x0000000838397824 */ /* 0x040fe200078e0239 */
[----:B------:R-:W-:Y:S01]  /*0790*/  SHF.L.U32 R56, R56, 0x3, RZ ;  /* 0x0000000338387819 */ /* 0x000fe200000006ff */
[----:B--2---:R0:W-:Y:S04]  /*07a0*/  STS.128 [R63], R4 ;  /* 0x000000043f007388 */ /* 0x0041e80000000c00 */
[----:B---3--:R1:W-:Y:S04]  /*07b0*/  STS.128 [R63+0x1000], R8 ;  /* 0x001000083f007388 */ /* 0x0083e80000000c00 */
[----:B----4-:R-:W-:Y:S04]  /*07c0*/  STS.128 [R63+0x2000], R12 ;  /* 0x0020000c3f007388 */ /* 0x010fe80000000c00 */
[----:B-----5:R2:W-:Y:S04]  /*07d0*/  STS.128 [R63+0x3000], R16 ;  /* 0x003000103f007388 */ /* 0x0205e80000000c00 */
[----:B------:R-:W-:Y:S01]  /*07e0*/  STS.128 [R63+0x4000], R20 ;  /* 0x004000143f007388 */ /* 0x000fe20000000c00 */
[C---:B0-----:R-:W-:Y:S01]  /*07f0*/  LEA.HI R6, R59.reuse, R59, RZ, 0x1 ;  /* 0x0000003b3b067211 */ /* 0x041fe200078f08ff */
[----:B------:R-:W-:-:S02]  /*0800*/  IMAD.SHL.U32 R4, R59, 0x8, RZ ;  /* 0x000000083b047824 */ /* 0x000fc400078e00ff */
[----:B------:R-:W-:Y:S01]  /*0810*/  STS.128 [R63+0x5000], R24 ;  /* 0x005000183f007388 */ /* 0x000fe20000000c00 */
[----:B-1----:R-:W-:Y:S02]  /*0820*/  SHF.R.S32.HI R9, RZ, 0x1f, R58 ;  /* 0x0000001fff097819 */ /* 0x002fe4000001143a */
[----:B------:R-:W-:Y:S01]  /*0830*/  SHF.L.U32 R6, R6, 0x9, RZ ;  /* 0x0000000906067819 */ /* 0x000fe200000006ff */
[----:B------:R-:W-:Y:S01]  /*0840*/  STS.128 [R63+0x6000], R28 ;  /* 0x0060001c3f007388 */ /* 0x000fe20000000c00 */
[----:B------:R-:W-:Y:S02]  /*0850*/  LEA.HI R9, R9, R58, RZ, 0x2 ;  /* 0x0000003a09097211 */ /* 0x000fe400078f10ff */
[----:B------:R-:W-:Y:S01]  /*0860*/  LOP3.LUT R8, R6, 0x7ffffc00, RZ, 0xc0, !PT ;  /* 0x7ffffc0006087812 */ /* 0x000fe200078ec0ff */
[----:B------:R-:W-:Y:S01]  /*0870*/  STS.128 [R63+0x7000], R32 ;  /* 0x007000203f007388 */ /* 0x000fe20000000c00 */
[C---:B--2---:R-:W-:Y:S01]  /*0880*/  LOP3.LUT R17, R9.reuse, 0x7fffffc, RZ, 0xc0, !PT ;  /* 0x07fffffc09117812 */ /* 0x044fe200078ec0ff */
[----:B------:R-:W-:Y:S01]  /*0890*/  IMAD.SHL.U32 R9, R9, 0x10, RZ ;  /* 0x0000001009097824 */ /* 0x000fe200078e00ff */
[----:B------:R-:W-:Y:S01]  /*08a0*/  LOP3.LUT R6, R61, 0x8, R4, 0xf8, !PT ;  /* 0x000000083d067812 */ /* 0x000fe200078ef804 */
[----:B------:R-:W-:Y:S01]  /*08b0*/  STS.128 [R63+0x8000], R36 ;  /* 0x008000243f007388 */ /* 0x000fe20000000c00 */
[----:B------:R-:W-:Y:S01]  /*08c0*/  SHF.R.U32.HI R61, RZ, 0x3, R61 ;  /* 0x00000003ff3d7819 */ /* 0x000fe2000001163d */
[----:B------:R-:W-:Y:S01]  /*08d0*/  IMAD.U32 R8, R57, 0x10, R8 ;  /* 0x0000001039087824 */ /* 0x000fe200078e0008 */
[----:B------:R-:W-:Y:S01]  /*08e0*/  LOP3.LUT R9, R9, 0x40, RZ, 0xc0, !PT ;  /* 0x0000004009097812 */ /* 0x000fe200078ec0ff */
[----:B------:R-:W-:Y:S01]  /*08f0*/  STS.128 [R63+0x9000], R40 ;  /* 0x009000283f007388 */ /* 0x000fe20000000c00 */
[----:B------:R-:W-:Y:S01]  /*0900*/  LOP3.LUT R61, R6, R61, RZ, 0x3c, !PT ;  /* 0x0000003d063d7212 */ /* 0x000fe200078e3cff */
[----:B------:R-:W-:Y:S01]  /*0910*/  IMAD.IADD R17, R58, 0x1, -R17 ;  /* 0x000000013a117824 */ /* 0x000fe200078e0a11 */
[----:B------:R-:W-:Y:S01]  /*0920*/  LOP3.LUT R56, R9, 0x8, R56, 0xf8, !PT ;  /* 0x0000000809387812 */ /* 0x000fe200078ef838 */
[----:B------:R-:W-:Y:S01]  /*0930*/  STS.128 [R63+0xa000], R44 ;  /* 0x00a0002c3f007388 */ /* 0x000fe20000000c00 */
[----:B------:R-:W-:Y:S01]  /*0940*/  SHF.R.U32.HI R9, RZ, 0x3, R9 ;  /* 0x00000003ff097819 */ /* 0x000fe20000011609 */
[----:B------:R-:W-:-:S02]  /*0950*/  IMAD.IADD R6, R8, 0x1, R61 ;  /* 0x0000000108067824 */ /* 0x000fc400078e023d */
[----:B------:R-:W-:Y:S01]  /*0960*/  STS.128 [R63+0xb000], R48 ;  /* 0x00b000303f007388 */ /* 0x000fe20000000c00 */
[----:B------:R-:W-:Y:S01]  /*0970*/  LOP3.LUT R56, R56, R9, RZ, 0x3c, !PT ;  /* 0x0000000938387212 */ /* 0x000fe200078e3cff */
[----:B------:R-:W-:Y:S01]  /*0980*/  IMAD R17, R17, 0x10, R54 ;  /* 0x0000001011117824 */ /* 0x000fe200078e0236 */
[----:B------:R-:W-:Y:S06]  /*0990*/  BAR.SYNC.DEFER_BLOCKING 0x0 ;  /* 0x0000000000007b1d */ /* 0x000fec0000010000 */
[----:B------:R-:W0:Y:S04]  /*09a0*/  LDS R5, [R53+UR4] ;  /* 0x0000000435057984 */ /* 0x000e280008000800 */
[----:B------:R-:W1:Y:S04]  /*09b0*/  LDS R7, [R53+UR4+0x400] ;  /* 0x0004000435077984 */ /* 0x000e680008000800 */
[----:B------:R-:W2:Y:S04]  /*09c0*/  LDS R10, [R53+UR4+0x800] ;  /* 0x00080004350a7984 */ /* 0x000ea80008000800 */
        /* <DEDUP_REMOVED lines=10> */
[----:B-1----:R-:W-:Y:S01]  /*0a70*/  FMUL.FTZ R9, R7, UR5 ;  /* 0x0000000507097c20 */ /* 0x002fe20008410000 */
[----:B------:R-:W-:Y:S02]  /*0a80*/  IMAD.IADD R7, R56, 0x1, R17 ;  /* 0x0000000138077824 */ /* 0x000fe400078e0211 */
[----:B------:R-:W1:Y:S01]  /*0a90*/  LDS R20, [R53+UR4+0x2000] ;  /* 0x0020000435147984 */ /* 0x000e620008000800 */
[----:B--2---:R-:W-:Y:S01]  /*0aa0*/  FMUL.FTZ R10, R10, UR5 ;  /* 0x000000050a0a7c20 */ /* 0x004fe20008410000 */
[----:B------:R-:W-:Y:S02]  /*0ab0*/  F2FP.F16.F32.PACK_AB R8, R9, R8 ;  /* 0x000000080908723e */ /* 0x000fe400000000ff */
[----:B------:R-:W2:Y:S01]  /*0ac0*/  LDS R21, [R53+UR4+0x2400] ;  /* 0x0024000435157984 */ /* 0x000ea20008000800 */
[----:B---3--:R-:W-:-:S03]  /*0ad0*/  FMUL.FTZ R11, R11, UR5 ;  /* 0x000000050b0b7c20 */ /* 0x008fc60008410000 */
[----:B------:R-:W3:Y:S01]  /*0ae0*/  LDS R24, [R53+UR4+0x3000] ;  /* 0x0030000435187984 */ /* 0x000ee20008000800 */
[----:B----4-:R-:W-:Y:S01]  /*0af0*/  FMUL.FTZ R12, R12, UR5 ;  /* 0x000000050c0c7c20 */ /* 0x010fe20008410000 */
[----:B------:R-:W-:Y:S02]  /*0b00*/  F2FP.F16.F32.PACK_AB R9, R11, R10 ;  /* 0x0000000a0b09723e */ /* 0x000fe400000000ff */
[----:B------:R-:W4:Y:S01]  /*0b10*/  LDS R32, [R53+UR4+0x3c00] ;  /* 0x003c000435207984 */ /* 0x000f220008000800 */
[----:B-----5:R-:W-:-:S03]  /*0b20*/  FMUL.FTZ R13, R13, UR5 ;  /* 0x000000050d0d7c20 */ /* 0x020fc60008410000 */
[----:B------:R-:W5:Y:S01]  /*0b30*/  LDS R41, [R53+UR4+0x4000] ;  /* 0x0040000435297984 */ /* 0x000f620008000800 */
[----:B------:R-:W-:Y:S01]  /*0b40*/  FMUL.FTZ R14, R14, UR5 ;  /* 0x000000050e0e7c20 */ /* 0x000fe20008410000 */
[----:B------:R-:W-:Y:S02]  /*0b50*/  F2FP.F16.F32.PACK_AB R10, R13, R12 ;  /* 0x0000000c0d0a723e */ /* 0x000fe400000000ff */
[----:B------:R-:W5:Y:S01]  /*0b60*/  LDS R42, [R53+UR4+0x4400] ;  /* 0x00440004352a7984 */ /* 0x000f620008000800 */
[----:B------:R-:W-:-:S03]  /*0b70*/  FMUL.FTZ R15, R15, UR5 ;  /* 0x000000050f0f7c20 */ /* 0x000fc60008410000 */
        /* <DEDUP_REMOVED lines=9> */
[----:B0-----:R-:W-:-:S03]  /*0c10*/  FMUL.FTZ R38, R31, UR5 ;  /* 0x000000051f267c20 */ /* 0x001fc60008410000 */
[----:B------:R-:W0:Y:S01]  /*0c20*/  LDS R15, [R53+UR4+0x5c00] ;  /* 0x005c0004350f7984 */ /* 0x000e220008000800 */
[----:B-1----:R-:W-:-:S03]  /*0c30*/  FMUL.FTZ R20, R20, UR5 ;  /* 0x0000000514147c20 */ /* 0x002fc60008410000 */
[----:B------:R-:W1:Y:S01]  /*0c40*/  LDS R16, [R53+UR4+0x6000] ;  /* 0x0060000435107984 */ /* 0x000e620008000800 */
[----:B--2---:R-:W-:-:S03]  /*0c50*/  FMUL.FTZ R25, R21, UR5 ;  /* 0x0000000515197c20 */ /* 0x004fc60008410000 */
[----:B------:R-:W2:Y:S01]  /*0c60*/  LDS R17, [R53+UR4+0x6400] ;  /* 0x0064000435117984 */ /* 0x000ea20008000800 */
[----:B---3--:R-:W-:Y:S01]  /*0c70*/  FMUL.FTZ R24, R24, UR5 ;  /* 0x0000000518187c20 */ /* 0x008fe20008410000 */
[----:B------:R-:W-:Y:S02]  /*0c80*/  F2FP.F16.F32.PACK_AB R20, R25, R20 ;  /* 0x000000141914723e */ /* 0x000fe400000000ff */
[----:B------:R-:W3:Y:S01]  /*0c90*/  LDS R47, [R53+UR4+0x4c00] ;  /* 0x004c0004352f7984 */ /* 0x000ee20008000800 */
[----:B----4-:R-:W-:Y:S01]  /*0ca0*/  FMUL.FTZ R35, R32, UR5 ;  /* 0x0000000520237c20 */ /* 0x010fe20008410000 */
[----:B------:R-:W-:Y:S02]  /*0cb0*/  F2FP.F16.F32.PACK_AB R27, R29, R24 ;  /* 0x000000181d1b723e */ /* 0x000fe400000000ff */
[----:B------:R-:W4:Y:S01]  /*0cc0*/  LDS R18, [R53+UR4+0x6800] ;  /* 0x0068000435127984 */ /* 0x000f220008000800 */
[----:B-----5:R-:W-:Y:S01]  /*0cd0*/  FMUL.FTZ R44, R41, UR5 ;  /* 0x00000005292c7c20 */ /* 0x020fe20008410000 */
[----:B------:R-:W-:-:S02]  /*0ce0*/  F2FP.F16.F32.PACK_AB R38, R35, R38 ;  /* 0x000000262326723e */ /* 0x000fc400000000ff */
        /* <DEDUP_REMOVED lines=15> */
[----:B-1----:R-:W-:Y:S01]  /*0de0*/  FMUL.FTZ R16, R16, UR5 ;  /* 0x0000000510107c20 */ /* 0x002fe20008410000 */
[----:B------:R-:W-:Y:S02]  /*0df0*/  F2FP.F16.F32.PACK_AB R13, R15, R14 ;  /* 0x0000000e0f0d723e */ /* 0x000fe400000000ff */
        /* <DEDUP_REMOVED lines=24> */
[----:B0-----:R-:W-:Y:S01]  /*0f80*/  FMUL.FTZ R46, R23, UR5 ;  /* 0x00000005172e7c20 */ /* 0x001fe20008410000 */
[----:B------:R-:W-:Y:S02]  /*0f90*/  LEA R23, R7, UR4, 0x1 ;  /* 0x0000000407177c11 */ /* 0x000fe4000f8e08ff */
[----:B------:R-:W0:Y:S01]  /*0fa0*/  LDS R37, [R53+UR4+0xb000] ;  /* 0x00b0000435257984 */ /* 0x000e220008000800 */
[----:B-1----:R-:W-:Y:S01]  /*0fb0*/  FMUL.FTZ R24, R24, UR5 ;  /* 0x0000000518187c20 */ /* 0x002fe20008410000 */
[----:B------:R-:W-:-:S02]  /*0fc0*/  F2FP.F16.F32.PACK_AB R21, R46, R21 ;  /* 0x000000152e15723e */ /* 0x000fc400000000ff */
[----:B------:R-:W1:Y:S01]  /*0fd0*/  LDS R42, [R53+UR4+0xb400] ;  /* 0x00b40004352a7984 */ /* 0x000e620008000800 */
[----:B--2---:R-:W-:Y:S01]  /*0fe0*/  FMUL.FTZ R29, R29, UR5 ;  /* 0x000000051d1d7c20 */ /* 0x004fe20008410000 */
[----:B------:R-:W-:Y:S02]  /*0ff0*/  IADD3 R7, R4, 0x80, RZ ;  /* 0x0000008004077810 */ /* 0x000fe40007ffe0ff */
[----:B------:R-:W2:Y:S01]  /*1000*/  LDS R41, [R53+UR4+0xb800] ;  /* 0x00b8000435297984 */ /* 0x000ea20008000800 */
[----:B---3--:R-:W-:Y:S01]  /*1010*/  FMUL.FTZ R25, R25, UR5 ;  /* 0x0000000519197c20 */ /* 0x008fe20008410000 */
[----:B------:R-:W-:Y:S02]  /*1020*/  F2FP.F16.F32.PACK_AB R24, R29, R24 ;  /* 0x000000181d18723e */ /* 0x000fe400000000ff */
[----:B------:R-:W3:Y:S01]  /*1030*/  LDS R43, [R53+UR4+0xbc00] ;  /* 0x00bc0004352b7984 */ /* 0x000ee20008000800 */
[----:B----4-:R-:W-:Y:S01]  /*1040*/  FMUL.FTZ R28, R28, UR5 ;  /* 0x000000051c1c7c20 */ /* 0x010fe20008410000 */
[----:B-----5:R-:W-:-:S02]  /*1050*/  FMUL.FTZ R32, R32, UR5 ;  /* 0x0000000520207c20 */ /* 0x020fc40008410000 */
[----:B------:R-:W-:Y:S02]  /*1060*/  STS [R23+0xf400], R21 ;  /* 0x00f4001517007388 */ /* 0x000fe40000000800 */
[----:B------:R-:W-:Y:S01]  /*1070*/  F2FP.F16.F32.PACK_AB R25, R28, R25 ;  /* 0x000000191c19723e */ /* 0x000fe200000000ff */
[----:B------:R-:W-:Y:S01]  /*1080*/  FMUL.FTZ R19, R34, UR5 ;  /* 0x0000000522137c20 */ /* 0x000fe20008410000 */
[----:B------:R-:W-:Y:S01]  /*1090*/  STS [R23+0xc000], R8 ;  /* 0x00c0000817007388 */ /* 0x000fe20000000800 */
[----:B------:R-:W-:-:S03]  /*10a0*/  FMUL.FTZ R36, R36, UR5 ;  /* 0x0000000524247c20 */ /* 0x000fc60008410000 */
[----:B------:R-:W-:Y:S01]  /*10b0*/  F2FP.F16.F32.PACK_AB R19, R19, R32 ;  /* 0x000000201313723e */ /* 0x000fe200000000ff */
[----:B------:R-:W-:Y:S01]  /*10c0*/  STS [R23+0xc100], R9 ;  /* 0x00c1000917007388 */ /* 0x000fe20000000800 */
[----:B------:R-:W-:-:S03]  /*10d0*/  FMUL.FTZ R17, R40, UR5 ;  /* 0x0000000528117c20 */ /* 0x000fc60008410000 */
[----:B------:R4:W-:Y:S01]  /*10e0*/  STS [R23+0xd000], R20 ;  /* 0x00d0001417007388 */ /* 0x0009e20000000800 */
[----:B------:R-:W-:Y:S01]  /*10f0*/  FMUL.FTZ R35, R35, UR5 ;  /* 0x0000000523237c20 */ /* 0x000fe20008410000 */
[----:B------:R-:W-:Y:S02]  /*1100*/  F2FP.F16.F32.PACK_AB R17, R17, R36 ;  /* 0x000000241111723e */ /* 0x000fe400000000ff */
[----:B------:R1:W-:Y:S01]  /*1110*/  STS [R23+0xd100], R22 ;  /* 0x00d1001617007388 */ /* 0x0003e20000000800 */
[----:B------:R-:W-:-:S03]  /*1120*/  FMUL.FTZ R16, R39, UR5 ;  /* 0x0000000527107c20 */ /* 0x000fc60008410000 */
[----:B------:R3:W-:Y:S01]  /*1130*/  STS [R23+0xc400], R10 ;  /* 0x00c4000a17007388 */ /* 0x0007e20000000800 */
[----:B0-----:R-:W-:Y:S01]  /*1140*/  FMUL.FTZ R37, R37, UR5 ;  /* 0x0000000525257c20 */ /* 0x001fe20008410000 */
[----:B------:R-:W-:Y:S02]  /*1150*/  F2FP.F16.F32.PACK_AB R16, R16, R35 ;  /* 0x000000231010723e */ /* 0x000fe400000000ff */
[----:B------:R0:W-:Y:S01]  /*1160*/  STS [R23+0xc500], R11 ;  /* 0x00c5000b17007388 */ /* 0x0001e20000000800 */
[----:B----4-:R-:W-:Y:S02]  /*1170*/  VIADD R20, R4, 0x40 ;  /* 0x0000004004147836 */ /* 0x010fe40000000000 */
[----:B-1----:R-:W-:Y:S01]  /*1180*/  FMUL.FTZ R42, R42, UR5 ;  /* 0x000000052a2a7c20 */ /* 0x002fe20008410000 */
[----:B------:R0:W-:Y:S01]  /*1190*/  STS [R23+0xd400], R27 ;  /* 0x00d4001b17007388 */ /* 0x0001e20000000800 */
[----:B--2---:R-:W-:-:S03]  /*11a0*/  FMUL.FTZ R41, R41, UR5 ;  /* 0x0000000529297c20 */ /* 0x004fc60008410000 */
[----:B------:R-:W-:Y:S01]  /*11b0*/  F2FP.F16.F32.PACK_AB R37, R42, R37 ;  /* 0x000000252a25723e */ /* 0x000fe200000000ff */
[----:B------:R0:W-:Y:S01]  /*11c0*/  STS [R23+0xd500], R38 ;  /* 0x00d5002617007388 */ /* 0x0001e20000000800 */
[----:B---3--:R-:W-:Y:S01]  /*11d0*/  FMUL.FTZ R18, R43, UR5 ;  /* 0x000000052b127c20 */ /* 0x008fe20008410000 */
[----:B------:R-:W-:Y:S02]  /*11e0*/  UIADD3 UR5, UR4, 0xc000, URZ ;  /* 0x0000c00004057890 */ /* 0x000fe4000fffe03f */
[----:B------:R0:W-:Y:S02]  /*11f0*/  STS [R23+0xe000], R44 ;  /* 0x00e0002c17007388 */ /* 0x0001e40000000800 */
[----:B------:R-:W-:Y:S02]  /*1200*/  F2FP.F16.F32.PACK_AB R18, R18, R41 ;  /* 0x000000291212723e */ /* 0x000fe400000000ff */
[----:B------:R0:W-:Y:S01]  /*1210*/  STS [R23+0xe100], R45 ;  /* 0x00e1002d17007388 */ /* 0x0001e20000000800 */
[----:B------:R-:W-:-:S02]  /*1220*/  LEA R21, R6, UR5, 0x1 ;  /* 0x0000000506157c11 */ /* 0x000fc4000f8e08ff */
[----:B------:R-:W-:Y:S01]  /*1230*/  LEA R6, R6, UR4, 0x1 ;  /* 0x0000000406067c11 */ /* 0x000fe2000f8e08ff */
[----:B------:R0:W-:Y:S04]  /*1240*/  STS [R23+0xf000], R14 ;  /* 0x00f0000e17007388 */ /* 0x0001e80000000800 */
        /* <DEDUP_REMOVED lines=11> */
[----:B------:R0:W-:Y:S01]  /*1300*/  STS [R23+0x11500], R18 ;  /* 0x0115001217007388 */ /* 0x0001e20000000800 */
[----:B------:R-:W-:Y:S06]  /*1310*/  BAR.SYNC.DEFER_BLOCKING 0x0 ;  /* 0x0000000000007b1d */ /* 0x000fec0000010000 */
[----:B------:R-:W-:Y:S05]  /*1320*/  @P1 BRA `(.L_x_68) ;  /* 0x0000000000741947 */ /* 0x000fea0003800000 */
[----:B0-----:R-:W0:Y:S01]  /*1330*/  LDC.64 R24, c[0x0][0x258] ;  /* 0x00009600ff187b82 */ /* 0x001e220000000a00 */
[----:B------:R-:W-:Y:S01]  /*1340*/  ULDC UR4, c[0x0][0x244] ;  /* 0x0000910000047ab9 */ /* 0x000fe20000000800 */
[----:B------:R-:W-:Y:S01]  /*1350*/  LDS.128 R16, [R21+0x4000] ;  /* 0x0040000015107984 */ /* 0x000fe20000000c00 */
[----:B------:R-:W-:Y:S01]  /*1360*/  ISETP.GE.AND P1, PT, R4, UR4, PT ;  /* 0x0000000404007c0c */ /* 0x000fe2000bf26270 */
[----:B------:R-:W-:Y:S01]  /*1370*/  ULDC.64 UR10, c[0x0][0x260] ;  /* 0x00009800000a7ab9 */ /* 0x000fe20000000a00 */
[----:B------:R-:W-:Y:S02]  /*1380*/  SHF.R.S32.HI R5, RZ, 0x1f, R4 ;  /* 0x0000001fff057819 */ /* 0x000fe40000011404 */
[----:B------:R-:W-:Y:S02]  /*1390*/  ISETP.GE.AND P2, PT, R20, UR4, PT ;  /* 0x0000000414007c0c */ /* 0x000fe4000bf46270 */
[----:B------:R-:W-:-:S07]  /*13a0*/  ISETP.GE.AND P3, PT, R7, UR4, PT ;  /* 0x0000000407007c0c */ /* 0x000fce000bf66270 */
[----:B------:R-:W1:Y:S01]  /*13b0*/  @!P1 LDS.128 R12, [R21] ;  /* 0x00000000150c9984 */ /* 0x000e620000000c00 */
[C---:B0-----:R-:W-:Y:S02]  /*13c0*/  IMAD R8, R24.reuse, UR9, RZ ;  /* 0x0000000918087c24 */ /* 0x041fe4000f8e02ff */
[----:B------:R-:W-:-:S04]  /*13d0*/  IMAD.WIDE.U32 R22, R24, UR8, R4 ;  /* 0x0000000818167c25 */ /* 0x000fc8000f8e0004 */
[----:B------:R-:W-:Y:S02]  /*13e0*/  IMAD R25, R25, UR8, R8 ;  /* 0x0000000819197c24 */ /* 0x000fe4000f8e0208 */
[----:B------:R0:W2:Y:S02]  /*13f0*/  LDS.128 R8, [R21+0x2000] ;  /* 0x0020000015087984 */ /* 0x0000a40000000c00 */
[----:B------:R-:W-:Y:S02]  /*1400*/  IMAD.IADD R23, R23, 0x1, R25 ;  /* 0x0000000117177824 */ /* 0x000fe400078e0219 */
[----:B------:R-:W-:Y:S02]  /*1410*/  IMAD R25, R0, UR10, RZ ;  /* 0x0000000a00197c24 */ /* 0x000fe4000f8e02ff */
[----:B------:R-:W-:-:S04]  /*1420*/  IMAD.WIDE.U32 R22, R52, UR10, R22 ;  /* 0x0000000a34167c25 */ /* 0x000fc8000f8e0016 */
[----:B------:R-:W-:Y:S01]  /*1430*/  IMAD R25, R52, UR11, R25 ;  /* 0x0000000b34197c24 */ /* 0x000fe2000f8e0219 */
[----:B------:R-:W-:-:S03]  /*1440*/  ULDC.64 UR10, c[0x0][0x250] ;  /* 0x00009400000a7ab9 */ /* 0x000fc60000000a00 */
[----:B------:R-:W-:Y:S02]  /*1450*/  IMAD.IADD R23, R23, 0x1, R25 ;  /* 0x0000000117177824 */ /* 0x000fe400078e0219 */
[----:B------:R-:W-:Y:S02]  /*1460*/  IMAD R25, R3, UR10, RZ ;  /* 0x0000000a03197c24 */ /* 0x000fe4000f8e02ff */
[----:B------:R-:W-:-:S04]  /*1470*/  IMAD.WIDE.U32 R22, R2, UR10, R22 ;  /* 0x0000000a02167c25 */ /* 0x000fc8000f8e0016 */
[----:B0-----:R-:W-:Y:S01]  /*1480*/  IMAD R21, R2, UR11, R25 ;  /* 0x0000000b02157c24 */ /* 0x001fe2000f8e0219 */
[----:B------:R-:W-:Y:S02]  /*1490*/  ULDC.64 UR10, c[0x0][0x238] ;  /* 0x00008e00000a7ab9 */ /* 0x000fe40000000a00 */
[----:B------:R-:W-:Y:S01]  /*14a0*/  LEA R24, P4, R22, UR10, 0x1 ;  /* 0x0000000a16187c11 */ /* 0x000fe2000f8808ff */
[----:B------:R-:W-:-:S05]  /*14b0*/  IMAD.IADD R21, R23, 0x1, R21 ;  /* 0x0000000117157824 */ /* 0x000fca00078e0215 */
[----:B------:R-:W-:-:S05]  /*14c0*/  LEA.HI.X R25, R22, UR11, R21, 0x1, P4 ;  /* 0x0000000b16197c11 */ /* 0x000fca000a0f0c15 */
[----:B-1----:R1:W-:Y:S04]  /*14d0*/  @!P1 STG.E.128 desc[UR6][R24.64], R12 ;  /* 0x0000000c18009986 */ /* 0x0023e8000c101d06 */
[----:B--2---:R1:W-:Y:S04]  /*14e0*/  @!P2 STG.E.128 desc[UR6][R24.64+0x80], R8 ;  /* 0x000080081800a986 */ /* 0x0043e8000c101d06 */
[----:B------:R1:W-:Y:S02]  /*14f0*/  @!P3 STG.E.128 desc[UR6][R24.64+0x100], R16 ;  /* 0x000100101800b986 */ /* 0x0003e4000c101d06 */
.L_x_68:
[----:B------:R-:W-:Y:S05]  /*1500*/  BSYNC B0 ;  /* 0x0000000000007941 */ /* 0x000fea0003800000 */
.L_x_67:
[----:B------:R-:W-:Y:S05]  /*1510*/  @P0 EXIT ;  /* 0x000000000000094d */ /* 0x000fea0003800000 */
[----:B-1----:R-:W1:Y:S01]  /*1520*/  LDC.64 R8, c[0x0][0x258] ;  /* 0x00009600ff087b82 */ /* 0x002e620000000a00 */
[----:B------:R-:W-:Y:S01]  /*1530*/  SHF.R.S32.HI R5, RZ, 0x1f, R4 ;  /* 0x0000001fff057819 */ /* 0x000fe20000011404 */
[----:B------:R-:W-:Y:S01]  /*1540*/  ULDC.64 UR4, c[0x0][0x260] ;  /* 0x0000980000047ab9 */ /* 0x000fe20000000a00 */
[----:B0-----:R-:W0:Y:S01]  /*1550*/  LDS.128 R12, [R6+0xc400] ;  /* 0x00c40000060c7984 */ /* 0x001e220000000c00 */
[----:B------:R-:W-:Y:S01]  /*1560*/  IMAD R19, R0, UR4, RZ ;  /* 0x0000000400137c24 */ /* 0x000fe2000f8e02ff */
[----:B------:R-:W-:-:S03]  /*1570*/  ULDC.64 UR10, c[0x0][0x238] ;  /* 0x00008e00000a7ab9 */ /* 0x000fc60000000a00 */
[----:B------:R-:W-:Y:S02]  /*1580*/  IMAD R21, R52, UR5, R19 ;  /* 0x0000000534157c24 */ /* 0x000fe4000f8e0213 */
[C---:B-1----:R-:W-:Y:S02]  /*1590*/  IMAD R10, R8.reuse, UR9, RZ ;  /* 0x00000009080a7c24 */ /* 0x042fe4000f8e02ff */
[----:B------:R-:W-:-:S04]  /*15a0*/  IMAD.WIDE.U32 R16, R8, UR8, R4 ;  /* 0x0000000808107c25 */ /* 0x000fc8000f8e0004 */
[----:B------:R-:W-:Y:S02]  /*15b0*/  IMAD R5, R9, UR8, R10 ;  /* 0x0000000809057c24 */ /* 0x000fe4000f8e020a */
[----:B------:R-:W1:Y:S02]  /*15c0*/  LDS.128 R8, [R6+0xe400] ;  /* 0x00e4000006087984 */ /* 0x000e640000000c00 */
[----:B------:R-:W-:Y:S01]  /*15d0*/  IMAD.IADD R17, R17, 0x1, R5 ;  /* 0x0000000111117824 */ /* 0x000fe200078e0205 */
[----:B------:R-:W-:Y:S01]  /*15e0*/  IADD3 R5, P0, R2, 0x20, RZ ;  /* 0x0000002002057810 */ /* 0x000fe20007f1e0ff */
[----:B------:R-:W-:-:S03]  /*15f0*/  IMAD.WIDE.U32 R52, R52, UR4, R16 ;  /* 0x0000000434347c25 */ /* 0x000fc6000f8e0010 */
[----:B------:R-:W-:Y:S01]  /*1600*/  IADD3.X R2, RZ, R3, RZ, P0, !PT ;  /* 0x00000003ff027210 */ /* 0x000fe200007fe4ff */
[----:B------:R2:W3:Y:S01]  /*1610*/  LDS.128 R16, [R6+0x10400] ;  /* 0x0104000006107984 */ /* 0x0004e20000000c00 */
[----:B------:R-:W-:Y:S01]  /*1620*/  ULDC.64 UR4, c[0x0][0x250] ;  /* 0x0000940000047ab9 */ /* 0x000fe20000000a00 */
[----:B------:R-:W-:Y:S02]  /*1630*/  IMAD.IADD R53, R53, 0x1, R21 ;  /* 0x0000000135357824 */ /* 0x000fe400078e0215 */
[----:B------:R-:W-:-:S04]  /*1640*/  IMAD R2, R2, UR4, RZ ;  /* 0x0000000402027c24 */ /* 0x000fc8000f8e02ff */
[C---:B------:R-:W-:Y:S02]  /*1650*/  IMAD R21, R5.reuse, UR5, R2 ;  /* 0x0000000505157c24 */ /* 0x040fe4000f8e0202 */
[----:B------:R-:W-:Y:S01]  /*1660*/  IMAD.WIDE.U32 R2, R5, UR4, R52 ;  /* 0x0000000405027c25 */ /* 0x000fe2000f8e0034 */
[----:B------:R-:W-:Y:S02]  /*1670*/  ULDC UR4, c[0x0][0x244] ;  /* 0x0000910000047ab9 */ /* 0x000fe40000000800 */
[----:B------:R-:W-:Y:S01]  /*1680*/  ISETP.GE.AND P1, PT, R4, UR4, PT ;  /* 0x0000000404007c0c */ /* 0x000fe2000bf26270 */
[----:B------:R-:W-:Y:S01]  /*1690*/  IMAD.IADD R3, R3, 0x1, R21 ;  /* 0x0000000103037824 */ /* 0x000fe200078e0215 */
[----:B------:R-:W-:Y:S02]  /*16a0*/  LEA R4, P0, R2, UR10, 0x1 ;  /* 0x0000000a02047c11 */ /* 0x000fe4000f8008ff */
[----:B------:R-:W-:Y:S02]  /*16b0*/  ISETP.GE.AND P2, PT, R20, UR4, PT ;  /* 0x0000000414007c0c */ /* 0x000fe4000bf46270 */
[----:B------:R-:W-:-:S02]  /*16c0*/  LEA.HI.X R5, R2, UR11, R3, 0x1, P0 ;  /* 0x0000000b02057c11 */ /* 0x000fc400080f0c03 */
[----:B------:R-:W-:-:S05]  /*16d0*/  ISETP.GE.AND P0, PT, R7, UR4, PT ;  /* 0x0000000407007c0c */ /* 0x000fca000bf06270 */
[----:B0-----:R2:W-:Y:S04]  /*16e0*/  @!P1 STG.E.128 desc[UR6][R4.64], R12 ;  /* 0x0000000c04009986 */ /* 0x0015e8000c101d06 */
[----:B-1----:R2:W-:Y:S04]  /*16f0*/  @!P2 STG.E.128 desc[UR6][R4.64+0x80], R8 ;  /* 0x000080080400a986 */ /* 0x0025e8000c101d06 */
[----:B------:R-:W-:Y:S05]  /*1700*/  @P0 EXIT ;  /* 0x000000000000094d */ /* 0x000fea0003800000 */
[----:B---3--:R-:W-:Y:S01]  /*1710*/  STG.E.128 desc[UR6][R4.64+0x100], R16 ;  /* 0x0001001004007986 */ /* 0x008fe2000c101d06 */
[----:B------:R-:W-:Y:S05]  /*1720*/  EXIT ;  /* 0x000000000000794d */ /* 0x000fea0003800000 */
.L_x_69:
        /* <DEDUP_REMOVED lines=13> */
.L_x_140:


//--------------------- .text._ZN7cutlass13device_kernelIN5flash19enable_sm80_to_sm89INS1_16FlashAttnBwdSm80INS1_25CollectiveMainloopBwdSm80ILi2ELi1EN4cute5tupleIJNS5_1CILi64EEENS7_ILi80EEENS7_ILi192EEEEEENS_6half_tEfNS_4arch4Sm80ELb1ELb0ELb1ELb1ELb1ELb0ELb1ELb0ELi2ELi4ELi2ELi2ELb0EEENS1_24CollectiveEpilogueBwdGQAISB_fSE_Li256ELb1ELb1EEENS1_25SingleTileBwdLPTSchedulerILb1ELi80ELb1EEEEEEEEEvNT_6ParamsE --------------------------
	.section	.text._ZN7cutlass13device_kernelIN5flash19enable_sm80_to_sm89INS1_16FlashAttnBwdSm80INS1_25CollectiveMainloopBwdSm80ILi2ELi1EN4cute5tupleIJNS5_1CILi64EEENS7_ILi80EEENS7_ILi192EEEEEENS_6half_tEfNS_4arch4Sm80ELb1ELb0ELb1ELb1ELb1ELb0ELb1ELb0ELi2ELi4ELi2ELi2ELb0EEENS1_24CollectiveEpilogueBwdGQAISB_fSE_Li256ELb1ELb1EEENS1_25SingleTileBwdLPTSchedulerILb1ELi80ELb1EEEEEEEEEvNT_6ParamsE,"ax",@progbits
	.align	128
.text._ZN7cutlass13device_kernelIN5flash19enable_sm80_to_sm89INS1_16FlashAttnBwdSm80INS1_25CollectiveMainloopBwdSm80ILi2ELi1EN4cute5tupleIJNS5_1CILi64EEENS7_ILi80EEENS7_ILi192EEEEEENS_6half_tEfNS_4arch4Sm80ELb1ELb0ELb1ELb1ELb1ELb0ELb1ELb0ELi2ELi4ELi2ELi2ELb0EEENS1_24CollectiveEpilogueBwdGQAISB_fSE_Li256ELb1ELb1EEENS1_25SingleTileBwdLPTSchedulerILb1ELi80ELb1EEEEEEEEEvNT_6ParamsE:
        .type           _ZN7cutlass13device_kernelIN5flash19enable_sm80_to_sm89INS1_16FlashAttnBwdSm80INS1_25CollectiveMainloopBwdSm80ILi2ELi1EN4cute5tupleIJNS5_1CILi64EEENS7_ILi80EEENS7_ILi192EEEEEENS_6half_tEfNS_4arch4Sm80ELb1ELb0ELb1ELb1ELb1ELb0ELb1ELb0ELi2ELi4ELi2ELi2ELb0EEENS1_24CollectiveEpilogueBwdGQAISB_fSE_Li256ELb1ELb1EEENS1_25SingleTileBwdLPTSchedulerILb1ELi80ELb1EEEEEEEEEvNT_6ParamsE,@function
        .size           _ZN7cutlass13device_kernelIN5flash19enable_sm80_to_sm89INS1_16FlashAttnBwdSm80INS1_25CollectiveMainloopBwdSm80ILi2ELi1EN4cute5tupleIJNS5_1CILi64EEENS7_ILi80EEENS7_ILi192EEEEEENS_6half_tEfNS_4arch4Sm80ELb1ELb0ELb1ELb1ELb1ELb0ELb1ELb0ELi2ELi4ELi2ELi2ELb0EEENS1_24CollectiveEpilogueBwdGQAISB_fSE_Li256ELb1ELb1EEENS1_25SingleTileBwdLPTSchedulerILb1ELi80ELb1EEEEEEEEEvNT_6ParamsE,(.L_x_141 - _ZN7cutlass13device_kernelIN5flash19enable_sm80_to_sm89INS1_16FlashAttnBwdSm80INS1_25CollectiveMainloopBwdSm80ILi2ELi1EN4cute5tupleIJNS5_1CILi64EEENS7_ILi80EEENS7_ILi192EEEEEENS_6half_tEfNS_4arch4Sm80ELb1ELb0ELb1ELb1ELb1ELb0ELb1ELb0ELi2ELi4ELi2ELi2ELb0EEENS1_24CollectiveEpilogueBwdGQAISB_fSE_Li256ELb1ELb1EEENS1_25SingleTileBwdLPTSchedulerILb1ELi80ELb1EEEEEEEEEvNT_6ParamsE)
        .other          _ZN7cutlass13device_kernelIN5flash19enable_sm80_to_sm89INS1_16FlashAttnBwdSm80INS1_25CollectiveMainloopBwdSm80ILi2ELi1EN4cute5tupleIJNS5_1CILi64EEENS7_ILi80EEENS7_ILi192EEEEEENS_6half_tEfNS_4arch4Sm80ELb1ELb0ELb1ELb1ELb1ELb0ELb1ELb0ELi2ELi4ELi2ELi2ELb0EEENS1_24CollectiveEpilogueBwdGQAISB_fSE_Li256ELb1ELb1EEENS1_25SingleTileBwdLPTSchedulerILb1ELi80ELb1EEEEEEEEEvNT_6ParamsE,@"STO_CUDA_ENTRY STV_DEFAULT"
_ZN7cutlass13device_kernelIN5flash19enable_sm80_to_sm89INS1_16FlashAttnBwdSm80INS1_25CollectiveMainloopBwdSm80ILi2ELi1EN4cute5tupleIJNS5_1CILi64EEENS7_ILi80EEENS7_ILi192EEEEEENS_6half_tEfNS_4arch4Sm80ELb1ELb0ELb1ELb1ELb1ELb0ELb1ELb0ELi2ELi4ELi2ELi2ELb0EEENS1_24CollectiveEpilogueBwdGQAISB_fSE_Li256ELb1ELb1EEENS1_25SingleTileBwdLPTSchedulerILb1ELi80ELb1EEEEEEEEEvNT_6ParamsE:
[----:B------:R-:W-:Y:S01]  /*0000*/  LDC R1, c[0x0][0x28] ;  /* 0x00000a00ff017b82 */ /* 0x000fe20000000800 */
[----:B------:R-:W-:Y:S05]  /*0010*/  EXIT ;  /* 0x000000000000794d */ /* 0x000fea0003800000 */
.L_x_70:
        /* <DEDUP_REMOVED lines=14> */
.L_x_141:


//--------------------- .text._ZN7cutlass13device_kernelIN5flash22FlashAttnBwdPreprocessIN4cute5tupleIJNS3_1CILi64EEENS5_ILi192EEEEEENS_6half_tEfNS_4arch4Sm80ELb1ELb1EEEEEvNT_6ParamsE --------------------------
	.section	.text._ZN7cutlass13device_kernelIN5flash22FlashAttnBwdPreprocessIN4cute5tupleIJNS3_1CILi64EEENS5_ILi192EEEEEENS_6half_tEfNS_4arch4Sm80ELb1ELb1EEEEEvNT_6ParamsE,"ax",@progbits
	.align	128
.text._ZN7cutlass13device_kernelIN5flash22FlashAttnBwdPreprocessIN4cute5tupleIJNS3_1CILi64EEENS5_ILi192EEEEEENS_6half_tEfNS_4arch4Sm80ELb1ELb1EEEEEvNT_6ParamsE:
        .type           _ZN7cutlass13device_kernelIN5flash22FlashAttnBwdPreprocessIN4cute5tupleIJNS3_1CILi64EEENS5_ILi192EEEEEENS_6half_tEfNS_4arch4Sm80ELb1ELb1EEEEEvNT_6ParamsE,@function
        .size           _ZN7cutlass13device_kernelIN5flash22FlashAttnBwdPreprocessIN4cute5tupleIJNS3_1CILi64EEENS5_ILi192EEEEEENS_6half_tEfNS_4arch4Sm80ELb1ELb1EEEEEvNT_6ParamsE,(.L_x_142 - _ZN7cutlass13device_kernelIN5flash22FlashAttnBwdPreprocessIN4cute5tupleIJNS3_1CILi64EEENS5_ILi192EEEEEENS_6half_tEfNS_4arch4Sm80ELb1ELb1EEEEEvNT_6ParamsE)
        .other          _ZN7cutlass13device_kernelIN5flash22FlashAttnBwdPreprocessIN4cute5tupleIJNS3_1CILi64EEENS5_ILi192EEEEEENS_6half_tEfNS_4arch4Sm80ELb1ELb1EEEEEvNT_6ParamsE,@"STO_CUDA_ENTRY STV_DEFAULT"
_ZN7cutlass13device_kernelIN5flash22FlashAttnBwdPreprocessIN4cute5tupleIJNS3_1CILi64EEENS5_ILi192EEEEEENS_6half_tEfNS_4arch4Sm80ELb1ELb1EEEEEvNT_6ParamsE:
[----:B------:R-:W-:Y:S08]  /*0000*/  LDC R1, c[0x0][0x28] ;  /* 0x00000a00ff017b82 */ /* 0x000ff00000000800 */
[----:B------:R-:W0:Y:S01]  /*0010*/  LDC.64 R4, c[0x0][0x2f8] ;  /* 0x0000be00ff047b82 */ /* 0x000e220000000a00 */
[----:B------:R-:W1:Y:S01]  /*0020*/  S2R R44, SR_CTAID.Z ;  /* 0x00000000002c7919 */ /* 0x000e620000002700 */
[----:B------:R-:W-:-:S06]  /*0030*/  ULDC.64 UR4, c[0x0][0x208] ;  /* 0x0000820000047ab9 */ /* 0x000fcc0000000a00 */
[----:B------:R-:W2:Y:S08]  /*0040*/  LDC.64 R6, c[0x0][0x2f0] ;  /* 0x0000bc00ff067b82 */ /* 0x000eb00000000a00 */
[----:B------:R-:W1:Y:S01]  /*0050*/  LDC.64 R2, c[0x0][0x2f0] ;  /* 0x0000bc00ff027b82 */ /* 0x000e620000000a00 */
[----:B0-----:R-:W-:-:S04]  /*0060*/  ISETP.NE.U32.AND P2, PT, R4, RZ, PT ;  /* 0x000000ff0400720c */ /* 0x001fc80003f45070 */
[----:B------:R-:W-:-:S03]  /*0070*/  ISETP.NE.AND.EX P2, PT, R5, RZ, PT, P2 ;  /* 0x000000ff0500720c */ /* 0x000fc60003f45320 */
[----:B------:R-:W0:Y:S01]  /*0080*/  LDC R45, c[0x0][0x218] ;  /* 0x00008600ff2d7b82 */ /* 0x000e220000000800 */
[----:B--2---:R-:W-:-:S04]  /*0090*/  ISETP.NE.U32.AND P0, PT, R6, RZ, PT ;  /* 0x000000ff0600720c */ /* 0x004fc80003f05070 */
[----:B------:R-:W-:Y:S01]  /*00a0*/  ISETP.NE.AND.EX P0, PT, R7, RZ, PT, P0 ;  /* 0x000000ff0700720c */ /* 0x000fe20003f05300 */
[----:B-1----:R-:W-:-:S04]  /*00b0*/  IMAD.WIDE R2, R44, 0x4, R2 ;  /* 0x000000042c027825 */ /* 0x002fc800078e0202 */
[----:B------:R-:W1:Y:S08]  /*00c0*/  @P2 LDC.64 R4, c[0x0][0x2f8] ;  /* 0x0000be00ff042b82 */ /* 0x000e700000000a00 */
[----:B------:R2:W5:Y:S01]  /*00d0*/  @P0 LDG.E R15, desc[UR4][R2.64] ;  /* 0x00000004020f0981 */ /* 0x000562000c1e1900 */
[----:B-1----:R-:W-:-:S05]  /*00e0*/  @P2 IMAD.WIDE R4, R44, 0x4, R4 ;  /* 0x000000042c042825 */ /* 0x002fca00078e0204 */
[----:B0-----:R2:W5:Y:S01]  /*00f0*/  @P2 LDG.E R45, desc[UR4][R4.64] ;  /* 0x00000004042d2981 */ /* 0x001562000c1e1900 */
[----:B------:R-:W-:Y:S01]  /*0100*/  ISETP.NE.U32.AND P1, PT, R6, RZ, PT ;  /* 0x000000ff0600720c */ /* 0x000fe20003f25070 */
[----:B------:R-:W0:Y:S01]  /*0110*/  S2UR UR6, SR_CTAID.Y ;  /* 0x00000000000679c3 */ /* 0x000e220000002600 */
[----:B------:R-:W1:Y:S02]  /*0120*/  S2R R11, SR_CTAID.X ;  /* 0x00000000000b7919 */ /* 0x000e640000002500 */
[----:B------:R-:W-:Y:S01]  /*0130*/  ISETP.NE.AND.EX P1, PT, R7, RZ, PT, P1 ;  /* 0x000000ff0700720c */ /* 0x000fe20003f25310 */
[----:B------:R-:W3:Y:S01]  /*0140*/  S2R R9, SR_TID.X ;  /* 0x0000000000097919 */ /* 0x000ee20000002100 */
[----:B-1----:R-:W-:Y:S01]  /*0150*/  SHF.L.U32 R10, R11, 0x6, RZ ;  /* 0x000000060b0a7819 */ /* 0x002fe200000006ff */
[----:B0-2---:R-:W-:Y:S10]  /*0160*/  @P2 BRA `(.L_x_71) ;  /* 0x0000000000102947 */ /* 0x005ff40003800000 */
[----:B------:R-:W-:Y:S05]  /*0170*/  @!P0 BRA `(.L_x_71) ;  /* 0x00000000000c8947 */ /* 0x000fea0003800000 */
[----:B------:R-:W2:Y:S04]  /*0180*/  LDG.E R0, desc[UR4][R2.64] ;  /* 0x0000000402007981 */ /* 0x000ea8000c1e1900 */
[----:B-----5:R-:W2:Y:S02]  /*0190*/  LDG.E R45, desc[UR4][R2.64+0x4] ;  /* 0x00000404022d7981 */ /* 0x020ea4000c1e1900 */
[----:B--2---:R-:W-:-:S07]  /*01a0*/  IADD3 R45, -R0, R45, RZ ;  /* 0x0000002d002d7210 */ /* 0x004fce0007ffe1ff */
.L_x_71:
[----:B-----5:R-:W-:-:S13]  /*01b0*/  ISETP.LE.AND P2, PT, R45, R10, PT ;  /* 0x0000000a2d00720c */ /* 0x020fda0003f43270 */
[----:B------:R-:W-:Y:S05]  /*01c0*/  @P1 EXIT P2 ;  /* 0x000000000000194d */ /* 0x000fea0001000000 */
[----:B------:R-:W0:Y:S01]  /*01d0*/  LDC.64 R18, c[0x0][0x230] ;  /* 0x00008c00ff127b82 */ /* 0x000e220000000a00 */
[----:B---3--:R-:W-:Y:S01]  /*01e0*/  SHF.R.S32.HI R0, RZ, 0x1f, R9 ;  /* 0x0000001fff007819 */ /* 0x008fe20000011409 */
[----:B------:R-:W-:Y:S01]  /*01f0*/  USHF.R.S32.HI UR7, URZ, 0x1f, UR6 ;  /* 0x0000001f3f077899 */ /* 0x000fe20008011406 */
[----:B------:R-:W-:Y:S02]  /*0200*/  IADD3 R7, -R10, R45, RZ ;  /* 0x0000002d0a077210 */ /* 0x000fe40007ffe1ff */
[----:B------:R-:W-:Y:S02]  /*0210*/  CS2R R12, SRZ ;  /* 0x00000000000c7805 */ /* 0x000fe4000001ff00 */
[----:B------:R-:W-:Y:S01]  /*0220*/  LEA.HI R6, R0, R9, RZ, 0x3 ;  /* 0x0000000900067211 */ /* 0x000fe200078f18ff */
[----:B------:R-:W-:Y:S01]  /*0230*/  BSSY B0, `(.L_x_72) ;  /* 0x000002a000007945 */ /* 0x000fe20003800000 */
[----:B------:R-:W-:Y:S01]  /*0240*/  ISETP.GE.AND P2, PT, R9, R7, PT ;  /* 0x000000070900720c */ /* 0x000fe20003f46270 */
[----:B------:R-:W-:Y:S01]  /*0250*/  HFMA2.MMA R5, -RZ, RZ, 0, 0 ;  /* 0x00000000ff057435 */ /* 0x000fe200000001ff */
[----:B------:R-:W-:-:S02]  /*0260*/  LOP3.LUT R8, R6, 0xfffffff8, RZ, 0xc0, !PT ;  /* 0xfffffff806087812 */ /* 0x000fc400078ec0ff */
[----:B------:R-:W-:Y:S02]  /*0270*/  ISETP.GT.OR P2, PT, R9, 0x3f, P2 ;  /* 0x0000003f0900780c */ /* 0x000fe40001744670 */
[----:B------:R-:W-:Y:S02]  /*0280*/  @P0 LEA R0, R44, R15, 0x6 ;  /* 0x0000000f2c000211 */ /* 0x000fe400078e30ff */
[----:B------:R-:W-:Y:S02]  /*0290*/  IADD3 R8, -R8, R9, RZ ;  /* 0x0000000908087210 */ /* 0x000fe40007ffe1ff */
[----:B------:R-:W-:Y:S02]  /*02a0*/  @P0 SHF.R.S32.HI R3, RZ, 0x1f, R0 ;  /* 0x0000001fff030819 */ /* 0x000fe40000011400 */
[----:B------:R-:W-:Y:S02]  /*02b0*/  SHF.L.U32 R64, R8, 0x3, RZ ;  /* 0x0000000308407819 */ /* 0x000fe400000006ff */
[----:B------:R-:W-:-:S02]  /*02c0*/  @P0 LEA.HI R20, R3, R0, RZ, 0x6 ;  /* 0x0000000003140211 */ /* 0x000fc400078f30ff */
[----:B------:R-:W-:Y:S01]  /*02d0*/  SHF.R.S32.HI R65, RZ, 0x1f, R64 ;  /* 0x0000001fff417819 */ /* 0x000fe20000011440 */
[C---:B0-----:R-:W-:Y:S01]  /*02e0*/  IMAD R2, R18.reuse, UR7, RZ ;  /* 0x0000000712027c24 */ /* 0x041fe2000f8e02ff */
[----:B------:R-:W-:Y:S02]  /*02f0*/  @P0 MOV R12, R15 ;  /* 0x0000000f000c0202 */ /* 0x000fe40000000f00 */
[----:B------:R-:W-:Y:S01]  /*0300*/  SHF.R.S32.HI R6, RZ, 0x3, R6 ;  /* 0x00000003ff067819 */ /* 0x000fe20000011406 */
[----:B------:R-:W-:Y:S01]  /*0310*/  IMAD R21, R19, UR6, R2 ;  /* 0x0000000613157c24 */ /* 0x000fe2000f8e0202 */
[----:B------:R-:W-:Y:S01]  /*0320*/  SHF.R.S32.HI R0, RZ, 0x1f, R44 ;  /* 0x0000001fff007819 */ /* 0x000fe2000001142c */
[----:B------:R-:W-:Y:S01]  /*0330*/  IMAD.WIDE.U32 R18, R18, UR6, R64 ;  /* 0x0000000612127c25 */ /* 0x000fe2000f8e0040 */
[----:B------:R-:W-:Y:S02]  /*0340*/  @P0 SHF.R.S32.HI R13, RZ, 0x1f, R15 ;  /* 0x0000001fff0d0819 */ /* 0x000fe4000001140f */
[----:B------:R-:W-:-:S02]  /*0350*/  IADD3 R62, P3, R6, R12, RZ ;  /* 0x0000000c063e7210 */ /* 0x000fc40007f7e0ff */
[----:B------:R-:W-:Y:S02]  /*0360*/  SEL R4, R44, RZ, !P1 ;  /* 0x000000ff2c047207 */ /* 0x000fe40004800000 */
[----:B------:R-:W-:Y:S02]  /*0370*/  MOV R3, 0x7f800000 ;  /* 0x7f80000000037802 */ /* 0x000fe40000000f00 */
[----:B------:R-:W-:Y:S02]  /*0380*/  SHF.R.S32.HI R2, RZ, 0x1f, R6 ;  /* 0x0000001fff027819 */ /* 0x000fe40000011406 */
[----:B------:R-:W-:Y:S01]  /*0390*/  SEL R0, R0, RZ, !P1 ;  /* 0x000000ff00007207 */ /* 0x000fe20004800000 */
[----:B------:R-:W-:Y:S06]  /*03a0*/  @P2 BRA `(.L_x_73) ;  /* 0x0000000000482947 */ /* 0x000fec0003800000 */
[----:B------:R-:W0:Y:S01]  /*03b0*/  LDC.64 R22, c[0x0][0x290] ;  /* 0x0000a400ff167b82 */ /* 0x000e220000000a00 */
[----:B------:R-:W-:Y:S01]  /*03c0*/  SHF.R.S32.HI R3, RZ, 0x1f, R10 ;  /* 0x0000001fff037819 */ /* 0x000fe2000001140a */
[----:B------:R-:W-:Y:S01]  /*03d0*/  ULDC.64 UR8, c[0x0][0x298] ;  /* 0x0000a60000087ab9 */ /* 0x000fe20000000a00 */
[--C-:B------:R-:W-:Y:S01]  /*03e0*/  SHF.R.S32.HI R15, RZ, 0x1f, R9.reuse ;  /* 0x0000001fff0f7819 */ /* 0x100fe20000011409 */
[----:B------:R-:W-:Y:S01]  /*03f0*/  IMAD R17, R0, UR8, RZ ;  /* 0x0000000800117c24 */ /* 0x000fe2000f8e02ff */
[----:B------:R-:W-:-:S04]  /*0400*/  IADD3 R14, P1, P2, R12, R10, R9 ;  /* 0x0000000a0c0e7210 */ /* 0x000fc80007a3e009 */
[----:B------:R-:W-:Y:S01]  /*0410*/  IADD3.X R15, R13, R3, R15, P1, P2 ;  /* 0x000000030d0f7210 */ /* 0x000fe20000fe440f */
[C---:B0-----:R-:W-:Y:S02]  /*0420*/  IMAD R16, R22.reuse, UR7, RZ ;  /* 0x0000000716107c24 */ /* 0x041fe4000f8e02ff */
[----:B------:R-:W-:-:S04]  /*0430*/  IMAD.WIDE.U32 R14, R22, UR6, R14 ;  /* 0x00000006160e7c25 */ /* 0x000fc8000f8e000e */
[----:B------:R-:W-:-:S05]  /*0440*/  IMAD R3, R23, UR6, R16 ;  /* 0x0000000617037c24 */ /* 0x000fca000f8e0210 */
[----:B------:R-:W-:Y:S01]  /*0450*/  IADD3 R15, R15, R3, RZ ;  /* 0x000000030f0f7210 */ /* 0x000fe20007ffe0ff */
[C---:B------:R-:W-:Y:S02]  /*0460*/  IMAD R3, R4.reuse, UR9, R17 ;  /* 0x0000000904037c24 */ /* 0x040fe4000f8e0211 */
[----:B------:R-:W-:Y:S01]  /*0470*/  IMAD.WIDE.U32 R14, R4, UR8, R14 ;  /* 0x00000008040e7c25 */ /* 0x000fe2000f8e000e */
[----:B------:R-:W-:-:S04]  /*0480*/  ULDC.64 UR8, c[0x0][0x288] ;  /* 0x0000a20000087ab9 */ /* 0x000fc80000000a00 */
[----:B------:R-:W-:Y:S02]  /*0490*/  IADD3 R3, R15, R3, RZ ;  /* 0x000000030f037210 */ /* 0x000fe40007ffe0ff */
[----:B------:R-:W-:-:S04]  /*04a0*/  LEA R16, P1, R14, UR8, 0x2 ;  /* 0x000000080e107c11 */ /* 0x000fc8000f8210ff */
[----:B------:R-:W-:-:S05]  /*04b0*/  LEA.HI.X R17, R14, UR9, R3, 0x2, P1 ;  /* 0x000000090e117c11 */ /* 0x000fca00088f1403 */
[----:B------:R0:W5:Y:S04]  /*04c0*/  LDG.E R3, desc[UR4][R16.64] ;  /* 0x0000000410037981 */ /* 0x000168000c1e1900 */
.L_x_73:
[----:B------:R-:W-:Y:S05]  /*04d0*/  BSYNC B0 ;  /* 0x0000000000007941 */ /* 0x000fea0003800000 */
.L_x_72:
[----:B------:R-:W-:Y:S01]  /*04e0*/  @P0 LOP3.LUT R5, R20, 0xffffffc0, RZ, 0xc0, !PT ;  /* 0xffffffc014050812 */ /* 0x000fe200078ec0ff */
[----:B------:R-:W-:Y:S01]  /*04f0*/  ULDC.64 UR8, c[0x0][0x238] ;  /* 0x00008e0000087ab9 */ /* 0x000fe20000000a00 */
[----:B------:R-:W-:Y:S01]  /*0500*/  ISETP.GE.AND P0, PT, R6, R7, PT ;  /* 0x000000070600720c */ /* 0x000fe20003f06270 */
[----:B------:R-:W-:Y:S01]  /*0510*/  IMAD R15, R0, UR8, RZ ;  /* 0x00000008000f7c24 */ /* 0x000fe2000f8e02ff */
[----:B------:R-:W-:Y:S01]  /*0520*/  IADD3 R19, R19, R21, RZ ;  /* 0x0000001513137210 */ /* 0x000fe20007ffe0ff */
[----:B------:R-:W-:Y:S01]  /*0530*/  BSSY B0, `(.L_x_74) ;  /* 0x0000035000007945 */ /* 0x000fe20003800000 */
[----:B------:R-:W-:Y:S01]  /*0540*/  IADD3.X R63, R2, R13, RZ, P3, !PT ;  /* 0x0000000d023f7210 */ /* 0x000fe20001ffe4ff */
[C---:B------:R-:W-:Y:S01]  /*0550*/  IMAD R35, R4.reuse, UR9, R15 ;  /* 0x0000000904237c24 */ /* 0x040fe2000f8e020f */
[----:B0-----:R-:W-:Y:S01]  /*0560*/  HFMA2.MMA R16, -RZ, RZ, 0, 0 ;  /* 0x00000000ff107435 */ /* 0x001fe200000001ff */
[----:B------:R-:W-:Y:S01]  /*0570*/  IMAD.WIDE.U32 R36, R4, UR8, R18 ;  /* 0x0000000804247c25 */ /* 0x000fe2000f8e0012 */
[----:B------:R-:W-:-:S02]  /*0580*/  CS2R R28, SRZ ;  /* 0x00000000001c7805 */ /* 0x000fc4000001ff00 */
[----:B------:R-:W-:Y:S02]  /*0590*/  CS2R R20, SRZ ;  /* 0x0000000000147805 */ /* 0x000fe4000001ff00 */
[----:B------:R-:W-:Y:S02]  /*05a0*/  CS2R R22, SRZ ;  /* 0x0000000000167805 */ /* 0x000fe4000001ff00 */
[----:B------:R-:W-:Y:S02]  /*05b0*/  CS2R R24, SRZ ;  /* 0x0000000000187805 */ /* 0x000fe4000001ff00 */
[----:B------:R-:W-:Y:S02]  /*05c0*/  CS2R R26, SRZ ;  /* 0x00000000001a7805 */ /* 0x000fe4000001ff00 */
[----:B------:R-:W-:Y:S02]  /*05d0*/  CS2R R12, SRZ ;  /* 0x00000000000c7805 */ /* 0x000fe4000001ff00 */
[----:B------:R-:W-:Y:S01]  /*05e0*/  CS2R R14, SRZ ;  /* 0x00000000000e7805 */ /* 0x000fe2000001ff00 */
[----:B------:R-:W-:Y:S01]  /*05f0*/  IMAD.WIDE R62, R11, 0x40, R62 ;  /* 0x000000400b3e7825 */ /* 0x000fe200078e023e */
        /* <DEDUP_REMOVED lines=9> */
[----:B------:R-:W-:-:S03]  /*0690*/  @!P1 MOV R34, R36 ;  /* 0x0000002400229202 */ /* 0x000fc60000000f00 */
[----:B------:R-:W-:Y:S02]  /*06a0*/  @!P2 MOV R30, R36 ;  /* 0x00000024001ea202 */ /* 0x000fe40000000f00 */
[----:B------:R-:W-:Y:S02]  /*06b0*/  @!P2 MOV R31, R35 ;  /* 0x00000023001fa202 */ /* 0x000fe40000000f00 */
[----:B------:R-:W1:Y:S08]  /*06c0*/  @!P2 LDC.64 R46, c[0x0][0x228] ;  /* 0x00008a00ff2eab82 */ /* 0x000e700000000a00 */
[----:B------:R-:W2:Y:S08]  /*06d0*/  @!P3 LDC.64 R48, c[0x0][0x228] ;  /* 0x00008a00ff30bb82 */ /* 0x000eb00000000a00 */
[----:B------:R-:W3:Y:S01]  /*06e0*/  @!P1 LDC.64 R40, c[0x0][0x210] ;  /* 0x00008400ff289b82 */ /* 0x000ee20000000a00 */
[----:B0-----:R-:W-:-:S02]  /*06f0*/  @!P1 IMAD R17, R63, R18, RZ ;  /* 0x000000123f119224 */ /* 0x001fc400078e02ff */
[----:B------:R-:W-:Y:S01]  /*0700*/  @!P1 IMAD.WIDE.U32 R38, R62, R18, R34 ;  /* 0x000000123e269225 */ /* 0x000fe200078e0022 */
[----:B------:R-:W-:-:S03]  /*0710*/  @!P3 MOV R18, R36 ;  /* 0x000000240012b202 */ /* 0x000fc60000000f00 */
[C---:B------:R-:W-:Y:S01]  /*0720*/  @!P1 IMAD R17, R62.reuse, R19, R17 ;  /* 0x000000133e119224 */ /* 0x040fe200078e0211 */
[----:B------:R-:W0:Y:S01]  /*0730*/  @!P2 LDC.64 R32, c[0x0][0x210] ;  /* 0x00008400ff20ab82 */ /* 0x000e220000000a00 */
[-C--:B-1----:R-:W-:Y:S01]  /*0740*/  @!P2 IMAD.WIDE.U32 R30, R62, R46.reuse, R30 ;  /* 0x0000002e3e1ea225 */ /* 0x082fe200078e001e */
[----:B------:R-:W-:Y:S02]  /*0750*/  @!P3 MOV R19, R35 ;  /* 0x000000230013b202 */ /* 0x000fe40000000f00 */
[----:B------:R-:W-:Y:S01]  /*0760*/  @!P1 IADD3 R17, R39, R17, RZ ;  /* 0x0000001127119210 */ /* 0x000fe20007ffe0ff */
[----:B------:R-:W-:-:S03]  /*0770*/  @!P2 IMAD R46, R63, R46, RZ ;  /* 0x0000002e3f2ea224 */ /* 0x000fc600078e02ff */
[----:B------:R-:W1:Y:S01]  /*0780*/  @!P3 LDC.64 R42, c[0x0][0x210] ;  /* 0x00008400ff2abb82 */ /* 0x000e620000000a00 */
[-C--:B--2---:R-:W-:Y:S02]  /*0790*/  @!P3 IMAD R50, R63, R48.reuse, RZ ;  /* 0x000000303f32b224 */ /* 0x084fe400078e02ff */
[----:B------:R-:W-:-:S04]  /*07a0*/  @!P3 IMAD.WIDE.U32 R18, R62, R48, R18 ;  /* 0x000000303e12b225 */ /* 0x000fc800078e0012 */
[----:B------:R-:W-:Y:S01]  /*07b0*/  @!P2 IMAD R47, R62, R47, R46 ;  /* 0x0000002f3e2fa224 */ /* 0x000fe200078e022e */
[----:B---3--:R-:W-:Y:S01]  /*07c0*/  @!P1 LEA R40, P4, R38, R40, 0x1 ;  /* 0x0000002826289211 */ /* 0x008fe200078808ff */
[----:B------:R-:W-:-:S03]  /*07d0*/  @!P3 IMAD R49, R62, R49, R50 ;  /* 0x000000313e31b224 */ /* 0x000fc600078e0232 */
[----:B------:R-:W-:Y:S02]  /*07e0*/  @!P2 IADD3 R47, R31, R47, RZ ;  /* 0x0000002f1f2fa210 */ /* 0x000fe40007ffe0ff */
[----:B------:R-:W-:Y:S02]  /*07f0*/  @!P3 IADD3 R49, R19, R49, RZ ;  /* 0x000000311331b210 */ /* 0x000fe40007ffe0ff */
[----:B0-----:R-:W-:Y:S02]  /*0800*/  @!P2 LEA R32, P5, R30, R32, 0x1 ;  /* 0x000000201e20a211 */ /* 0x001fe400078a08ff */
[----:B------:R-:W-:Y:S02]  /*0810*/  @!P1 LEA.HI.X R41, R38, R41, R17, 0x1, P4 ;  /* 0x0000002926299211 */ /* 0x000fe400020f0c11 */
[----:B------:R-:W-:-:S03]  /*0820*/  @!P2 LEA.HI.X R33, R30, R33, R47, 0x1, P5 ;  /* 0x000000211e21a211 */ /* 0x000fc600028f0c2f */
[----:B------:R0:W5:Y:S01]  /*0830*/  @!P1 LDG.E.128 R20, desc[UR4][R40.64] ;  /* 0x0000000428149981 */ /* 0x000162000c1e1d00 */
[----:B-1----:R-:W-:-:S03]  /*0840*/  @!P3 LEA R42, P6, R18, R42, 0x1 ;  /* 0x0000002a122ab211 */ /* 0x002fc600078c08ff */
[----:B------:R0:W5:Y:S01]  /*0850*/  @!P2 LDG.E.128 R24, desc[UR4][R32.64+0x80] ;  /* 0x000080042018a981 */ /* 0x000162000c1e1d00 */
[----:B------:R-:W-:-:S05]  /*0860*/  @!P3 LEA.HI.X R43, R18, R43, R49, 0x1, P6 ;  /* 0x0000002b122bb211 */ /* 0x000fca00030f0c31 */
[----:B------:R0:W5:Y:S04]  /*0870*/  @!P3 LDG.E.128 R12, desc[UR4][R42.64+0x100] ;  /* 0x000100042a0cb981 */ /* 0x000168000c1e1d00 */
.L_x_75:
[----:B------:R-:W-:Y:S05]  /*0880*/  BSYNC B0 ;  /* 0x0000000000007941 */ /* 0x000fea0003800000 */
.L_x_74:
[----:B------:R-:W-:Y:S01]  /*0890*/  IADD3 R48, R6, 0x20, RZ ;  /* 0x0000002006307810 */ /* 0x000fe20007ffe0ff */
[----:B------:R-:W-:Y:S01]  /*08a0*/  BSSY B0, `(.L_x_76) ;  /* 0x0000025000007945 */ /* 0x000fe20003800000 */
[----:B------:R-:W-:Y:S01]  /*08b0*/  HFMA2.MMA R17, -RZ, RZ, 0, 0 ;  /* 0x00000000ff117435 */ /* 0x000fe200000001ff */
[----:B0----5:R-:W-:Y:S02]  /*08c0*/  MOV R32, R20 ;  /* 0x0000001400207202 */ /* 0x021fe40000000f00 */
[----:B------:R-:W-:Y:S02]  /*08d0*/  CS2R R30, SRZ ;  /* 0x00000000001e7805 */ /* 0x000fe4000001ff00 */
[----:B------:R-:W-:Y:S02]  /*08e0*/  ISETP.GE.AND P1, PT, R48, R7, PT ;  /* 0x000000073000720c */ /* 0x000fe40003f26270 */
[----:B------:R-:W-:Y:S02]  /*08f0*/  CS2R R18, SRZ ;  /* 0x0000000000127805 */ /* 0x000fe4000001ff00 */
[----:B------:R-:W-:-:S02]  /*0900*/  MOV R33, R21 ;  /* 0x0000001500217202 */ /* 0x000fc40000000f00 */
[----:B------:R-:W-:Y:S02]  /*0910*/  CS2R R20, SRZ ;  /* 0x0000000000147805 */ /* 0x000fe4000001ff00 */
[----:B------:R-:W-:Y:S02]  /*0920*/  MOV R46, R22 ;  /* 0x00000016002e7202 */ /* 0x000fe40000000f00 */
[----:B------:R-:W-:Y:S02]  /*0930*/  MOV R49, R23 ;  /* 0x0000001700317202 */ /* 0x000fe40000000f00 */
[----:B------:R-:W-:Y:S02]  /*0940*/  CS2R R22, SRZ ;  /* 0x0000000000167805 */ /* 0x000fe4000001ff00 */
[----:B------:R-:W-:Y:S02]  /*0950*/  MOV R47, R24 ;  /* 0x00000018002f7202 */ /* 0x000fe40000000f00 */
[----:B------:R-:W-:-:S02]  /*0960*/  MOV R50, R25 ;  /* 0x0000001900327202 */ /* 0x000fc40000000f00 */
[----:B------:R-:W-:Y:S02]  /*0970*/  MOV R51, R26 ;  /* 0x0000001a00337202 */ /* 0x000fe40000000f00 */
[----:B------:R-:W-:Y:S01]  /*0980*/  MOV R52, R27 ;  /* 0x0000001b00347202 */ /* 0x000fe20000000f00 */
[----:B------:R-:W-:Y:S06]  /*0990*/  @P1 BRA `(.L_x_77) ;  /* 0x0000000000541947 */ /* 0x000fec0003800000 */
[----:B------:R-:W-:Y:S01]  /*09a0*/  IADD3 R25, P1, R62, 0x20, RZ ;  /* 0x000000203e197810 */ /* 0x000fe20007f3e0ff */
[----:B------:R-:W-:Y:S01]  /*09b0*/  ULDC.64 UR10, c[0x0][0x228] ;  /* 0x00008a00000a7ab9 */ /* 0x000fe20000000a00 */
[----:B------:R-:W-:Y:S01]  /*09c0*/  IADD3 R34, R64, 0x40, RZ ;  /* 0x0000004040227810 */ /* 0x000fe20007ffe0ff */
[----:B------:R-:W-:Y:S01]  /*09d0*/  ULDC UR8, c[0x0][0x21c] ;  /* 0x0000870000087ab9 */ /* 0x000fe20000000800 */
[----:B------:R-:W-:Y:S02]  /*09e0*/  IADD3.X R24, RZ, R63, RZ, P1, !PT ;  /* 0x0000003fff187210 */ /* 0x000fe40000ffe4ff */
[----:B------:R-:W-:Y:S02]  /*09f0*/  MOV R26, R36 ;  /* 0x00000024001a7202 */ /* 0x000fe40000000f00 */
[----:B------:R-:W-:Y:S01]  /*0a00*/  MOV R27, R35 ;  /* 0x00000023001b7202 */ /* 0x000fe20000000f00 */
[----:B------:R-:W-:Y:S01]  /*0a10*/  IMAD R24, R24, UR10, RZ ;  /* 0x0000000a18187c24 */ /* 0x000fe2000f8e02ff */
[----:B------:R-:W-:-:S02]  /*0a20*/  ISETP.GE.AND P3, PT, R34, UR8, PT ;  /* 0x0000000822007c0c */ /* 0x000fc4000bf66270 */
[C---:B------:R-:W-:Y:S01]  /*0a30*/  IADD3 R34, R64.reuse, 0x80, RZ ;  /* 0x0000008040227810 */ /* 0x040fe20007ffe0ff */
[C---:B------:R-:W-:Y:S01]  /*0a40*/  IMAD.WIDE.U32 R26, R25.reuse, UR10, R26 ;  /* 0x0000000a191a7c25 */ /* 0x040fe2000f8e001a */
        /* <DEDUP_REMOVED lines=10> */
.L_x_77:
[----:B------:R-:W-:Y:S05]  /*0af0*/  BSYNC B0 ;  /* 0x0000000000007941 */ /* 0x000fea0003800000 */
.L_x_76:
[----:B------:R-:W-:Y:S01]  /*0b00*/  BSSY B0, `(.L_x_78) ;  /* 0x0000056000007945 */ /* 0x000fe20003800000 */
[----:B-----5:R-:W-:Y:S02]  /*0b10*/  MOV R53, R28 ;  /* 0x0000001c00357202 */ /* 0x020fe40000000f00 */
[----:B0-----:R-:W-:Y:S02]  /*0b20*/  CS2R R24, SRZ ;  /* 0x0000000000187805 */ /* 0x001fe4000001ff00 */
[----:B------:R-:W-:Y:S02]  /*0b30*/  MOV R54, R29 ;  /* 0x0000001d00367202 */ /* 0x000fe40000000f00 */
[----:B------:R-:W-:Y:S02]  /*0b40*/  CS2R R26, SRZ ;  /* 0x00000000001a7805 */ /* 0x000fe4000001ff00 */
[----:B------:R-:W-:Y:S02]  /*0b50*/  MOV R55, R30 ;  /* 0x0000001e00377202 */ /* 0x000fe40000000f00 */
[----:B------:R-:W-:-:S02]  /*0b60*/  CS2R R28, SRZ ;  /* 0x00000000001c7805 */ /* 0x000fc4000001ff00 */
[----:B------:R-:W-:Y:S02]  /*0b70*/  MOV R57, R31 ;  /* 0x0000001f00397202 */ /* 0x000fe40000000f00 */
[----:B------:R-:W-:Y:S02]  /*0b80*/  CS2R R30, SRZ ;  /* 0x00000000001e7805 */ /* 0x000fe4000001ff00 */
[----:B------:R-:W-:Y:S02]  /*0b90*/  MOV R56, R20 ;  /* 0x0000001400387202 */ /* 0x000fe40000000f00 */
[----:B------:R-:W-:Y:S02]  /*0ba0*/  MOV R58, R21 ;  /* 0x00000015003a7202 */ /* 0x000fe40000000f00 */
[----:B------:R-:W-:Y:S02]  /*0bb0*/  CS2R R20, SRZ ;  /* 0x0000000000147805 */ /* 0x000fe4000001ff00 */
[----:B------:R-:W-:-:S02]  /*0bc0*/  MOV R59, R22 ;  /* 0x00000016003b7202 */ /* 0x000fc40000000f00 */
[----:B------:R-:W-:Y:S02]  /*0bd0*/  MOV R60, R23 ;  /* 0x00000017003c7202 */ /* 0x000fe40000000f00 */
[----:B------:R-:W-:Y:S01]  /*0be0*/  CS2R R22, SRZ ;  /* 0x0000000000167805 */ /* 0x000fe2000001ff00 */
[----:B------:R-:W-:Y:S06]  /*0bf0*/  @P0 BRA `(.L_x_79) ;  /* 0x0000000400180947 */ /* 0x000fec0003800000 */
[----:B------:R-:W0:Y:S01]  /*0c00*/  LDC R35, c[0x0][0x21c] ;  /* 0x00008700ff237b82 */ /* 0x000e220000000800 */
[C---:B------:R-:W-:Y:S01]  /*0c10*/  IADD3 R34, R64.reuse, 0x40, RZ ;  /* 0x0000004040227810 */ /* 0x040fe20007ffe0ff */
[----:B------:R-:W-:Y:S01]  /*0c20*/  BSSY B1, `(.L_x_80) ;  /* 0x0000019000017945 */ /* 0x000fe20003800000 */
[C---:B------:R-:W-:Y:S02]  /*0c30*/  IADD3 R36, R64.reuse, 0x80, RZ ;  /* 0x0000008040247810 */ /* 0x040fe40007ffe0ff */
[-C--:B0-----:R-:W-:Y:S02]  /*0c40*/  ISETP.GE.AND P0, PT, R64, R35.reuse, PT ;  /* 0x000000234000720c */ /* 0x081fe40003f06270 */
[-C--:B------:R-:W-:Y:S02]  /*0c50*/  ISETP.GE.AND P1, PT, R34, R35.reuse, PT ;  /* 0x000000232200720c */ /* 0x080fe40003f26270 */
[----:B------:R-:W-:-:S09]  /*0c60*/  ISETP.GE.AND P2, PT, R36, R35, PT ;  /* 0x000000232400720c */ /* 0x000fd20003f46270 */
[----:B------:R-:W-:Y:S05]  /*0c70*/  @P0 BRA `(.L_x_81) ;  /* 0x00000000004c0947 */ /* 0x000fea0003800000 */
[----:B------:R-:W0:Y:S01]  /*0c80*/  LDC.64 R20, c[0x0][0x250] ;  /* 0x00009400ff147b82 */ /* 0x000e220000000a00 */
[----:B------:R-:W-:Y:S02]  /*0c90*/  ULDC.64 UR8, c[0x0][0x258] ;  /* 0x0000960000087ab9 */ /* 0x000fe40000000a00 */
[----:B------:R-:W-:-:S04]  /*0ca0*/  IMAD R35, R0, UR8, RZ ;  /* 0x0000000800237c24 */ /* 0x000fc8000f8e02ff */
[----:B------:R-:W-:Y:S02]  /*0cb0*/  IMAD R35, R4, UR9, R35 ;  /* 0x0000000904237c24 */ /* 0x000fe4000f8e0223 */
[C---:B0-----:R-:W-:Y:S02]  /*0cc0*/  IMAD R34, R20.reuse, UR7, RZ ;  /* 0x0000000714227c24 */ /* 0x041fe4000f8e02ff */
[----:B------:R-:W-:-:S04]  /*0cd0*/  IMAD.WIDE.U32 R22, R20, UR6, R64 ;  /* 0x0000000614167c25 */ /* 0x000fc8000f8e0040 */
[----:B------:R-:W-:-:S05]  /*0ce0*/  IMAD R21, R21, UR6, R34 ;  /* 0x0000000615157c24 */ /* 0x000fca000f8e0222 */
[----:B------:R-:W-:-:S03]  /*0cf0*/  IADD3 R23, R23, R21, RZ ;  /* 0x0000001517177210 */ /* 0x000fc60007ffe0ff */
[----:B------:R-:W-:Y:S01]  /*0d00*/  IMAD.WIDE.U32 R22, R4, UR8, R22 ;  /* 0x0000000804167c25 */ /* 0x000fe2000f8e0016 */
[----:B------:R-:W-:-:S03]  /*0d10*/  ULDC.64 UR8, c[0x0][0x248] ;  /* 0x0000920000087ab9 */ /* 0x000fc60000000a00 */
[----:B------:R-:W-:Y:S01]  /*0d20*/  IMAD R21, R63, UR8, RZ ;  /* 0x000000083f157c24 */ /* 0x000fe2000f8e02ff */
[----:B------:R-:W-:-:S03]  /*0d30*/  IADD3 R23, R23, R35, RZ ;  /* 0x0000002317177210 */ /* 0x000fc60007ffe0ff */
[C---:B------:R-:W-:Y:S02]  /*0d40*/  IMAD R21, R62.reuse, UR9, R21 ;  /* 0x000000093e157c24 */ /* 0x040fe4000f8e0215 */
[----:B------:R-:W-:Y:S01]  /*0d50*/  IMAD.WIDE.U32 R22, R62, UR8, R22 ;  /* 0x000000083e167c25 */ /* 0x000fe2000f8e0016 */
[----:B------:R-:W-:-:S04]  /*0d60*/  ULDC.64 UR8, c[0x0][0x240] ;  /* 0x0000900000087ab9 */ /* 0x000fc80000000a00 */
[----:B------:R-:W-:Y:S02]  /*0d70*/  IADD3 R21, R23, R21, RZ ;  /* 0x0000001517157210 */ /* 0x000fe40007ffe0ff */
[----:B------:R-:W-:-:S04]  /*0d80*/  LEA R20, P0, R22, UR8, 0x1 ;  /* 0x0000000816147c11 */ /* 0x000fc8000f8008ff */
[----:B------:R-:W-:-:S06]  /*0d90*/  LEA.HI.X R21, R22, UR9, R21, 0x1, P0 ;  /* 0x0000000916157c11 */ /* 0x000fcc00080f0c15 */
[----:B------:R-:W5:Y:S03]  /*0da0*/  LDG.E.128 R20, desc[UR4][R20.64] ;  /* 0x0000000414147981 */ /* 0x000f66000c1e1d00 */
.L_x_81:
[----:B------:R-:W-:Y:S05]  /*0db0*/  BSYNC B1 ;  /* 0x0000000000017941 */ /* 0x000fea0003800000 */
.L_x_80:
[----:B------:R-:W-:Y:S04]  /*0dc0*/  BSSY B1, `(.L_x_82) ;  /* 0x0000015000017945 */ /* 0x000fe80003800000 */
        /* <DEDUP_REMOVED lines=20> */
.L_x_83:
[----:B------:R-:W-:Y:S05]  /*0f10*/  BSYNC B1 ;  /* 0x0000000000017941 */ /* 0x000fea0003800000 */
.L_x_82:
        /* <DEDUP_REMOVED lines=20> */
.L_x_79:
[----:B------:R-:W-:Y:S05]  /*1060*/  BSYNC B0 ;  /* 0x0000000000007941 */ /* 0x000fea0003800000 */
.L_x_78:
[----:B-----5:R-:W-:Y:S01]  /*1070*/  MOV R34, R20 ;  /* 0x0000001400227202 */ /* 0x020fe20000000f00 */
[--C-:B------:R-:W-:Y:S01]  /*1080*/  HADD2.F32 R20, -RZ, R32.reuse.H1_H1 ;  /* 0x30000020ff147230 */ /* 0x100fe20000004100 */
[----:B------:R-:W-:Y:S01]  /*1090*/  MOV R36, R21 ;  /* 0x0000001500247202 */ /* 0x000fe20000000f00 */
[----:B------:R-:W-:Y:S01]  /*10a0*/  HADD2.F32 R32, -RZ, R32.H0_H0 ;  /* 0x20000020ff207230 */ /* 0x000fe20000004100 */
[----:B------:R-:W-:Y:S01]  /*10b0*/  MOV R61, R22 ;  /* 0x00000016003d7202 */ /* 0x000fe20000000f00 */
[--C-:B------:R-:W-:Y:S01]  /*10c0*/  HADD2.F32 R35, -RZ, R34.reuse.H1_H1 ;  /* 0x30000022ff237230 */ /* 0x100fe20000004100 */
[----:B------:R-:W-:Y:S01]  /*10d0*/  BSSY B0, `(.L_x_84) ;  /* 0x0000032000007945 */ /* 0x000fe20003800000 */
[----:B------:R-:W-:Y:S01]  /*10e0*/  HADD2.F32 R21, -RZ, R34.H0_H0 ;  /* 0x20000022ff157230 */ /* 0x000fe20000004100 */
[----:B------:R-:W-:Y:S01]  /*10f0*/  CS2R R38, SRZ ;  /* 0x0000000000267805 */ /* 0x000fe2000001ff00 */
[--C-:B------:R-:W-:Y:S02]  /*1100*/  HADD2.F32 R66, -RZ, R33.reuse.H1_H1 ;  /* 0x30000021ff427230 */ /* 0x100fe40000004100 */
[----:B------:R-:W-:Y:S01]  /*1110*/  FMUL.FTZ R37, R20, R35 ;  /* 0x0000002314257220 */ /* 0x000fe20000410000 */
[----:B------:R-:W-:Y:S01]  /*1120*/  HADD2.F32 R20, -RZ, R33.H0_H0 ;  /* 0x20000021ff147230 */ /* 0x000fe20000004100 */
[----:B------:R-:W-:Y:S01]  /*1130*/  CS2R R40, SRZ ;  /* 0x0000000000287805 */ /* 0x000fe2000001ff00 */
[----:B------:R-:W-:-:S02]  /*1140*/  HADD2.F32 R35, -RZ, R36.H0_H0 ;  /* 0x20000024ff237230 */ /* 0x000fc40000004100 */
[----:B------:R-:W-:Y:S01]  /*1150*/  FFMA.FTZ R37, R32, R21, R37 ;  /* 0x0000001520257223 */ /* 0x000fe20000010025 */
[----:B------:R-:W-:Y:S01]  /*1160*/  IMAD R21, R11, -0x40, R45 ;  /* 0xffffffc00b157824 */ /* 0x000fe200078e022d */
[----:B------:R-:W-:Y:S01]  /*1170*/  CS2R R42, SRZ ;  /* 0x00000000002a7805 */ /* 0x000fe2000001ff00 */
[----:B------:R-:W-:Y:S02]  /*1180*/  HADD2.F32 R33, -RZ, R36.H1_H1 ;  /* 0x30000024ff217230 */ /* 0x000fe40000004100 */
[----:B------:R-:W-:Y:S01]  /*1190*/  FFMA.FTZ R35, R20, R35, R37 ;  /* 0x0000002314237223 */ /* 0x000fe20000010025 */
[----:B------:R-:W-:Y:S01]  /*11a0*/  HADD2.F32 R67, -RZ, R46.H0_H0 ;  /* 0x2000002eff437230 */ /* 0x000fe20000004100 */
[----:B------:R-:W-:Y:S02]  /*11b0*/  ISETP.GE.AND P0, PT, R48, R21, PT ;  /* 0x000000153000720c */ /* 0x000fe40003f06270 */
[----:B------:R-:W-:Y:S01]  /*11c0*/  CS2R R36, SRZ ;  /* 0x0000000000247805 */ /* 0x000fe2000001ff00 */
[----:B------:R-:W-:Y:S01]  /*11d0*/  FFMA.FTZ R66, R66, R33, R35 ;  /* 0x0000002142427223 */ /* 0x000fe20000010023 */
[----:B------:R-:W-:-:S02]  /*11e0*/  CS2R R32, SRZ ;  /* 0x0000000000207805 */ /* 0x000fc4000001ff00 */
[----:B------:R-:W-:Y:S01]  /*11f0*/  CS2R R34, SRZ ;  /* 0x0000000000227805 */ /* 0x000fe2000001ff00 */
[----:B------:R-:W-:-:S06]  /*1200*/  HADD2.F32 R68, -RZ, R61.H0_H0 ;  /* 0x2000003dff447230 */ /* 0x000fcc0000004100 */
[----:B------:R-:W-:Y:S05]  /*1210*/  @P0 BRA `(.L_x_85) ;  /* 0x0000000000740947 */ /* 0x000fea0003800000 */
[----:B------:R-:W0:Y:S01]  /*1220*/  LDC.64 R20, c[0x0][0x250] ;  /* 0x00009400ff147b82 */ /* 0x000e220000000a00 */
[----:B------:R-:W-:Y:S01]  /*1230*/  ULDC.64 UR8, c[0x0][0x258] ;  /* 0x0000960000087ab9 */ /* 0x000fe20000000a00 */
[----:B------:R-:W-:Y:S01]  /*1240*/  ULDC.64 UR10, c[0x0][0x248] ;  /* 0x00009200000a7ab9 */ /* 0x000fe20000000a00 */
[C---:B0-----:R-:W-:Y:S02]  /*1250*/  IMAD R69, R20.reuse, UR7, RZ ;  /* 0x0000000714457c24 */ /* 0x041fe4000f8e02ff */
[----:B------:R-:W-:Y:S01]  /*1260*/  IMAD.WIDE.U32 R70, R20, UR6, R64 ;  /* 0x0000000614467c25 */ /* 0x000fe2000f8e0040 */
[----:B------:R-:W-:Y:S02]  /*1270*/  IADD3 R20, P0, R62, 0x20, RZ ;  /* 0x000000203e147810 */ /* 0x000fe40007f1e0ff */
[----:B------:R-:W-:Y:S01]  /*1280*/  IADD3 R62, R64, 0x40, RZ ;  /* 0x00000040403e7810 */ /* 0x000fe20007ffe0ff */
[----:B------:R-:W-:Y:S02]  /*1290*/  IMAD R21, R21, UR6, R69 ;  /* 0x0000000615157c24 */ /* 0x000fe4000f8e0245 */
[----:B------:R-:W-:-:S03]  /*12a0*/  IMAD R65, R0, UR8, RZ ;  /* 0x0000000800417c24 */ /* 0x000fc6000f8e02ff */
[----:B------:R-:W-:Y:S01]  /*12b0*/  IADD3 R71, R71, R21, RZ ;  /* 0x0000001547477210 */ /* 0x000fe20007ffe0ff */
[----:B------:R-:W-:Y:S01]  /*12c0*/  IMAD R65, R4, UR9, R65 ;  /* 0x0000000904417c24 */ /* 0x000fe2000f8e0241 */
[----:B------:R-:W-:Y:S02]  /*12d0*/  IADD3.X R21, RZ, R63, RZ, P0, !PT ;  /* 0x0000003fff157210 */ /* 0x000fe400007fe4ff */
[----:B------:R-:W-:Y:S01]  /*12e0*/  IADD3 R63, R64, 0x80, RZ ;  /* 0x00000080403f7810 */ /* 0x000fe20007ffe0ff */
[----:B------:R-:W-:Y:S01]  /*12f0*/  IMAD.WIDE.U32 R70, R4, UR8, R70 ;  /* 0x0000000804467c25 */ /* 0x000fe2000f8e0046 */
[----:B------:R-:W-:Y:S02]  /*1300*/  ULDC UR8, c[0x0][0x21c] ;  /* 0x0000870000087ab9 */ /* 0x000fe40000000800 */
[----:B------:R-:W-:Y:S01]  /*1310*/  ISETP.GE.AND P1, PT, R64, UR8, PT ;  /* 0x0000000840007c0c */ /* 0x000fe2000bf26270 */
[----:B------:R-:W-:Y:S01]  /*1320*/  IMAD R21, R21, UR10, RZ ;  /* 0x0000000a15157c24 */ /* 0x000fe2000f8e02ff */
[----:B------:R-:W-:-:S02]  /*1330*/  IADD3 R71, R71, R65, RZ ;  /* 0x0000004147477210 */ /* 0x000fc40007ffe0ff */
[----:B------:R-:W-:Y:S01]  /*1340*/  ISETP.GE.AND P2, PT, R62, UR8, PT ;  /* 0x000000083e007c0c */ /* 0x000fe2000bf46270 */
[C---:B------:R-:W-:Y:S01]  /*1350*/  IMAD R21, R20.reuse, UR11, R21 ;  /* 0x0000000b14157c24 */ /* 0x040fe2000f8e0215 */
[----:B------:R-:W-:Y:S01]  /*1360*/  ISETP.GE.AND P3, PT, R63, UR8, PT ;  /* 0x000000083f007c0c */ /* 0x000fe2000bf66270 */
[----:B------:R-:W-:Y:S01]  /*1370*/  IMAD.WIDE.U32 R70, R20, UR10, R70 ;  /* 0x0000000a14467c25 */ /* 0x000fe2000f8e0046 */
[----:B------:R-:W-:-:S04]  /*1380*/  ULDC.64 UR8, c[0x0][0x240] ;  /* 0x0000900000087ab9 */ /* 0x000fc80000000a00 */
[----:B------:R-:W-:Y:S02]  /*1390*/  IADD3 R21, R71, R21, RZ ;  /* 0x0000001547157210 */ /* 0x000fe40007ffe0ff */
[----:B------:R-:W-:-:S04]  /*13a0*/  LEA R20, P0, R70, UR8, 0x1 ;  /* 0x0000000846147c11 */ /* 0x000fc8000f8008ff */
[----:B------:R-:W-:-:S05]  /*13b0*/  LEA.HI.X R21, R70, UR9, R21, 0x1, P0 ;  /* 0x0000000946157c11 */ /* 0x000fca00080f0c15 */
[----:B------:R0:W5:Y:S04]  /*13c0*/  @!P1 LDG.E.128 R32, desc[UR4][R20.64] ;  /* 0x0000000414209981 */ /* 0x000168000c1e1d00 */
[----:B------:R0:W5:Y:S04]  /*13d0*/  @!P2 LDG.E.128 R36, desc[UR4][R20.64+0x80] ;  /* 0x000080041424a981 */ /* 0x000168000c1e1d00 */
[----:B------:R0:W5:Y:S02]  /*13e0*/  @!P3 LDG.E.128 R40, desc[UR4][R20.64+0x100] ;  /* 0x000100041428b981 */ /* 0x000164000c1e1d00 */
.L_x_85:
[----:B------:R-:W-:Y:S05]  /*13f0*/  BSYNC B0 ;  /* 0x0000000000007941 */ /* 0x000fea0003800000 */
.L_x_84:
[----:B-----5:R-:W-:Y:S01]  /*1400*/  MOV R22, R32 ;  /* 0x0000002000167202 */ /* 0x020fe20000000f00 */
[----:B------:R-:W-:Y:S02]  /*1410*/  HADD2.F32 R46, -RZ, R46.H1_H1 ;  /* 0x3000002eff2e7230 */ /* 0x000fe40000004100 */
[----:B------:R-:W-:Y:S01]  /*1420*/  FFMA.FTZ R67, R67, R68, R66 ;  /* 0x0000004443437223 */ /* 0x000fe20000010042 */
[----:B0-----:R-:W-:Y:S01]  /*1430*/  HADD2.F32 R21, -RZ, R61.H1_H1 ;  /* 0x3000003dff157230 */ /* 0x001fe20000004100 */
[----:B------:R-:W-:Y:S01]  /*1440*/  BSSY B0, `(.L_x_86) ;  /* 0x00000bc000007945 */ /* 0x000fe20003800000 */
[--C-:B------:R-:W-:Y:S02]  /*1450*/  HADD2.F32 R20, -RZ, R53.reuse.H1_H1 ;  /* 0x30000035ff147230 */ /* 0x100fe40000004100 */
[----:B------:R-:W-:Y:S02]  /*1460*/  HADD2.F32 R61, -RZ, R22.H1_H1 ;  /* 0x30000016ff3d7230 */ /* 0x000fe40000004100 */
[----:B------:R-:W-:Y:S01]  /*1470*/  FFMA.FTZ R46, R46, R21, R67 ;  /* 0x000000152e2e7223 */ /* 0x000fe20000010043 */
[----:B------:R-:W-:-:S02]  /*1480*/  HADD2.F32 R53, -RZ, R53.H0_H0 ;  /* 0x20000035ff357230 */ /* 0x000fc40000004100 */
[----:B------:R-:W-:Y:S02]  /*1490*/  HADD2.F32 R21, -RZ, R49.H0_H0 ;  /* 0x20000031ff157230 */ /* 0x000fe40000004100 */
[----:B------:R-:W-:Y:S01]  /*14a0*/  FMUL.FTZ R20, R20, R61 ;  /* 0x0000003d14147220 */ /* 0x000fe20000410000 */
[----:B------:R-:W-:Y:S02]  /*14b0*/  HADD2.F32 R32, -RZ, R23.H0_H0 ;  /* 0x20000017ff207230 */ /* 0x000fe40000004100 */
[----:B------:R-:W-:Y:S02]  /*14c0*/  HADD2.F32 R22, -RZ, R22.H0_H0 ;  /* 0x20000016ff167230 */ /* 0x000fe40000004100 */
[----:B------:R-:W-:Y:S02]  /*14d0*/  HADD2.F32 R49, -RZ, R49.H1_H1 ;  /* 0x30000031ff317230 */ /* 0x000fe40000004100 */
[----:B------:R-:W-:Y:S01]  /*14e0*/  FFMA.FTZ R32, R21, R32, R46 ;  /* 0x0000002015207223 */ /* 0x000fe2000001002e */
[----:B------:R-:W-:-:S02]  /*14f0*/  HADD2.F32 R21, -RZ, R33.H0_H0 ;  /* 0x20000021ff157230 */ /* 0x000fc40000004100 */
[----:B------:R-:W-:Y:S01]  /*1500*/  FFMA.FTZ R53, R53, R22, R20 ;  /* 0x0000001635357223 */ /* 0x000fe20000010014 */
[--C-:B------:R-:W-:Y:S01]  /*1510*/  HADD2.F32 R20, -RZ, R54.reuse.H0_H0 ;  /* 0x20000036ff147230 */ /* 0x100fe20000004100 */
[----:B------:R-:W-:Y:S01]  /*1520*/  MOV R46, R24 ;  /* 0x00000018002e7202 */ /* 0x000fe20000000f00 */
[----:B------:R-:W-:Y:S02]  /*1530*/  HADD2.F32 R22, -RZ, R23.H1_H1 ;  /* 0x30000017ff167230 */ /* 0x000fe40000004100 */
[----:B------:R-:W-:Y:S02]  /*1540*/  HADD2.F32 R54, -RZ, R54.H1_H1 ;  /* 0x30000036ff367230 */ /* 0x000fe40000004100 */
[----:B------:R-:W-:Y:S01]  /*1550*/  FFMA.FTZ R21, R20, R21, R53 ;  /* 0x0000001514157223 */ /* 0x000fe20000010035 */
[----:B------:R-:W-:Y:S02]  /*1560*/  HADD2.F32 R23, -RZ, R33.H1_H1 ;  /* 0x30000021ff177230 */ /* 0x000fe40000004100 */
[----:B------:R-:W-:Y:S01]  /*1570*/  FFMA.FTZ R32, R49, R22, R32 ;  /* 0x0000001631207223 */ /* 0x000fe20000010020 */
[----:B------:R-:W-:-:S02]  /*1580*/  HADD2.F32 R20, -RZ, R55.H0_H0 ;  /* 0x20000037ff147230 */ /* 0x000fc40000004100 */
[----:B------:R-:W-:Y:S02]  /*1590*/  HADD2.F32 R55, -RZ, R55.H1_H1 ;  /* 0x30000037ff377230 */ /* 0x000fe40000004100 */
[----:B------:R-:W-:Y:S01]  /*15a0*/  FFMA.FTZ R33, R54, R23, R21 ;  /* 0x0000001736217223 */ /* 0x000fe20000010015 */
[----:B------:R-:W-:Y:S02]  /*15b0*/  HADD2.F32 R23, -RZ, R34.H0_H0 ;  /* 0x20000022ff177230 */ /* 0x000fe40000004100 */
[----:B------:R-:W-:Y:S02]  /*15c0*/  HADD2.F32 R21, -RZ, R47.H0_H0 ;  /* 0x2000002fff157230 */ /* 0x000fe40000004100 */
[----:B------:R-:W-:Y:S02]  /*15d0*/  HADD2.F32 R24, -RZ, R46.H0_H0 ;  /* 0x2000002eff187230 */ /* 0x000fe40000004100 */
[----:B------:R-:W-:Y:S01]  /*15e0*/  FFMA.FTZ R20, R20, R23, R33 ;  /* 0x0000001714147223 */ /* 0x000fe20000010021 */
[----:B------:R-:W-:Y:S01]  /*15f0*/  HADD2.F32 R22, -RZ, R34.H1_H1 ;  /* 0x30000022ff167230 */ /* 0x000fe20000004100 */
[----:B------:R-:W-:Y:S01]  /*1600*/  MOV R34, R25 ;  /* 0x0000001900227202 */ /* 0x000fe20000000f00 */
[----:B------:R-:W-:-:S02]  /*1610*/  HADD2.F32 R23, -RZ, R36.H0_H0 ;  /* 0x20000024ff177230 */ /* 0x000fc40000004100 */
[----:B------:R-:W-:Y:S01]  /*1620*/  FFMA.FTZ R32, R21, R24, R32 ;  /* 0x0000001815207223 */ /* 0x000fe20000010020 */
[----:B------:R-:W-:Y:S02]  /*1630*/  HADD2.F32 R21, -RZ, R35.H0_H0 ;  /* 0x20000023ff157230 */ /* 0x000fe40000004100 */
[----:B------:R-:W-:Y:S01]  /*1640*/  FFMA.FTZ R55, R55, R22, R20 ;  /* 0x0000001637377223 */ /* 0x000fe20000010014 */
[--C-:B------:R-:W-:Y:S02]  /*1650*/  HADD2.F32 R20, -RZ, R57.reuse.H0_H0 ;  /* 0x20000039ff147230 */ /* 0x100fe40000004100 */
[----:B------:R-:W-:Y:S02]  /*1660*/  HADD2.F32 R57, -RZ, R57.H1_H1 ;  /* 0x30000039ff397230 */ /* 0x000fe40000004100 */
[----:B------:R-:W-:Y:S02]  /*1670*/  HADD2.F32 R22, -RZ, R35.H1_H1 ;  /* 0x30000023ff167230 */ /* 0x000fe40000004100 */
[----:B------:R-:W-:Y:S01]  /*1680*/  FFMA.FTZ R20, R20, R21, R55 ;  /* 0x0000001514147223 */ /* 0x000fe20000010037 */
[----:B------:R-:W-:-:S02]  /*1690*/  HADD2.F32 R47, -RZ, R47.H1_H1 ;  /* 0x3000002fff2f7230 */ /* 0x000fc40000004100 */
[----:B------:R-:W-:Y:S02]  /*16a0*/  HADD2.F32 R24, -RZ, R46.H1_H1 ;  /* 0x3000002eff187230 */ /* 0x000fe40000004100 */
[----:B------:R-:W-:Y:S01]  /*16b0*/  FFMA.FTZ R57, R57, R22, R20 ;  /* 0x0000001639397223 */ /* 0x000fe20000010014 */
[--C-:B------:R-:W-:Y:S02]  /*16c0*/  HADD2.F32 R20, -RZ, R56.reuse.H0_H0 ;  /* 0x20000038ff147230 */ /* 0x100fe40000004100 */
[----:B------:R-:W-:Y:S02]  /*16d0*/  HADD2.F32 R56, -RZ, R56.H1_H1 ;  /* 0x30000038ff387230 */ /* 0x000fe40000004100 */
[----:B------:R-:W-:Y:S01]  /*16e0*/  FFMA.FTZ R24, R47, R24, R32 ;  /* 0x000000182f187223 */ /* 0x000fe20000010020 */
        /* <DEDUP_REMOVED lines=13> */
[----:B------:R-:W-:Y:S02]  /*17c0*/  HADD2.F32 R24, -RZ, R51.H0_H0 ;  /* 0x20000033ff187230 */ /* 0x000fe40000004100 */
[----:B------:R-:W-:Y:S01]  /*17d0*/  FFMA.FTZ R35, R50, R21, R33 ;  /* 0x0000001532237223 */ /* 0x000fe20000010021 */
[----:B------:R-:W-:Y:S02]  /*17e0*/  HADD2.F32 R33, -RZ, R26.H0_H0 ;  /* 0x2000001aff217230 */ /* 0x000fe40000004100 */
[----:B------:R-:W-:Y:S01]  /*17f0*/  FFMA.FTZ R58, R58, R25, R23 ;  /* 0x000000193a3a7223 */ /* 0x000fe20000010017 */
[----:B------:R-:W-:-:S02]  /*1800*/  HADD2.F32 R25, -RZ, R59.H0_H0 ;  /* 0x2000003bff197230 */ /* 0x000fc40000004100 */
[----:B------:R-:W-:Y:S02]  /*1810*/  HADD2.F32 R32, -RZ, R38.H0_H0 ;  /* 0x20000026ff207230 */ /* 0x000fe40000004100 */
[----:B------:R-:W-:Y:S01]  /*1820*/  FFMA.FTZ R36, R24, R33, R35 ;  /* 0x0000002118247223 */ /* 0x000fe20000010023 */
[--C-:B------:R-:W-:Y:S02]  /*1830*/  HADD2.F32 R24, -RZ, R30.reuse.H0_H0 ;  /* 0x2000001eff187230 */ /* 0x100fe40000004100 */
[----:B------:R-:W-:Y:S02]  /*1840*/  HADD2.F32 R51, -RZ, R51.H1_H1 ;  /* 0x30000033ff337230 */ /* 0x000fe40000004100 */
[----:B------:R-:W-:Y:S01]  /*1850*/  FFMA.FTZ R58, R25, R32, R58 ;  /* 0x00000020193a7223 */ /* 0x000fe2000001003a */
[----:B------:R-:W-:Y:S02]  /*1860*/  HADD2.F32 R25, -RZ, R30.H1_H1 ;  /* 0x3000001eff197230 */ /* 0x000fe40000004100 */
[----:B------:R-:W-:-:S02]  /*1870*/  HADD2.F32 R30, -RZ, R26.H1_H1 ;  /* 0x3000001aff1e7230 */ /* 0x000fc40000004100 */
[----:B------:R-:W-:Y:S02]  /*1880*/  HADD2.F32 R59, -RZ, R59.H1_H1 ;  /* 0x3000003bff3b7230 */ /* 0x000fe40000004100 */
[----:B------:R-:W-:Y:S02]  /*1890*/  HADD2.F32 R34, -RZ, R38.H1_H1 ;  /* 0x30000026ff227230 */ /* 0x000fe40000004100 */
[----:B------:R-:W-:Y:S01]  /*18a0*/  FFMA.FTZ R51, R51, R30, R36 ;  /* 0x0000001e33337223 */ /* 0x000fe20000010024 */
[--C-:B------:R-:W-:Y:S02]  /*18b0*/  HADD2.F32 R32, -RZ, R28.reuse.H0_H0 ;  /* 0x2000001cff207230 */ /* 0x100fe40000004100 */
[----:B------:R-:W-:Y:S02]  /*18c0*/  HADD2.F32 R35, -RZ, R28.H1_H1 ;  /* 0x3000001cff237230 */ /* 0x000fe40000004100 */
[----:B------:R-:W-:Y:S01]  /*18d0*/  FFMA.FTZ R58, R59, R34, R58 ;  /* 0x000000223b3a7223 */ /* 0x000fe2000001003a */
[----:B------:R-:W-:-:S02]  /*18e0*/  HADD2.F32 R28, -RZ, R29.H0_H0 ;  /* 0x2000001dff1c7230 */ /* 0x000fc40000004100 */
[----:B------:R-:W-:Y:S02]  /*18f0*/  HADD2.F32 R33, -RZ, R29.H1_H1 ;  /* 0x3000001dff217230 */ /* 0x000fe40000004100 */
[----:B------:R-:W-:Y:S02]  /*1900*/  HADD2.F32 R30, -RZ, R52.H0_H0 ;  /* 0x20000034ff1e7230 */ /* 0x000fe40000004100 */
[----:B------:R-:W-:Y:S02]  /*1910*/  HADD2.F32 R37, -RZ, R27.H0_H0 ;  /* 0x2000001bff257230 */ /* 0x000fe40000004100 */
[--C-:B------:R-:W-:Y:S02]  /*1920*/  HADD2.F32 R29, -RZ, R31.reuse.H0_H0 ;  /* 0x2000001fff1d7230 */ /* 0x100fe40000004100 */
[----:B------:R-:W-:Y:S02]  /*1930*/  HADD2.F32 R26, -RZ, R31.H1_H1 ;  /* 0x3000001fff1a7230 */ /* 0x000fe40000004100 */
[----:B------:R-:W-:Y:S01]  /*1940*/  FFMA.FTZ R51, R30, R37, R51 ;  /* 0x000000251e337223 */ /* 0x000fe20000010033 */
[----:B------:R-:W-:-:S02]  /*1950*/  HADD2.F32 R31, -RZ, R60.H0_H0 ;  /* 0x2000003cff1f7230 */ /* 0x000fc40000004100 */
[----:B------:R-:W-:Y:S02]  /*1960*/  HADD2.F32 R34, -RZ, R39.H0_H0 ;  /* 0x20000027ff227230 */ /* 0x000fe40000004100 */
        /* <DEDUP_REMOVED lines=10> */
[----:B------:R-:W-:Y:S01]  /*1a10*/  FFMA.FTZ R31, R23, R32, R52 ;  /* 0x00000020171f7223 */ /* 0x000fe20000010034 */
[----:B------:R-:W-:Y:S02]  /*1a20*/  HADD2.F32 R22, -RZ, R12.H1_H1 ;  /* 0x3000000cff167230 */ /* 0x000fe40000004100 */
[----:B------:R-:W-:Y:S02]  /*1a30*/  HADD2.F32 R16, -RZ, R16.H1_H1 ;  /* 0x30000010ff107230 */ /* 0x000fe40000004100 */
[----:B------:R-:W-:Y:S01]  /*1a40*/  FFMA.FTZ R37, R27, R30, R60 ;  /* 0x0000001e1b257223 */ /* 0x000fe2000001003c */
[----:B------:R-:W-:-:S02]  /*1a50*/  HADD2.F32 R23, -RZ, R40.H1_H1 ;  /* 0x30000028ff177230 */ /* 0x000fc40000004100 */
[----:B------:R-:W-:Y:S01]  /*1a60*/  FFMA.FTZ R30, R22, R35, R31 ;  /* 0x00000023161e7223 */ /* 0x000fe2000001001f */
[----:B------:R-:W-:Y:S02]  /*1a70*/  HADD2.F32 R21, -RZ, R13.H0_H0 ;  /* 0x2000000dff157230 */ /* 0x000fe40000004100 */
[----:B------:R-:W-:Y:S02]  /*1a80*/  HADD2.F32 R22, -RZ, R17.H0_H0 ;  /* 0x20000011ff167230 */ /* 0x000fe40000004100 */
[----:B------:R-:W-:Y:S01]  /*1a90*/  FFMA.FTZ R23, R16, R23, R37 ;  /* 0x0000001710177223 */ /* 0x000fe20000010025 */
[----:B------:R-:W-:Y:S02]  /*1aa0*/  HADD2.F32 R27, -RZ, R41.H0_H0 ;  /* 0x20000029ff1b7230 */ /* 0x000fe40000004100 */
[----:B------:R-:W-:Y:S01]  /*1ab0*/  FFMA.FTZ R21, R21, R28, R30 ;  /* 0x0000001c15157223 */ /* 0x000fe2000001001e */
[----:B------:R-:W-:Y:S02]  /*1ac0*/  HADD2.F32 R20, -RZ, R13.H1_H1 ;  /* 0x3000000dff147230 */ /* 0x000fe40000004100 */
[----:B------:R-:W-:-:S02]  /*1ad0*/  HADD2.F32 R17, -RZ, R17.H1_H1 ;  /* 0x30000011ff117230 */ /* 0x000fc40000004100 */
[----:B------:R-:W-:Y:S01]  /*1ae0*/  FFMA.FTZ R22, R22, R27, R23 ;  /* 0x0000001b16167223 */ /* 0x000fe20000010017 */
[----:B------:R-:W-:Y:S02]  /*1af0*/  HADD2.F32 R28, -RZ, R41.H1_H1 ;  /* 0x30000029ff1c7230 */ /* 0x000fe40000004100 */
[----:B------:R-:W-:Y:S01]  /*1b00*/  FFMA.FTZ R20, R20, R33, R21 ;  /* 0x0000002114147223 */ /* 0x000fe20000010015 */
[----:B------:R-:W-:Y:S02]  /*1b10*/  HADD2.F32 R13, -RZ, R14.H0_H0 ;  /* 0x2000000eff0d7230 */ /* 0x000fe40000004100 */
[----:B------:R-:W-:Y:S02]  /*1b20*/  HADD2.F32 R16, -RZ, R18.H0_H0 ;  /* 0x20000012ff107230 */ /* 0x000fe40000004100 */
[----:B------:R-:W-:Y:S01]  /*1b30*/  FFMA.FTZ R23, R17, R28, R22 ;  /* 0x0000001c11177223 */ /* 0x000fe20000010016 */
[----:B------:R-:W-:Y:S02]  /*1b40*/  HADD2.F32 R21, -RZ, R42.H0_H0 ;  /* 0x2000002aff157230 */ /* 0x000fe40000004100 */
[----:B------:R-:W-:Y:S01]  /*1b50*/  FFMA.FTZ R13, R13, R24, R20 ;  /* 0x000000180d0d7223 */ /* 0x000fe20000010014 */
[----:B------:R-:W-:Y:S01]  /*1b60*/  HADD2.F32 R14, -RZ, R14.H1_H1 ;  /* 0x3000000eff0e7230 */ /* 0x000fe20000004100 */
[----:B------:R-:W-:Y:S01]  /*1b70*/  IADD3 R20, R45, 0x3f, RZ ;  /* 0x0000003f2d147810 */ /* 0x000fe20007ffe0ff */
[----:B------:R-:W-:-:S02]  /*1b80*/  HADD2.F32 R18, -RZ, R18.H1_H1 ;  /* 0x30000012ff127230 */ /* 0x000fc40000004100 */
[----:B------:R-:W-:Y:S01]  /*1b90*/  FFMA.FTZ R21, R16, R21, R23 ;  /* 0x0000001510157223 */ /* 0x000fe20000010017 */
[----:B------:R-:W-:Y:S02]  /*1ba0*/  HADD2.F32 R17, -RZ, R42.H1_H1 ;  /* 0x3000002aff117230 */ /* 0x000fe40000004100 */
[----:B------:R-:W-:Y:S01]  /*1bb0*/  FFMA.FTZ R25, R14, R25, R13 ;  /* 0x000000190e197223 */ /* 0x000fe2000001000d */
[----:B------:R-:W-:Y:S01]  /*1bc0*/  HADD2.F32 R12, -RZ, R15.H0_H0 ;  /* 0x2000000fff0c7230 */ /* 0x000fe20000004100 */
[----:B------:R-:W-:Y:S01]  /*1bd0*/  SHF.L.U32 R23, R9, 0x2, RZ ;  /* 0x0000000209177819 */ /* 0x000fe200000006ff */
[----:B------:R-:W-:Y:S02]  /*1be0*/  HADD2.F32 R13, -RZ, R19.H0_H0 ;  /* 0x20000013ff0d7230 */ /* 0x000fe40000004100 */
[----:B------:R-:W-:Y:S01]  /*1bf0*/  FFMA.FTZ R18, R18, R17, R21 ;  /* 0x0000001112127223 */ /* 0x000fe20000010015 */
[----:B------:R-:W-:Y:S02]  /*1c00*/  HADD2.F32 R14, -RZ, R43.H0_H0 ;  /* 0x2000002bff0e7230 */ /* 0x000fe40000004100 */
[----:B------:R-:W-:Y:S01]  /*1c10*/  FFMA.FTZ R12, R12, R29, R25 ;  /* 0x0000001d0c0c7223 */ /* 0x000fe20000010019 */
[----:B------:R-:W-:-:S02]  /*1c20*/  HADD2.F32 R15, -RZ, R15.H1_H1 ;  /* 0x3000000fff0f7230 */ /* 0x000fc40000004100 */
[----:B------:R-:W-:Y:S02]  /*1c30*/  HADD2.F32 R19, -RZ, R19.H1_H1 ;  /* 0x30000013ff137230 */ /* 0x000fe40000004100 */
[----:B------:R-:W-:Y:S01]  /*1c40*/  FFMA.FTZ R14, R13, R14, R18 ;  /* 0x0000000e0d0e7223 */ /* 0x000fe20000010012 */
[----:B------:R-:W-:Y:S02]  /*1c50*/  HADD2.F32 R16, -RZ, R43.H1_H1 ;  /* 0x3000002bff107230 */ /* 0x000fe40000004100 */
[----:B------:R-:W-:Y:S01]  /*1c60*/  FFMA.FTZ R15, R15, R26, R12 ;  /* 0x0000001a0f0f7223 */ /* 0x000fe2000001000c */
[----:B------:R-:W-:Y:S02]  /*1c70*/  IMAD R21, R5, 0xc0, RZ ;  /* 0x000000c005157824 */ /* 0x000fe400078e02ff */
[----:B------:R-:W-:Y:S02]  /*1c80*/  IMAD R22, R11, 0x3000, RZ ;  /* 0x000030000b167824 */ /* 0x000fe400078e02ff */
[----:B------:R-:W-:Y:S01]  /*1c90*/  FFMA.FTZ R16, R19, R16, R14 ;  /* 0x0000001013107223 */ /* 0x000fe2000001000e */
[----:B------:R-:W0:Y:S01]  /*1ca0*/  SHFL.BFLY PT, R12, R15, 0x4, 0x1f ;  /* 0x0c801f000f0c7f89 */ /* 0x000e2200000e0000 */
[----:B------:R-:W-:-:S02]  /*1cb0*/  SHF.R.S32.HI R24, RZ, 0x1f, R21 ;  /* 0x0000001fff187819 */ /* 0x000fc40000011415 */
[----:B------:R-:W-:Y:S01]  /*1cc0*/  SHF.R.S32.HI R25, RZ, 0x1f, R22 ;  /* 0x0000001fff197819 */ /* 0x000fe20000011416 */
[----:B------:R-:W1:Y:S01]  /*1cd0*/  SHFL.BFLY PT, R13, R16, 0x4, 0x1f ;  /* 0x0c801f00100d7f89 */ /* 0x000e6200000e0000 */
[----:B0-----:R-:W-:Y:S01]  /*1ce0*/  FADD.FTZ R14, R15, R12 ;  /* 0x0000000c0f0e7221 */ /* 0x001fe20000010000 */
[----:B------:R-:W-:Y:S01]  /*1cf0*/  SHF.R.S32.HI R15, RZ, 0x1f, R20 ;  /* 0x0000001fff0f7819 */ /* 0x000fe20000011414 */
[----:B-1----:R-:W-:-:S03]  /*1d00*/  FADD.FTZ R18, R16, R13 ;  /* 0x0000000d10127221 */ /* 0x002fc60000010000 */
[----:B------:R-:W0:Y:S01]  /*1d10*/  SHFL.BFLY PT, R17, R14, 0x2, 0x1f ;  /* 0x0c401f000e117f89 */ /* 0x000e2200000e0000 */
[----:B------:R-:W1:Y:S01]  /*1d20*/  LDC.64 R12, c[0x0][0x2d0] ;  /* 0x0000b400ff0c7b82 */ /* 0x000e620000000a00 */
[----:B------:R-:W-:Y:S02]  /*1d30*/  LEA.HI R15, R15, R20, RZ, 0x6 ;  /* 0x000000140f0f7211 */ /* 0x000fe400078f30ff */
[----:B------:R-:W2:Y:S02]  /*1d40*/  SHFL.BFLY PT, R19, R18, 0x2, 0x1f ;  /* 0x0c401f0012137f89 */ /* 0x000ea400000e0000 */
[----:B------:R-:W-:Y:S01]  /*1d50*/  LOP3.LUT R15, R15, 0xffffffc0, RZ, 0xc0, !PT ;  /* 0xffffffc00f0f7812 */ /* 0x000fe200078ec0ff */
[----:B0-----:R-:W-:Y:S01]  /*1d60*/  FADD.FTZ R17, R14, R17 ;  /* 0x000000110e117221 */ /* 0x001fe20000010000 */
[----:B------:R-:W-:Y:S01]  /*1d70*/  IADD3 R14, P0, P1, R21, R23, R22 ;  /* 0x00000017150e7210 */ /* 0x000fe2000791e016 */
[--C-:B------:R-:W-:Y:S01]  /*1d80*/  IMAD R21, R11, -0x40, R20.reuse ;  /* 0xffffffc00b157824 */ /* 0x100fe200078e0214 */
[----:B------:R-:W-:Y:S01]  /*1d90*/  SHF.R.S32.HI R23, RZ, 0x1f, R23 ;  /* 0x0000001fff177819 */ /* 0x000fe20000011417 */
[----:B--2---:R-:W-:Y:S01]  /*1da0*/  FADD.FTZ R19, R18, R19 ;  /* 0x0000001312137221 */ /* 0x004fe20000010000 */
[----:B------:R-:W0:Y:S01]  /*1db0*/  SHFL.BFLY PT, R16, R17, 0x1, 0x1f ;  /* 0x0c201f0011107f89 */ /* 0x000e2200000e0000 */
[----:B-1----:R-:W-:Y:S01]  /*1dc0*/  IMAD R22, R12, UR7, RZ ;  /* 0x000000070c167c24 */ /* 0x002fe2000f8e02ff */
[----:B------:R-:W-:-:S02]  /*1dd0*/  IADD3 R20, R21, R15, -R20 ;  /* 0x0000000f15147210 */ /* 0x000fc40007ffe814 */
[----:B------:R-:W1:Y:S01]  /*1de0*/  SHFL.BFLY PT, R18, R19, 0x1, 0x1f ;  /* 0x0c201f0013127f89 */ /* 0x000e6200000e0000 */
[----:B------:R-:W-:Y:S01]  /*1df0*/  IADD3.X R15, R24, R23, R25, P0, P1 ;  /* 0x00000017180f7210 */ /* 0x000fe200007e2419 */
[----:B------:R-:W-:Y:S01]  /*1e00*/  IMAD R21, R13, UR6, R22 ;  /* 0x000000060d157c24 */ /* 0x000fe2000f8e0216 */
[----:B------:R-:W-:Y:S02]  /*1e10*/  ISETP.NE.AND P1, PT, R8, RZ, PT ;  /* 0x000000ff0800720c */ /* 0x000fe40003f25270 */
[----:B------:R-:W-:Y:S01]  /*1e20*/  ISETP.GE.AND P0, PT, R9, R20, PT ;  /* 0x000000140900720c */ /* 0x000fe20003f06270 */
[----:B------:R-:W-:-:S03]  /*1e30*/  IMAD.WIDE.U32 R12, R12, UR6, R14 ;  /* 0x000000060c0c7c25 */ /* 0x000fc6000f8e000e */
[----:B------:R-:W-:Y:S02]  /*1e40*/  ISETP.GT.OR P0, PT, R9, 0x3f, P0 ;  /* 0x0000003f0900780c */ /* 0x000fe40000704670 */
[----:B------:R-:W-:Y:S01]  /*1e50*/  IADD3 R15, R13, R21, RZ ;  /* 0x000000150d0f7210 */ /* 0x000fe20007ffe0ff */
[----:B0-----:R-:W-:Y:S01]  /*1e60*/  FADD.FTZ R14, R17, R16 ;  /* 0x00000010110e7221 */ /* 0x001fe20000010000 */
[----:B-1----:R-:W-:-:S03]  /*1e70*/  FADD.FTZ R20, R19, R18 ;  /* 0x0000001213147221 */ /* 0x002fc60000010000 */
[----:B------:R-:W-:Y:S06]  /*1e80*/  @P1 BRA `(.L_x_87) ;  /* 0x00000000005c1947 */ /* 0x000fec0003800000 */
[----:B------:R-:W0:Y:S01]  /*1e90*/  LDC.64 R18, c[0x0][0x278] ;  /* 0x00009e00ff127b82 */ /* 0x000e220000000a00 */
[----:B------:R-:W-:Y:S01]  /*1ea0*/  SHF.R.S32.HI R17, RZ, 0x1f, R5 ;  /* 0x0000001fff117819 */ /* 0x000fe20000011405 */
[----:B------:R-:W-:Y:S01]  /*1eb0*/  ULDC.64 UR8, c[0x0][0x280] ;  /* 0x0000a00000087ab9 */ /* 0x000fe20000000a00 */
[----:B------:R-:W-:Y:S02]  /*1ec0*/  IADD3 R16, P1, R10, R5, RZ ;  /* 0x000000050a107210 */ /* 0x000fe40007f3e0ff */
[----:B------:R-:W-:Y:S02]  /*1ed0*/  ISETP.GE.AND P2, PT, R6, R7, PT ;  /* 0x000000070600720c */ /* 0x000fe40003f46270 */
[----:B------:R-:W-:Y:S01]  /*1ee0*/  LEA.HI.X.SX32 R17, R10, R17, 0x1, P1 ;  /* 0x000000110a117211 */ /* 0x000fe200008f0eff */
[C---:B0-----:R-:W-:Y:S02]  /*1ef0*/  IMAD R8, R18.reuse, UR7, RZ ;  /* 0x0000000712087c24 */ /* 0x041fe4000f8e02ff */
[----:B------:R-:W-:-:S04]  /*1f00*/  IMAD.WIDE.U32 R16, R18, UR6, R16 ;  /* 0x0000000612107c25 */ /* 0x000fc8000f8e0010 */
[----:B------:R-:W-:-:S05]  /*1f10*/  IMAD R19, R19, UR6, R8 ;  /* 0x0000000613137c24 */ /* 0x000fca000f8e0208 */
[----:B------:R-:W-:Y:S01]  /*1f20*/  IADD3 R17, R17, R19, RZ ;  /* 0x0000001311117210 */ /* 0x000fe20007ffe0ff */
[----:B------:R-:W-:Y:S02]  /*1f30*/  IMAD R19, R0, UR8, RZ ;  /* 0x0000000800137c24 */ /* 0x000fe4000f8e02ff */
[----:B------:R-:W-:-:S04]  /*1f40*/  IMAD.WIDE.U32 R16, R4, UR8, R16 ;  /* 0x0000000804107c25 */ /* 0x000fc8000f8e0010 */
[----:B------:R-:W-:Y:S01]  /*1f50*/  IMAD R19, R4, UR9, R19 ;  /* 0x0000000904137c24 */ /* 0x000fe2000f8e0213 */
[----:B------:R-:W-:Y:S01]  /*1f60*/  IADD3 R8, P1, R6, R16, RZ ;  /* 0x0000001006087210 */ /* 0x000fe20007f3e0ff */
[----:B------:R-:W-:-:S03]  /*1f70*/  ULDC.64 UR8, c[0x0][0x260] ;  /* 0x0000980000087ab9 */ /* 0x000fc60000000a00 */
[----:B------:R-:W-:Y:S02]  /*1f80*/  IADD3.X R17, R2, R17, R19, P1, !PT ;  /* 0x0000001102117210 */ /* 0x000fe40000ffe413 */
[----:B------:R-:W-:Y:S02]  /*1f90*/  LEA R16, P3, R8, UR8, 0x2 ;  /* 0x0000000808107c11 */ /* 0x000fe4000f8610ff */
[----:B------:R-:W-:Y:S02]  /*1fa0*/  ISETP.GE.AND P1, PT, R48, R7, PT ;  /* 0x000000073000720c */ /* 0x000fe40003f26270 */
[----:B------:R-:W-:Y:S02]  /*1fb0*/  LEA.HI.X R17, R8, UR9, R17, 0x2, P3 ;  /* 0x0000000908117c11 */ /* 0x000fe400098f1411 */
[----:B------:R-:W-:Y:S02]  /*1fc0*/  FSEL R7, R14, RZ, !P2 ;  /* 0x000000ff0e077208 */ /* 0x000fe40005000000 */
[----:B------:R-:W-:-:S03]  /*1fd0*/  FSEL R19, R20, RZ, !P1 ;  /* 0x000000ff14137208 */ /* 0x000fc60004800000 */
[----:B------:R0:W-:Y:S04]  /*1fe0*/  STG.E desc[UR4][R16.64], R7 ;  /* 0x0000000710007986 */ /* 0x0001e8000c101904 */
[----:B------:R0:W-:Y:S02]  /*1ff0*/  STG.E desc[UR4][R16.64+0x80], R19 ;  /* 0x0000801310007986 */ /* 0x0001e4000c101904 */
.L_x_87:
[----:B------:R-:W-:Y:S05]  /*2000*/  BSYNC B0 ;  /* 0x0000000000007941 */ /* 0x000fea0003800000 */
.L_x_86:
[----:B------:R-:W-:Y:S04]  /*2010*/  BSSY B0, `(.L_x_88) ;  /* 0x0000018000007945 */ /* 0x000fe80003800000 */
[----:B------:R-:W-:Y:S05]  /*2020*/  @P0 BRA `(.L_x_89) ;  /* 0x0000000000580947 */ /* 0x000fea0003800000 */
[----:B0-----:R-:W0:Y:S01]  /*2030*/  LDC.64 R16, c[0x0][0x2a8] ;  /* 0x0000aa00ff107b82 */ /* 0x001e220000000a00 */
[----:B------:R-:W-:Y:S01]  /*2040*/  IADD3 R6, P0, P1, R5, R10, R9 ;  /* 0x0000000a05067210 */ /* 0x000fe2000791e009 */
[----:B------:R-:W-:Y:S01]  /*2050*/  ULDC.64 UR8, c[0x0][0x2b0] ;  /* 0x0000ac0000087ab9 */ /* 0x000fe20000000a00 */
[----:B------:R-:W-:Y:S02]  /*2060*/  SHF.R.S32.HI R7, RZ, 0x1f, R5 ;  /* 0x0000001fff077819 */ /* 0x000fe40000011405 */
[----:B------:R-:W-:Y:S02]  /*2070*/  SHF.R.S32.HI R2, RZ, 0x1f, R10 ;  /* 0x0000001fff027819 */ /* 0x000fe4000001140a */
[----:B------:R-:W-:-:S04]  /*2080*/  SHF.R.S32.HI R5, RZ, 0x1f, R9 ;  /* 0x0000001fff057819 */ /* 0x000fc80000011409 */
[----:B------:R-:W-:Y:S02]  /*2090*/  IADD3.X R7, R7, R2, R5, P0, P1 ;  /* 0x0000000207077210 */ /* 0x000fe400007e2405 */
[----:B------:R-:W-:Y:S01]  /*20a0*/  FSETP.NEU.FTZ.AND P0, PT, R3, -INF , PT ;  /* 0xff8000000300780b */ /* 0x000fe20003f1d000 */
[C---:B0-----:R-:W-:Y:S02]  /*20b0*/  IMAD R2, R16.reuse, UR7, RZ ;  /* 0x0000000710027c24 */ /* 0x041fe4000f8e02ff */
[----:B------:R-:W-:-:S04]  /*20c0*/  IMAD.WIDE.U32 R6, R16, UR6, R6 ;  /* 0x0000000610067c25 */ /* 0x000fc8000f8e0006 */
[----:B------:R-:W-:Y:S02]  /*20d0*/  IMAD R5, R17, UR6, R2 ;  /* 0x0000000611057c24 */ /* 0x000fe4000f8e0202 */
[----:B------:R-:W-:-:S03]  /*20e0*/  IMAD R17, R0, UR8, RZ ;  /* 0x0000000800117c24 */ /* 0x000fc6000f8e02ff */
[----:B------:R-:W-:Y:S01]  /*20f0*/  IADD3 R7, R7, R5, RZ ;  /* 0x0000000507077210 */ /* 0x000fe20007ffe0ff */
[C---:B------:R-:W-:Y:S02]  /*2100*/  IMAD R17, R4.reuse, UR9, R17 ;  /* 0x0000000904117c24 */ /* 0x040fe4000f8e0211 */
[----:B------:R-:W-:Y:S01]  /*2110*/  FMUL.FTZ R5, R3, 1.4426950216293334961 ;  /* 0x3fb8aa3b03057820 */ /* 0x000fe20000410000 */
[----:B------:R-:W-:Y:S01]  /*2120*/  IMAD.WIDE.U32 R6, R4, UR8, R6 ;  /* 0x0000000804067c25 */ /* 0x000fe2000f8e0006 */
[----:B------:R-:W-:-:S03]  /*2130*/  ULDC.64 UR8, c[0x0][0x2a0] ;  /* 0x0000a80000087ab9 */ /* 0x000fc60000000a00 */
[----:B------:R-:W-:Y:S02]  /*2140*/  FSEL R5, R5, RZ, P0 ;  /* 0x000000ff05057208 */ /* 0x000fe40000000000 */
[----:B------:R-:W-:Y:S02]  /*2150*/  IADD3 R7, R7, R17, RZ ;  /* 0x0000001107077210 */ /* 0x000fe40007ffe0ff */
[----:B------:R-:W-:-:S04]  /*2160*/  LEA R2, P1, R6, UR8, 0x2 ;  /* 0x0000000806027c11 */ /* 0x000fc8000f8210ff */
[----:B------:R-:W-:-:S05]  /*2170*/  LEA.HI.X R3, R6, UR9, R7, 0x2, P1 ;  /* 0x0000000906037c11 */ /* 0x000fca00088f1407 */
[----:B------:R1:W-:Y:S04]  /*2180*/  STG.E desc[UR4][R2.64], R5 ;  /* 0x0000000502007986 */ /* 0x0003e8000c101904 */
.L_x_89:
[----:B------:R-:W-:Y:S05]  /*2190*/  BSYNC B0 ;  /* 0x0000000000007941 */ /* 0x000fea0003800000 */
.L_x_88:
[----:B------:R-:W-:Y:S01]  /*21a0*/  ULDC.64 UR10, c[0x0][0x2e8] ;  /* 0x0000ba00000a7ab9 */ /* 0x000fe20000000a00 */
[----:B------:R-:W-:Y:S01]  /*21b0*/  ULDC.64 UR8, c[0x0][0x2d8] ;  /* 0x0000b60000087ab9 */ /* 0x000fe20000000a00 */
[----:B------:R-:W-:Y:S01]  /*21c0*/  ISETP.NE.U32.AND P0, PT, RZ, UR10, PT ;  /* 0x0000000aff007c0c */ /* 0x000fe2000bf05070 */
[----:B-1----:R-:W-:Y:S01]  /*21d0*/  IMAD R3, R0, UR8, RZ ;  /* 0x0000000800037c24 */ /* 0x002fe2000f8e02ff */
[----:B------:R-:W-:Y:S02]  /*21e0*/  MOV R14, R12 ;  /* 0x0000000c000e7202 */ /* 0x000fe40000000f00 */
[----:B------:R-:W-:Y:S01]  /*21f0*/  ISETP.NE.AND.EX P0, PT, RZ, UR11, PT, P0 ;  /* 0x0000000bff007c0c */ /* 0x000fe2000bf05300 */
[C---:B------:R-:W-:Y:S02]  /*2200*/  IMAD R3, R4.reuse, UR9, R3 ;  /* 0x0000000904037c24 */ /* 0x040fe4000f8e0203 */
[----:B------:R-:W-:Y:S01]  /*2210*/  IMAD.WIDE.U32 R14, R4, UR8, R14 ;  /* 0x00000008040e7c25 */ /* 0x000fe2000f8e000e */
[----:B------:R-:W-:Y:S01]  /*2220*/  ISETP.NE.OR P0, PT, R9, RZ, !P0 ;  /* 0x000000ff0900720c */ /* 0x000fe20004705670 */
[----:B------:R-:W-:-:S02]  /*2230*/  ULDC.64 UR8, c[0x0][0x2b8] ;  /* 0x0000ae0000087ab9 */ /* 0x000fc40000000a00 */
[----:B------:R-:W-:Y:S02]  /*2240*/  LEA R2, P1, R14, UR8, 0x2 ;  /* 0x000000080e027c11 */ /* 0x000fe4000f8210ff */
[----:B------:R-:W-:-:S04]  /*2250*/  IADD3 R3, R15, R3, RZ ;  /* 0x000000030f037210 */ /* 0x000fc80007ffe0ff */
[----:B------:R-:W-:-:S05]  /*2260*/  LEA.HI.X R3, R14, UR9, R3, 0x2, P1 ;  /* 0x000000090e037c11 */ /* 0x000fca00088f1403 */
        /* <DEDUP_REMOVED lines=13> */
[----:B------:R-:W2:Y:S08]  /*2340*/  LDC R0, c[0x0][0x2e0] ;  /* 0x0000b800ff007b82 */ /* 0x000eb00000000800 */
[----:B------:R-:W3:Y:S08]  /*2350*/  LDC R4, c[0x0][0x220] ;  /* 0x00008800ff047b82 */ /* 0x000ef00000000800 */
[----:B-1----:R-:W1:Y:S01]  /*2360*/  LDC.64 R2, c[0x0][0x2e8] ;  /* 0x0000ba00ff027b82 */ /* 0x002e620000000a00 */
[----:B--2---:R-:W-:-:S04]  /*2370*/  IMAD R11, R11, R0, R44 ;  /* 0x000000000b0b7224 */ /* 0x004fc800078e022c */
[----:B---3--:R-:W-:-:S04]  /*2380*/  IMAD R11, R11, R4, UR6 ;  /* 0x000000060b0b7e24 */ /* 0x008fc8000f8e0204 */
[----:B-1----:R-:W-:-:S05]  /*2390*/  IMAD.WIDE R2, R11, 0x4, R2 ;  /* 0x000000040b027825 */ /* 0x002fca00078e0202 */
[----:B------:R-:W-:Y:S01]  /*23a0*/  STG.E desc[UR4][R2.64], RZ ;  /* 0x000000ff02007986 */ /* 0x000fe2000c101904 */
[----:B------:R-:W-:Y:S05]  /*23b0*/  EXIT ;  /* 0x000000000000794d */ /* 0x000fea0003800000 */
.L_x_90:
        /* <DEDUP_REMOVED lines=12> */
.L_x_142:


//--------------------- .nv.shared._ZN7cutlass13device_kernelIN5flash19enable_sm80_to_sm89INS1_16FlashAttnBwdSm80INS1_25CollectiveMainloopBwdSm80ILi1ELi1EN4cute5tupleIJNS5_1CILi64EEES8_NS7_ILi192EEEEEENS_6half_tEfNS_4arch4Sm80ELb0ELb0ELb1ELb0ELb0ELb0ELb0ELb0ELi2ELi2ELi2ELi2ELb1EEENS1_21CollectiveEpilogueBwdISA_SB_SD_Li256ELb0ELb0ELi4EEENS1_19SingleTileSchedulerILb0ELb0ELb0ELi64EEEEEEEEEvNT_6ParamsE --------------------------
	.section	.nv.shared._ZN7cutlass13device_kernelIN5flash19enable_sm80_to_sm89INS1_16FlashAttnBwdSm80INS1_25CollectiveMainloopBwdSm80ILi1ELi1EN4cute5tupleIJNS5_1CILi64EEES8_NS7_ILi192EEEEEENS_6half_tEfNS_4arch4Sm80ELb0ELb0ELb1ELb0ELb0ELb0ELb0ELb0ELi2ELi2ELi2ELi2ELb1EEENS1_21CollectiveEpilogueBwdISA_SB_SD_Li256ELb0ELb0ELi4EEENS1_19SingleTileSchedulerILb0ELb0ELb0ELi64EEEEEEEEEvNT_6ParamsE,"aw",@nobits
	.sectionflags	@""
	.align	16
	.zero		1024


//--------------------- .nv.shared.reserved.0     --------------------------
	.section	.nv.shared.reserved.0,"aw",@nobits
	.weak		__nv_reservedSMEM_offset_0_alias
	.size		__nv_reservedSMEM_offset_0_alias, 0, 0
	.other		__nv_reservedSMEM_offset_0_alias,@"STO_CUDA_RESERVED_SHARED STV_DEFAULT"
__nv_reservedSMEM_offset_0_alias:
	.zero		0


//--------------------- .nv.global                --------------------------
	.section	.nv.global,"aw",@nobits
.nv.global:
	.type		_ZN74_INTERNAL_438dc0d3_38_flash_bwd_hdim192_fp16_softcap_sm80_cu_1f2e7571_28184cute1_E,@object
	.size		_ZN74_INTERNAL_438dc0d3_38_flash_bwd_hdim192_fp16_softcap_sm80_cu_1f2e7571_28184cute1_E,(_ZN74_INTERNAL_438dc0d3_38_flash_bwd_hdim192_fp16_softcap_sm80_cu_1f2e7571_28184cuda3std3__45__cpo6cbeginE - _ZN74_INTERNAL_438dc0d3_38_flash_bwd_hdim192_fp16_softcap_sm80_cu_1f2e7571_28184cute1_E)
_ZN74_INTERNAL_438dc0d3_38_flash_bwd_hdim192_fp16_softcap_sm80_cu_1f2e7571_28184cute1_E:
	.zero		1
	.type		_ZN74_INTERNAL_438dc0d3_38_flash_bwd_hdim192_fp16_softcap_sm80_cu_1f2e7571_28184cuda3std3__45__cpo6cbeginE,@object
	.size		_ZN74_INTERNAL_438dc0d3_38_flash_bwd_hdim192_fp16_softcap_sm80_cu_1f2e7571_28184cuda3std3__45__cpo6cbeginE,(_ZN74_INTERNAL_438dc0d3_38_flash_bwd_hdim192_fp16_softcap_sm80_cu_1f2e7571_28184cuda3std3__48in_placeE - _ZN74_INTERNAL_438dc0d3_38_flash_bwd_hdim192_fp16_softcap_sm80_cu_1f2e7571_28184cuda3std3__45__cpo6cbeginE)
_ZN74_INTERNAL_438dc0d3_38_flash_bwd_hdim192_fp16_softcap_sm80_cu_1f2e7571_28184cuda3std3__45__cpo6cbeginE:
	.zero		1
	.type		_ZN74_INTERNAL_438dc0d3_38_flash_bwd_hdim192_fp16_softcap_sm80_cu_1f2e7571_28184cuda3std3__48in_placeE,@object
	.size		_ZN74_INTERNAL_438dc0d3_38_flash_bwd_hdim192_fp16_softcap_sm80_cu_1f2e7571_28184cuda3std3__48in_placeE,(_ZN74_INTERNAL_438dc0d3_38_flash_bwd_hdim192_fp16_softcap_sm80_cu_1f2e7571_28184cuda3std6ranges3__45__cpo9iter_moveE - _ZN74_INTERNAL_438dc0d3_38_flash_bwd_hdim192_fp16_softcap_sm80_cu_1f2e7571_28184cuda3std3__48in_placeE)
_ZN74_INTERNAL_438dc0d3_38_flash_bwd_hdim192_fp16_softcap_sm80_cu_1f2e7571_28184cuda3std3__48in_placeE:
	.zero		1
	.type		_ZN74_INTERNAL_438dc0d3_38_flash_bwd_hdim192_fp16_softcap_sm80_cu_1f2e7571_28184cuda3std6ranges3__45__cpo9iter_moveE,@object
	.size		_ZN74_INTERNAL_438dc0d3_38_flash_bwd_hdim192_fp16_softcap_sm80_cu_1f2e7571_28184cuda3std6ranges3__45__cpo9iter_moveE,(_ZN74_INTERNAL_438dc0d3_38_flash_bwd_hdim192_fp16_softcap_sm80_cu_1f2e7571_28184cuda3std3__45__cpo5beginE - _ZN74_INTERNAL_438dc0d3_38_flash_bwd_hdim192_fp16_softcap_sm80_cu_1f2e7571_28184cuda3std6ranges3__45__cpo9iter_moveE)
_ZN74_INTERNAL_438dc0d3_38_flash_bwd_hdim192_fp16_softcap_sm80_cu_1f2e7571_28184cuda3std6ranges3__45__cpo9iter_moveE:
	.zero		1
	.type		_ZN74_INTERNAL_438dc0d3_38_flash_bwd_hdim192_fp16_softcap_sm80_cu_1f2e7571_28184cuda3std3__45__cpo5beginE,@object
	.size		_ZN74_INTERNAL_438dc0d3_38_flash_bwd_hdim192_fp16_softcap_sm80_cu_1f2e7571_28184cuda3std3__45__cpo5beginE,(_ZN74_INTERNAL_438dc0d3_38_flash_bwd_hdim192_fp16_softcap_sm80_cu_1f2e7571_28184cuda3std3__476_GLOBAL__N__438dc0d3_38_flash_bwd_hdim192_fp16_softcap_sm80_cu_1f2e7571_28186ignoreE - _ZN74_INTERNAL_438dc0d3_38_flash_bwd_hdim192_fp16_softcap_sm80_cu_1f2e7571_28184cuda3std3__45__cpo5beginE)
_ZN74_INTERNAL_438dc0d3_38_flash_bwd_hdim192_fp16_softcap_sm80_cu_1f2e7571_28184cuda3std3__45__cpo5beginE:
	.zero		1
	.type		_ZN74_INTERNAL_438dc0d3_38_flash_bwd_hdim192_fp16_softcap_sm80_cu_1f2e7571_28184cuda3std3__476_GLOBAL__N__438dc0d3_38_flash_bwd_hdim192_fp16_softcap_sm80_cu_1f2e7571_28186ignoreE,@object
	.size		_ZN74_INTERNAL_438dc0d3_38_flash_bwd_hdim192_fp16_softcap_sm80_cu_1f2e7571_28184cuda3std3__476_GLOBAL__N__438dc0d3_38_flash_bwd_hdim192_fp16_softcap_sm80_cu_1f2e7571_28186ignoreE,(_ZN74_INTERNAL_438dc0d3_38_flash_bwd_hdim192_fp16_softcap_sm80_cu_1f2e7571_28184cute7productE - _ZN74_INTERNAL_438dc0d3_38_flash_bwd_hdim192_fp16_softcap_sm80_cu_1f2e7571_28184cuda3std3__476_GLOBAL__N__438dc0d3_38_flash_bwd_hdim192_fp16_softcap_sm80_cu_1f2e7571_28186ignoreE)
_ZN74_INTERNAL_438dc0d3_38_flash_bwd_hdim192_fp16_softcap_sm80_cu_1f2e7571_28184cuda3std3__476_GLOBAL__N__438dc0d3_38_flash_bwd_hdim192_fp16_softcap_sm80_cu_1f2e7571_28186ignoreE:
	.zero		1
	.type		_ZN74_INTERNAL_438dc0d3_38_flash_bwd_hdim192_fp16_softcap_sm80_cu_1f2e7571_28184cute7productE,@object
	.size		_ZN74_INTERNAL_438dc0d3_38_flash_bwd_hdim192_fp16_softcap_sm80_cu_1f2e7571_28184cute7productE,(_ZN74_INTERNAL_438dc0d3_38_flash_bwd_hdim192_fp16_softcap_sm80_cu_1f2e7571_28184cuda3std3__45__cpo3endE - _ZN74_INTERNAL_438dc0d3_38_flash_bwd_hdim192_fp16_softcap_sm80_cu_1f2e7571_28184cute7productE)
_ZN74_INTERNAL_438dc0d3_38_flash_bwd_hdim192_fp16_softcap_sm80_cu_1f2e7571_28184cute7productE:
	.zero		1
	.type		_ZN74_INTERNAL_438dc0d3_38_flash_bwd_hdim192_fp16_softcap_sm80_cu_1f2e7571_28184cuda3std3__45__cpo3endE,@object
	.size		_ZN74_INTERNAL_438dc0d3_38_flash_bwd_hdim192_fp16_softcap_sm80_cu_1f2e7571_28184cuda3std3__45__cpo3endE,(_ZN74_INTERNAL_438dc0d3_38_flash_bwd_hdim192_fp16_softcap_sm80_cu_1f2e7571_28184cuda3std3__419piecewise_constructE - _ZN74_INTERNAL_438dc0d3_38_flash_bwd_hdim192_fp16_softcap_sm80_cu_1f2e7571_28184cuda3std3__45__cpo3endE)
_ZN74_INTERNAL_438dc0d3_38_flash_bwd_hdim192_fp16_softcap_sm80_cu_1f2e7571_28184cuda3std3__45__cpo3endE:
	.zero		1
	.type		_ZN74_INTERNAL_438dc0d3_38_flash_bwd_hdim192_fp16_softcap_sm80_cu_1f2e7571_28184cuda3std3__419piecewise_constructE,@object
	.size		_ZN74_INTERNAL_438dc0d3_38_flash_bwd_hdim192_fp16_softcap_sm80_cu_1f2e7571_28184cuda3std3__419piecewise_constructE,(_ZN74_INTERNAL_438dc0d3_38_flash_bwd_hdim192_fp16_softcap_sm80_cu_1f2e7571_28184cuda3std3__45__cpo4cendE - _ZN74_INTERNAL_438dc0d3_38_flash_bwd_hdim192_fp16_softcap_sm80_cu_1f2e7571_28184cuda3std3__419piecewise_constructE)
_ZN74_INTERNAL_438dc0d3_38_flash_bwd_hdim192_fp16_softcap_sm80_cu_1f2e7571_28184cuda3std3__419piecewise_constructE:
	.zero		1
	.type		_ZN74_INTERNAL_438dc0d3_38_flash_bwd_hdim192_fp16_softcap_sm80_cu_1f2e7571_28184cuda3std3__45__cpo4cendE,@object
	.size		_ZN74_INTERNAL_438dc0d3_38_flash_bwd_hdim192_fp16_softcap_sm80_cu_1f2e7571_28184cuda3std3__45__cpo4cendE,(_ZN74_INTERNAL_438dc0d3_38_flash_bwd_hdim192_fp16_softcap_sm80_cu_1f2e7571_28184cuda3std6ranges3__45__cpo4swapE - _ZN74_INTERNAL_438dc0d3_38_flash_bwd_hdim192_fp16_softcap_sm80_cu_1f2e7571_28184cuda3std3__45__cpo4cendE)
_ZN74_INTERNAL_438dc0d3_38_flash_bwd_hdim192_fp16_softcap_sm80_cu_1f2e7571_28184cuda3std3__45__cpo4cendE:
	.zero		1
	.type		_ZN74_INTERNAL_438dc0d3_38_flash_bwd_hdim192_fp16_softcap_sm80_cu_1f2e7571_28184cuda3std6ranges3__45__cpo4swapE,@object
	.size		_ZN74_INTERNAL_438dc0d3_38_flash_bwd_hdim192_fp16_softcap_sm80_cu_1f2e7571_28184cuda3std6ranges3__45__cpo4swapE,(.L_7 - _ZN74_INTERNAL_438dc0d3_38_flash_bwd_hdim192_fp16_softcap_sm80_cu_1f2e7571_28184cuda3std6ranges3__45__cpo4swapE)
_ZN74_INTERNAL_438dc0d3_38_flash_bwd_hdim192_fp16_softcap_sm80_cu_1f2e7571_28184cuda3std6ranges3__45__cpo4swapE:
	.zero		1
.L_7:


//--------------------- .nv.shared._ZN7cutlass13device_kernelIN5flash19enable_sm80_to_sm89INS1_16FlashAttnBwdSm80INS1_25CollectiveMainloopBwdSm80ILi1ELi1EN4cute5tupleIJNS5_1CILi64EEES8_NS7_ILi192EEEEEENS_6half_tEfNS_4arch4Sm80ELb0ELb0ELb1ELb0ELb1ELb0ELb0ELb0ELi2ELi2ELi2ELi2ELb1EEENS1_21CollectiveEpilogueBwdISA_SB_SD_Li256ELb0ELb0ELi4EEENS1_19SingleTileSchedulerILb0ELb0ELb0ELi64EEEEEEEEEvNT_6ParamsE --------------------------
	.section	.nv.shared._ZN7cutlass13device_kernelIN5flash19enable_sm80_to_sm89INS1_16FlashAttnBwdSm80INS1_25CollectiveMainloopBwdSm80ILi1ELi1EN4cute5tupleIJNS5_1CILi64EEES8_NS7_ILi192EEEEEENS_6half_tEfNS_4arch4Sm80ELb0ELb0ELb1ELb0ELb1ELb0ELb0ELb0ELi2ELi2ELi2ELi2ELb1EEENS1_21CollectiveEpilogueBwdISA_SB_SD_Li256ELb0ELb0ELi4EEENS1_19SingleTileSchedulerILb0ELb0ELb0ELi64EEEEEEEEEvNT_6ParamsE,"aw",@nobits
	.sectionflags	@""
	.align	16
	.zero		1024


//--------------------- .nv.shared._ZN7cutlass13device_kernelIN5flash19enable_sm80_to_sm89INS1_16FlashAttnBwdSm80INS1_25CollectiveMainloopBwdSm80ILi1ELi1EN4cute5tupleIJNS5_1CILi64EEES8_NS7_ILi192EEEEEENS_6half_tEfNS_4arch4Sm80ELb0ELb0ELb1ELb0ELb0ELb0ELb0ELb0ELi2ELi2ELi2ELi2ELb1EEENS1_24CollectiveEpilogueBwdGQAISA_fSD_Li256ELb0ELb0EEENS1_19SingleTileSchedulerILb0ELb0ELb0ELi64EEEEEEEEEvNT_6ParamsE --------------------------
	.section	.nv.shared._ZN7cutlass13device_kernelIN5flash19enable_sm80_to_sm89INS1_16FlashAttnBwdSm80INS1_25CollectiveMainloopBwdSm80ILi1ELi1EN4cute5tupleIJNS5_1CILi64EEES8_NS7_ILi192EEEEEENS_6half_tEfNS_4arch4Sm80ELb0ELb0ELb1ELb0ELb0ELb0ELb0ELb0ELi2ELi2ELi2ELi2ELb1EEENS1_24CollectiveEpilogueBwdGQAISA_fSD_Li256ELb0ELb0EEENS1_19SingleTileSchedulerILb0ELb0ELb0ELi64EEEEEEEEEvNT_6ParamsE,"aw",@nobits
	.sectionflags	@""
	.align	16
	.zero		1024


//--------------------- .nv.shared._ZN7cutlass13device_kernelIN5flash19enable_sm80_to_sm89INS1_16FlashAttnBwdSm80INS1_25CollectiveMainloopBwdSm80ILi1ELi1EN4cute5tupleIJNS5_1CILi64EEES8_NS7_ILi192EEEEEENS_6half_tEfNS_4arch4Sm80ELb0ELb0ELb1ELb0ELb1ELb0ELb0ELb0ELi2ELi2ELi2ELi2ELb1EEENS1_24CollectiveEpilogueBwdGQAISA_fSD_Li256ELb0ELb1EEENS1_19SingleTileSchedulerILb0ELb0ELb0ELi64EEEEEEEEEvNT_6ParamsE --------------------------
	.section	.nv.shared._ZN7cutlass13device_kernelIN5flash19enable_sm80_to_sm89INS1_16FlashAttnBwdSm80INS1_25CollectiveMainloopBwdSm80ILi1ELi1EN4cute5tupleIJNS5_1CILi64EEES8_NS7_ILi192EEEEEENS_6half_tEfNS_4arch4Sm80ELb0ELb0ELb1ELb0ELb1ELb0ELb0ELb0ELi2ELi2ELi2ELi2ELb1EEENS1_24CollectiveEpilogueBwdGQAISA_fSD_Li256ELb0ELb1EEENS1_19SingleTileSchedulerILb0ELb0ELb0ELi64EEEEEEEEEvNT_6ParamsE,"aw",@nobits
	.sectionflags	@""
	.align	16
	.zero		1024


//--------------------- .nv.shared._ZN7cutlass13device_kernelIN5flash19enable_sm80_to_sm89INS1_16FlashAttnBwdSm80INS1_25CollectiveMainloopBwdSm80ILi1ELi1EN4cute5tupleIJNS5_1CILi64EEES8_NS7_ILi192EEEEEENS_6half_tEfNS_4arch4Sm80ELb0ELb0ELb1ELb1ELb0ELb0ELb0ELb0ELi2ELi2ELi2ELi2ELb1EEENS1_21CollectiveEpilogueBwdISA_SB_SD_Li256ELb1ELb0ELi4EEENS1_19SingleTileSchedulerILb1ELb0ELb0ELi64EEEEEEEEEvNT_6ParamsE --------------------------
	.section	.nv.shared._ZN7cutlass13device_kernelIN5flash19enable_sm80_to_sm89INS1_16FlashAttnBwdSm80INS1_25CollectiveMainloopBwdSm80ILi1ELi1EN4cute5tupleIJNS5_1CILi64EEES8_NS7_ILi192EEEEEENS_6half_tEfNS_4arch4Sm80ELb0ELb0ELb1ELb1ELb0ELb0ELb0ELb0ELi2ELi2ELi2ELi2ELb1EEENS1_21CollectiveEpilogueBwdISA_SB_SD_Li256ELb1ELb0ELi4EEENS1_19SingleTileSchedulerILb1ELb0ELb0ELi64EEEEEEEEEvNT_6ParamsE,"aw",@nobits
	.sectionflags	@""
	.align	16
	.zero		1024


//--------------------- .nv.shared._ZN7cutlass13device_kernelIN5flash19enable_sm80_to_sm89INS1_16FlashAttnBwdSm80INS1_25CollectiveMainloopBwdSm80ILi1ELi1EN4cute5tupleIJNS5_1CILi64EEES8_NS7_ILi192EEEEEENS_6half_tEfNS_4arch4Sm80ELb0ELb0ELb1ELb1ELb1ELb0ELb0ELb0ELi2ELi2ELi2ELi2ELb1EEENS1_21CollectiveEpilogueBwdISA_SB_SD_Li256ELb1ELb0ELi4EEENS1_19SingleTileSchedulerILb1ELb0ELb0ELi64EEEEEEEEEvNT_6ParamsE --------------------------
	.section	.nv.shared._ZN7cutlass13device_kernelIN5flash19enable_sm80_to_sm89INS1_16FlashAttnBwdSm80INS1_25CollectiveMainloopBwdSm80ILi1ELi1EN4cute5tupleIJNS5_1CILi64EEES8_NS7_ILi192EEEEEENS_6half_tEfNS_4arch4Sm80ELb0ELb0ELb1ELb1ELb1ELb0ELb0ELb0ELi2ELi2ELi2ELi2ELb1EEENS1_21CollectiveEpilogueBwdISA_SB_SD_Li256ELb1ELb0ELi4EEENS1_19SingleTileSchedulerILb1ELb0ELb0ELi64EEEEEEEEEvNT_6ParamsE,"aw",@nobits
	.sectionflags	@""
	.align	16
	.zero		1024


//--------------------- .nv.shared._ZN7cutlass13device_kernelIN5flash19enable_sm80_to_sm89INS1_16FlashAttnBwdSm80INS1_25CollectiveMainloopBwdSm80ILi1ELi1EN4cute5tupleIJNS5_1CILi64EEES8_NS7_ILi192EEEEEENS_6half_tEfNS_4arch4Sm80ELb0ELb0ELb1ELb1ELb0ELb0ELb0ELb0ELi2ELi2ELi2ELi2ELb1EEENS1_24CollectiveEpilogueBwdGQAISA_fSD_Li256ELb1ELb0EEENS1_19SingleTileSchedulerILb1ELb0ELb0ELi64EEEEEEEEEvNT_6ParamsE --------------------------
	.section	.nv.shared._ZN7cutlass13device_kernelIN5flash19enable_sm80_to_sm89INS1_16FlashAttnBwdSm80INS1_25CollectiveMainloopBwdSm80ILi1ELi1EN4cute5tupleIJNS5_1CILi64EEES8_NS7_ILi192EEEEEENS_6half_tEfNS_4arch4Sm80ELb0ELb0ELb1ELb1ELb0ELb0ELb0ELb0ELi2ELi2ELi2ELi2ELb1EEENS1_24CollectiveEpilogueBwdGQAISA_fSD_Li256ELb1ELb0EEENS1_19SingleTileSchedulerILb1ELb0ELb0ELi64EEEEEEEEEvNT_6ParamsE,"aw",@nobits
	.sectionflags	@""
	.align	16
	.zero		1024


//--------------------- .nv.shared._ZN7cutlass13device_kernelIN5flash19enable_sm80_to_sm89INS1_16FlashAttnBwdSm80INS1_25CollectiveMainloopBwdSm80ILi1ELi1EN4cute5tupleIJNS5_1CILi64EEES8_NS7_ILi192EEEEEENS_6half_tEfNS_4arch4Sm80ELb0ELb0ELb1ELb1ELb1ELb0ELb0ELb0ELi2ELi2ELi2ELi2ELb1EEENS1_24CollectiveEpilogueBwdGQAISA_fSD_Li256ELb1ELb1EEENS1_19SingleTileSchedulerILb1ELb0ELb0ELi64EEEEEEEEEvNT_6ParamsE --------------------------
	.section	.nv.shared._ZN7cutlass13device_kernelIN5flash19enable_sm80_to_sm89INS1_16FlashAttnBwdSm80INS1_25CollectiveMainloopBwdSm80ILi1ELi1EN4cute5tupleIJNS5_1CILi64EEES8_NS7_ILi192EEEEEENS_6half_tEfNS_4arch4Sm80ELb0ELb0ELb1ELb1ELb1ELb0ELb0ELb0ELi2ELi2ELi2ELi2ELb1EEENS1_24CollectiveEpilogueBwdGQAISA_fSD_Li256ELb1ELb1EEENS1_19SingleTileSchedulerILb1ELb0ELb0ELi64EEEEEEEEEvNT_6ParamsE,"aw",@nobits
	.sectionflags	@""
	.align	16
	.zero		1024


//--------------------- .nv.shared._ZN7cutlass13device_kernelIN5flash19enable_sm80_to_sm89INS1_16FlashAttnBwdSm80INS1_25CollectiveMainloopBwdSm80ILi1ELi1EN4cute5tupleIJNS5_1CILi64EEES8_NS7_ILi192EEEEEENS_6half_tEfNS_4arch4Sm80ELb0ELb1ELb1ELb0ELb0ELb0ELb0ELb0ELi2ELi2ELi2ELi2ELb1EEENS1_21CollectiveEpilogueBwdISA_SB_SD_Li256ELb0ELb0ELi4EEENS1_19SingleTileSchedulerILb0ELb0ELb0ELi64EEEEEEEEEvNT_6ParamsE --------------------------
	.section	.nv.shared._ZN7cutlass13device_kernelIN5flash19enable_sm80_to_sm89INS1_16FlashAttnBwdSm80INS1_25CollectiveMainloopBwdSm80ILi1ELi1EN4cute5tupleIJNS5_1CILi64EEES8_NS7_ILi192EEEEEENS_6half_tEfNS_4arch4Sm80ELb0ELb1ELb1ELb0ELb0ELb0ELb0ELb0ELi2ELi2ELi2ELi2ELb1EEENS1_21CollectiveEpilogueBwdISA_SB_SD_Li256ELb0ELb0ELi4EEENS1_19SingleTileSchedulerILb0ELb0ELb0ELi64EEEEEEEEEvNT_6ParamsE,"aw",@nobits
	.sectionflags	@""
	.align	16
	.zero		1024


//--------------------- .nv.shared._ZN7cutlass13device_kernelIN5flash19enable_sm80_to_sm89INS1_16FlashAttnBwdSm80INS1_25CollectiveMainloopBwdSm80ILi1ELi1EN4cute5tupleIJNS5_1CILi64EEES8_NS7_ILi192EEEEEENS_6half_tEfNS_4arch4Sm80ELb0ELb1ELb1ELb0ELb1ELb0ELb0ELb0ELi2ELi2ELi2ELi2ELb1EEENS1_21CollectiveEpilogueBwdISA_SB_SD_Li256ELb0ELb0ELi4EEENS1_19SingleTileSchedulerILb0ELb0ELb0ELi64EEEEEEEEEvNT_6ParamsE --------------------------
	.section	.nv.shared._ZN7cutlass13device_kernelIN5flash19enable_sm80_to_sm89INS1_16FlashAttnBwdSm80INS1_25CollectiveMainloopBwdSm80ILi1ELi1EN4cute5tupleIJNS5_1CILi64EEES8_NS7_ILi192EEEEEENS_6half_tEfNS_4arch4Sm80ELb0ELb1ELb1ELb0ELb1ELb0ELb0ELb0ELi2ELi2ELi2ELi2ELb1EEENS1_21CollectiveEpilogueBwdISA_SB_SD_Li256ELb0ELb0ELi4EEENS1_19SingleTileSchedulerILb0ELb0ELb0ELi64EEEEEEEEEvNT_6ParamsE,"aw",@nobits
	.sectionflags	@""
	.align	16
	.zero		1024


//--------------------- .nv.shared._ZN7cutlass13device_kernelIN5flash19enable_sm80_to_sm89INS1_16FlashAttnBwdSm80INS1_25CollectiveMainloopBwdSm80ILi1ELi1EN4cute5tupleIJNS5_1CILi64EEES8_NS7_ILi192EEEEEENS_6half_tEfNS_4arch4Sm80ELb0ELb1ELb1ELb0ELb0ELb0ELb0ELb0ELi2ELi2ELi2ELi2ELb1EEENS1_24CollectiveEpilogueBwdGQAISA_fSD_Li256ELb0ELb0EEENS1_19SingleTileSchedulerILb0ELb0ELb0ELi64EEEEEEEEEvNT_6ParamsE --------------------------
	.section	.nv.shared._ZN7cutlass13device_kernelIN5flash19enable_sm80_to_sm89INS1_16FlashAttnBwdSm80INS1_25CollectiveMainloopBwdSm80ILi1ELi1EN4cute5tupleIJNS5_1CILi64EEES8_NS7_ILi192EEEEEENS_6half_tEfNS_4arch4Sm80ELb0ELb1ELb1ELb0ELb0ELb0ELb0ELb0ELi2ELi2ELi2ELi2ELb1EEENS1_24CollectiveEpilogueBwdGQAISA_fSD_Li256ELb0ELb0EEENS1_19SingleTileSchedulerILb0ELb0ELb0ELi64EEEEEEEEEvNT_6ParamsE,"aw",@nobits
	.sectionflags	@""
	.align	16
	.zero		1024


//--------------------- .nv.shared._ZN7cutlass13device_kernelIN5flash19enable_sm80_to_sm89INS1_16FlashAttnBwdSm80INS1_25CollectiveMainloopBwdSm80ILi1ELi1EN4cute5tupleIJNS5_1CILi64EEES8_NS7_ILi192EEEEEENS_6half_tEfNS_4arch4Sm80ELb0ELb1ELb1ELb0ELb1ELb0ELb0ELb0ELi2ELi2ELi2ELi2ELb1EEENS1_24CollectiveEpilogueBwdGQAISA_fSD_Li256ELb0ELb1EEENS1_19SingleTileSchedulerILb0ELb0ELb0ELi64EEEEEEEEEvNT_6ParamsE --------------------------
	.section	.nv.shared._ZN7cutlass13device_kernelIN5flash19enable_sm80_to_sm89INS1_16FlashAttnBwdSm80INS1_25CollectiveMainloopBwdSm80ILi1ELi1EN4cute5tupleIJNS5_1CILi64EEES8_NS7_ILi192EEEEEENS_6half_tEfNS_4arch4Sm80ELb0ELb1ELb1ELb0ELb1ELb0ELb0ELb0ELi2ELi2ELi2ELi2ELb1EEENS1_24CollectiveEpilogueBwdGQAISA_fSD_Li256ELb0ELb1EEENS1_19SingleTileSchedulerILb0ELb0ELb0ELi64EEEEEEEEEvNT_6ParamsE,"aw",@nobits
	.sectionflags	@""
	.align	16
	.zero		1024


//--------------------- .nv.shared._ZN7cutlass13device_kernelIN5flash19enable_sm80_to_sm89INS1_16FlashAttnBwdSm80INS1_25CollectiveMainloopBwdSm80ILi1ELi1EN4cute5tupleIJNS5_1CILi64EEES8_NS7_ILi192EEEEEENS_6half_tEfNS_4arch4Sm80ELb0ELb1ELb1ELb1ELb0ELb0ELb0ELb0ELi2ELi2ELi2ELi2ELb1EEENS1_21CollectiveEpilogueBwdISA_SB_SD_Li256ELb1ELb0ELi4EEENS1_19SingleTileSchedulerILb1ELb0ELb0ELi64EEEEEEEEEvNT_6ParamsE --------------------------
	.section	.nv.shared._ZN7cutlass13device_kernelIN5flash19enable_sm80_to_sm89INS1_16FlashAttnBwdSm80INS1_25CollectiveMainloopBwdSm80ILi1ELi1EN4cute5tupleIJNS5_1CILi64EEES8_NS7_ILi192EEEEEENS_6half_tEfNS_4arch4Sm80ELb0ELb1ELb1ELb1ELb0ELb0ELb0ELb0ELi2ELi2ELi2ELi2ELb1EEENS1_21CollectiveEpilogueBwdISA_SB_SD_Li256ELb1ELb0ELi4EEENS1_19SingleTileSchedulerILb1ELb0ELb0ELi64EEEEEEEEEvNT_6ParamsE,"aw",@nobits
	.sectionflags	@""
	.align	16
	.zero		1024


//--------------------- .nv.shared._ZN7cutlass13device_kernelIN5flash19enable_sm80_to_sm89INS1_16FlashAttnBwdSm80INS1_25CollectiveMainloopBwdSm80ILi1ELi1EN4cute5tupleIJNS5_1CILi64EEES8_NS7_ILi192EEEEEENS_6half_tEfNS_4arch4Sm80ELb0ELb1ELb1ELb1ELb1ELb0ELb0ELb0ELi2ELi2ELi2ELi2ELb1EEENS1_21CollectiveEpilogueBwdISA_SB_SD_Li256ELb1ELb0ELi4EEENS1_19SingleTileSchedulerILb1ELb0ELb0ELi64EEEEEEEEEvNT_6ParamsE --------------------------
	.section	.nv.shared._ZN7cutlass13device_kernelIN5flash19enable_sm80_to_sm89INS1_16FlashAttnBwdSm80INS1_25CollectiveMainloopBwdSm80ILi1ELi1EN4cute5tupleIJNS5_1CILi64EEES8_NS7_ILi192EEEEEENS_6half_tEfNS_4arch4Sm80ELb0ELb1ELb1ELb1ELb1ELb0ELb0ELb0ELi2ELi2ELi2ELi2ELb1EEENS1_21CollectiveEpilogueBwdISA_SB_SD_Li256ELb1ELb0ELi4EEENS1_19SingleTileSchedulerILb1ELb0ELb0ELi64EEEEEEEEEvNT_6ParamsE,"aw",@nobits
	.sectionflags	@""
	.align	16
	.zero		1024


//--------------------- .nv.shared._ZN7cutlass13device_kernelIN5flash19enable_sm80_to_sm89INS1_16FlashAttnBwdSm80INS1_25CollectiveMainloopBwdSm80ILi1ELi1EN4cute5tupleIJNS5_1CILi64EEES8_NS7_ILi192EEEEEENS_6half_tEfNS_4arch4Sm80ELb0ELb1ELb1ELb1ELb0ELb0ELb0ELb0ELi2ELi2ELi2ELi2ELb1EEENS1_24CollectiveEpilogueBwdGQAISA_fSD_Li256ELb1ELb0EEENS1_19SingleTileSchedulerILb1ELb0ELb0ELi64EEEEEEEEEvNT_6ParamsE --------------------------
	.section	.nv.shared._ZN7cutlass13device_kernelIN5flash19enable_sm80_to_sm89INS1_16FlashAttnBwdSm80INS1_25CollectiveMainloopBwdSm80ILi1ELi1EN4cute5tupleIJNS5_1CILi64EEES8_NS7_ILi192EEEEEENS_6half_tEfNS_4arch4Sm80ELb0ELb1ELb1ELb1ELb0ELb0ELb0ELb0ELi2ELi2ELi2ELi2ELb1EEENS1_24CollectiveEpilogueBwdGQAISA_fSD_Li256ELb1ELb0EEENS1_19SingleTileSchedulerILb1ELb0ELb0ELi64EEEEEEEEEvNT_6ParamsE,"aw",@nobits
	.sectionflags	@""
	.align	16
	.zero		1024


//--------------------- .nv.shared._ZN7cutlass13device_kernelIN5flash19enable_sm80_to_sm89INS1_16FlashAttnBwdSm80INS1_25CollectiveMainloopBwdSm80ILi1ELi1EN4cute5tupleIJNS5_1CILi64EEES8_NS7_ILi192EEEEEENS_6half_tEfNS_4arch4Sm80ELb0ELb1ELb1ELb1ELb1ELb0ELb0ELb0ELi2ELi2ELi2ELi2ELb1EEENS1_24CollectiveEpilogueBwdGQAISA_fSD_Li256ELb1ELb1EEENS1_19SingleTileSchedulerILb1ELb0ELb0ELi64EEEEEEEEEvNT_6ParamsE --------------------------
	.section	.nv.shared._ZN7cutlass13device_kernelIN5flash19enable_sm80_to_sm89INS1_16FlashAttnBwdSm80INS1_25CollectiveMainloopBwdSm80ILi1ELi1EN4cute5tupleIJNS5_1CILi64EEES8_NS7_ILi192EEEEEENS_6half_tEfNS_4arch4Sm80ELb0ELb1ELb1ELb1ELb1ELb0ELb0ELb0ELi2ELi2ELi2ELi2ELb1EEENS1_24CollectiveEpilogueBwdGQAISA_fSD_Li256ELb1ELb1EEENS1_19SingleTileSchedulerILb1ELb0ELb0ELi64EEEEEEEEEvNT_6ParamsE,"aw",@nobits
	.sectionflags	@""
	.align	16
	.zero		1024


//--------------------- .nv.shared._ZN7cutlass13device_kernelIN5flash19enable_sm80_to_sm89INS1_16FlashAttnBwdSm80INS1_25CollectiveMainloopBwdSm80ILi1ELi1EN4cute5tupleIJNS5_1CILi64EEES8_NS7_ILi192EEEEEENS_6half_tEfNS_4arch4Sm80ELb1ELb0ELb1ELb0ELb0ELb0ELb0ELb0ELi2ELi2ELi2ELi2ELb1EEENS1_21CollectiveEpilogueBwdISA_SB_SD_Li256ELb0ELb0ELi4EEENS1_25SingleTileBwdLPTSchedulerILb0ELi64ELb0EEEEEEEEEvNT_6ParamsE --------------------------
	.section	.nv.shared._ZN7cutlass13device_kernelIN5flash19enable_sm80_to_sm89INS1_16FlashAttnBwdSm80INS1_25CollectiveMainloopBwdSm80ILi1ELi1EN4cute5tupleIJNS5_1CILi64EEES8_NS7_ILi192EEEEEENS_6half_tEfNS_4arch4Sm80ELb1ELb0ELb1ELb0ELb0ELb0ELb0ELb0ELi2ELi2ELi2ELi2ELb1EEENS1_21CollectiveEpilogueBwdISA_SB_SD_Li256ELb0ELb0ELi4EEENS1_25SingleTileBwdLPTSchedulerILb0ELi64ELb0EEEEEEEEEvNT_6ParamsE,"aw",@nobits
	.sectionflags	@""
	.align	16
	.zero		1024


//--------------------- .nv.shared._ZN7cutlass13device_kernelIN5flash19enable_sm80_to_sm89INS1_16FlashAttnBwdSm80INS1_25CollectiveMainloopBwdSm80ILi1ELi1EN4cute5tupleIJNS5_1CILi64EEES8_NS7_ILi192EEEEEENS_6half_tEfNS_4arch4Sm80ELb1ELb0ELb1ELb0ELb1ELb0ELb0ELb0ELi2ELi2ELi2ELi2ELb1EEENS1_21CollectiveEpilogueBwdISA_SB_SD_Li256ELb0ELb0ELi4EEENS1_25SingleTileBwdLPTSchedulerILb0ELi64ELb1EEEEEEEEEvNT_6ParamsE --------------------------
	.section	.nv.shared._ZN7cutlass13device_kernelIN5flash19enable_sm80_to_sm89INS1_16FlashAttnBwdSm80INS1_25CollectiveMainloopBwdSm80ILi1ELi1EN4cute5tupleIJNS5_1CILi64EEES8_NS7_ILi192EEEEEENS_6half_tEfNS_4arch4Sm80ELb1ELb0ELb1ELb0ELb1ELb0ELb0ELb0ELi2ELi2ELi2ELi2ELb1EEENS1_21CollectiveEpilogueBwdISA_SB_SD_Li256ELb0ELb0ELi4EEENS1_25SingleTileBwdLPTSchedulerILb0ELi64ELb1EEEEEEEEEvNT_6ParamsE,"aw",@nobits
	.sectionflags	@""
	.align	16
	.zero		1024


//--------------------- .nv.shared._ZN7cutlass13device_kernelIN5flash19enable_sm80_to_sm89INS1_16FlashAttnBwdSm80INS1_25CollectiveMainloopBwdSm80ILi1ELi1EN4cute5tupleIJNS5_1CILi64EEES8_NS7_ILi192EEEEEENS_6half_tEfNS_4arch4Sm80ELb1ELb0ELb1ELb0ELb0ELb0ELb0ELb0ELi2ELi2ELi2ELi2ELb1EEENS1_24CollectiveEpilogueBwdGQAISA_fSD_Li256ELb0ELb0EEENS1_25SingleTileBwdLPTSchedulerILb0ELi64ELb0EEEEEEEEEvNT_6ParamsE --------------------------
	.section	.nv.shared._ZN7cutlass13device_kernelIN5flash19enable_sm80_to_sm89INS1_16FlashAttnBwdSm80INS1_25CollectiveMainloopBwdSm80ILi1ELi1EN4cute5tupleIJNS5_1CILi64EEES8_NS7_ILi192EEEEEENS_6half_tEfNS_4arch4Sm80ELb1ELb0ELb1ELb0ELb0ELb0ELb0ELb0ELi2ELi2ELi2ELi2ELb1EEENS1_24CollectiveEpilogueBwdGQAISA_fSD_Li256ELb0ELb0EEENS1_25SingleTileBwdLPTSchedulerILb0ELi64ELb0EEEEEEEEEvNT_6ParamsE,"aw",@nobits
	.sectionflags	@""
	.align	16
	.zero		1024


//--------------------- .nv.shared._ZN7cutlass13device_kernelIN5flash19enable_sm80_to_sm89INS1_16FlashAttnBwdSm80INS1_25CollectiveMainloopBwdSm80ILi1ELi1EN4cute5tupleIJNS5_1CILi64EEES8_NS7_ILi192EEEEEENS_6half_tEfNS_4arch4Sm80ELb1ELb0ELb1ELb0ELb1ELb0ELb0ELb0ELi2ELi2ELi2ELi2ELb1EEENS1_24CollectiveEpilogueBwdGQAISA_fSD_Li256ELb0ELb1EEENS1_25SingleTileBwdLPTSchedulerILb0ELi64ELb1EEEEEEEEEvNT_6ParamsE --------------------------
	.section	.nv.shared._ZN7cutlass13device_kernelIN5flash19enable_sm80_to_sm89INS1_16FlashAttnBwdSm80INS1_25CollectiveMainloopBwdSm80ILi1ELi1EN4cute5tupleIJNS5_1CILi64EEES8_NS7_ILi192EEEEEENS_6half_tEfNS_4arch4Sm80ELb1ELb0ELb1ELb0ELb1ELb0ELb0ELb0ELi2ELi2ELi2ELi2ELb1EEENS1_24CollectiveEpilogueBwdGQAISA_fSD_Li256ELb0ELb1EEENS1_25SingleTileBwdLPTSchedulerILb0ELi64ELb1EEEEEEEEEvNT_6ParamsE,"aw",@nobits
	.sectionflags	@""
	.align	16
	.zero		1024


//--------------------- .nv.shared._ZN7cutlass13device_kernelIN5flash19enable_sm80_to_sm89INS1_16FlashAttnBwdSm80INS1_25CollectiveMainloopBwdSm80ILi1ELi1EN4cute5tupleIJNS5_1CILi64EEES8_NS7_ILi192EEEEEENS_6half_tEfNS_4arch4Sm80ELb1ELb0ELb1ELb1ELb0ELb0ELb0ELb0ELi2ELi2ELi2ELi2ELb1EEENS1_21CollectiveEpilogueBwdISA_SB_SD_Li256ELb1ELb0ELi4EEENS1_25SingleTileBwdLPTSchedulerILb1ELi64ELb0EEEEEEEEEvNT_6ParamsE --------------------------
	.section	.nv.shared._ZN7cutlass13device_kernelIN5flash19enable_sm80_to_sm89INS1_16FlashAttnBwdSm80INS1_25CollectiveMainloopBwdSm80ILi1ELi1EN4cute5tupleIJNS5_1CILi64EEES8_NS7_ILi192EEEEEENS_6half_tEfNS_4arch4Sm80ELb1ELb0ELb1ELb1ELb0ELb0ELb0ELb0ELi2ELi2ELi2ELi2ELb1EEENS1_21CollectiveEpilogueBwdISA_SB_SD_Li256ELb1ELb0ELi4EEENS1_25SingleTileBwdLPTSchedulerILb1ELi64ELb0EEEEEEEEEvNT_6ParamsE,"aw",@nobits
	.sectionflags	@""
	.align	16
	.zero		1024


//--------------------- .nv.shared._ZN7cutlass13device_kernelIN5flash19enable_sm80_to_sm89INS1_16FlashAttnBwdSm80INS1_25CollectiveMainloopBwdSm80ILi1ELi1EN4cute5tupleIJNS5_1CILi64EEES8_NS7_ILi192EEEEEENS_6half_tEfNS_4arch4Sm80ELb1ELb0ELb1ELb1ELb1ELb0ELb0ELb0ELi2ELi2ELi2ELi2ELb1EEENS1_21CollectiveEpilogueBwdISA_SB_SD_Li256ELb1ELb0ELi4EEENS1_25SingleTileBwdLPTSchedulerILb1ELi64ELb1EEEEEEEEEvNT_6ParamsE --------------------------
	.section	.nv.shared._ZN7cutlass13device_kernelIN5flash19enable_sm80_to_sm89INS1_16FlashAttnBwdSm80INS1_25CollectiveMainloopBwdSm80ILi1ELi1EN4cute5tupleIJNS5_1CILi64EEES8_NS7_ILi192EEEEEENS_6half_tEfNS_4arch4Sm80ELb1ELb0ELb1ELb1ELb1ELb0ELb0ELb0ELi2ELi2ELi2ELi2ELb1EEENS1_21CollectiveEpilogueBwdISA_SB_SD_Li256ELb1ELb0ELi4EEENS1_25SingleTileBwdLPTSchedulerILb1ELi64ELb1EEEEEEEEEvNT_6ParamsE,"aw",@nobits
	.sectionflags	@""
	.align	16
	.zero		1024


//--------------------- .nv.shared._ZN7cutlass13device_kernelIN5flash19enable_sm80_to_sm89INS1_16FlashAttnBwdSm80INS1_25CollectiveMainloopBwdSm80ILi1ELi1EN4cute5tupleIJNS5_1CILi64EEES8_NS7_ILi192EEEEEENS_6half_tEfNS_4arch4Sm80ELb1ELb0ELb1ELb1ELb0ELb0ELb0ELb0ELi2ELi2ELi2ELi2ELb1EEENS1_24CollectiveEpilogueBwdGQAISA_fSD_Li256ELb1ELb0EEENS1_25SingleTileBwdLPTSchedulerILb1ELi64ELb0EEEEEEEEEvNT_6ParamsE --------------------------
	.section	.nv.shared._ZN7cutlass13device_kernelIN5flash19enable_sm80_to_sm89INS1_16FlashAttnBwdSm80INS1_25CollectiveMainloopBwdSm80ILi1ELi1EN4cute5tupleIJNS5_1CILi64EEES8_NS7_ILi192EEEEEENS_6half_tEfNS_4arch4Sm80ELb1ELb0ELb1ELb1ELb0ELb0ELb0ELb0ELi2ELi2ELi2ELi2ELb1EEENS1_24CollectiveEpilogueBwdGQAISA_fSD_Li256ELb1ELb0EEENS1_25SingleTileBwdLPTSchedulerILb1ELi64ELb0EEEEEEEEEvNT_6ParamsE,"aw",@nobits
	.sectionflags	@""
	.align	16
	.zero		1024


//--------------------- .nv.shared._ZN7cutlass13device_kernelIN5flash19enable_sm80_to_sm89INS1_16FlashAttnBwdSm80INS1_25CollectiveMainloopBwdSm80ILi1ELi1EN4cute5tupleIJNS5_1CILi64EEES8_NS7_ILi192EEEEEENS_6half_tEfNS_4arch4Sm80ELb1ELb0ELb1ELb1ELb1ELb0ELb0ELb0ELi2ELi2ELi2ELi2ELb1EEENS1_24CollectiveEpilogueBwdGQAISA_fSD_Li256ELb1ELb1EEENS1_25SingleTileBwdLPTSchedulerILb1ELi64ELb1EEEEEEEEEvNT_6ParamsE --------------------------
	.section	.nv.shared._ZN7cutlass13device_kernelIN5flash19enable_sm80_to_sm89INS1_16FlashAttnBwdSm80INS1_25CollectiveMainloopBwdSm80ILi1ELi1EN4cute5tupleIJNS5_1CILi64EEES8_NS7_ILi192EEEEEENS_6half_tEfNS_4arch4Sm80ELb1ELb0ELb1ELb1ELb1ELb0ELb0ELb0ELi2ELi2ELi2ELi2ELb1EEENS1_24CollectiveEpilogueBwdGQAISA_fSD_Li256ELb1ELb1EEENS1_25SingleTileBwdLPTSchedulerILb1ELi64ELb1EEEEEEEEEvNT_6ParamsE,"aw",@nobits
	.sectionflags	@""
	.align	16
	.zero		1024


//--------------------- .nv.shared._ZN7cutlass13device_kernelIN5flash19enable_sm80_to_sm89INS1_16FlashAttnBwdSm80INS1_25CollectiveMainloopBwdSm80ILi2ELi1EN4cute5tupleIJNS5_1CILi64EEENS7_ILi80EEENS7_ILi192EEEEEENS_6half_tEfNS_4arch4Sm80ELb0ELb0ELb1ELb0ELb0ELb0ELb1ELb0ELi2ELi4ELi2ELi2ELb0EEENS1_21CollectiveEpilogueBwdISB_SC_SE_Li256ELb0ELb1ELi4EEENS1_19SingleTileSchedulerILb0ELb0ELb0ELi80EEEEEEEEEvNT_6ParamsE --------------------------
	.section	.nv.shared._ZN7cutlass13device_kernelIN5flash19enable_sm80_to_sm89INS1_16FlashAttnBwdSm80INS1_25CollectiveMainloopBwdSm80ILi2ELi1EN4cute5tupleIJNS5_1CILi64EEENS7_ILi80EEENS7_ILi192EEEEEENS_6half_tEfNS_4arch4Sm80ELb0ELb0ELb1ELb0ELb0ELb0ELb1ELb0ELi2ELi4ELi2ELi2ELb0EEENS1_21CollectiveEpilogueBwdISB_SC_SE_Li256ELb0ELb1ELi4EEENS1_19SingleTileSchedulerILb0ELb0ELb0ELi80EEEEEEEEEvNT_6ParamsE,"aw",@nobits
	.sectionflags	@""
	.align	16
	.zero		1024


//--------------------- .nv.shared._ZN7cutlass13device_kernelIN5flash19enable_sm80_to_sm89INS1_16FlashAttnBwdSm80INS1_25CollectiveMainloopBwdSm80ILi2ELi1EN4cute5tupleIJNS5_1CILi64EEENS7_ILi80EEENS7_ILi192EEEEEENS_6half_tEfNS_4arch4Sm80ELb0ELb0ELb1ELb0ELb1ELb0ELb1ELb0ELi2ELi4ELi2ELi2ELb0EEENS1_21CollectiveEpilogueBwdISB_SC_SE_Li256ELb0ELb1ELi4EEENS1_19SingleTileSchedulerILb0ELb0ELb0ELi80EEEEEEEEEvNT_6ParamsE --------------------------
	.section	.nv.shared._ZN7cutlass13device_kernelIN5flash19enable_sm80_to_sm89INS1_16FlashAttnBwdSm80INS1_25CollectiveMainloopBwdSm80ILi2ELi1EN4cute5tupleIJNS5_1CILi64EEENS7_ILi80EEENS7_ILi192EEEEEENS_6half_tEfNS_4arch4Sm80ELb0ELb0ELb1ELb0ELb1ELb0ELb1ELb0ELi2ELi4ELi2ELi2ELb0EEENS1_21CollectiveEpilogueBwdISB_SC_SE_Li256ELb0ELb1ELi4EEENS1_19SingleTileSchedulerILb0ELb0ELb0ELi80EEEEEEEEEvNT_6ParamsE,"aw",@nobits
	.sectionflags	@""
	.align	16
	.zero		1024


//--------------------- .nv.shared._ZN7cutlass13device_kernelIN5flash19enable_sm80_to_sm89INS1_16FlashAttnBwdSm80INS1_25CollectiveMainloopBwdSm80ILi2ELi1EN4cute5tupleIJNS5_1CILi64EEENS7_ILi80EEENS7_ILi192EEEEEENS_6half_tEfNS_4arch4Sm80ELb0ELb0ELb1ELb0ELb0ELb0ELb1ELb0ELi2ELi4ELi2ELi2ELb0EEENS1_24CollectiveEpilogueBwdGQAISB_fSE_Li256ELb0ELb0EEENS1_19SingleTileSchedulerILb0ELb0ELb0ELi80EEEEEEEEEvNT_6ParamsE --------------------------
	.section	.nv.shared._ZN7cutlass13device_kernelIN5flash19enable_sm80_to_sm89INS1_16FlashAttnBwdSm80INS1_25CollectiveMainloopBwdSm80ILi2ELi1EN4cute5tupleIJNS5_1CILi64EEENS7_ILi80EEENS7_ILi192EEEEEENS_6half_tEfNS_4arch4Sm80ELb0ELb0ELb1ELb0ELb0ELb0ELb1ELb0ELi2ELi4ELi2ELi2ELb0EEENS1_24CollectiveEpilogueBwdGQAISB_fSE_Li256ELb0ELb0EEENS1_19SingleTileSchedulerILb0ELb0ELb0ELi80EEEEEEEEEvNT_6ParamsE,"aw",@nobits
	.sectionflags	@""
	.align	16
	.zero		1024


//--------------------- .nv.shared._ZN7cutlass13device_kernelIN5flash19enable_sm80_to_sm89INS1_16FlashAttnBwdSm80INS1_25CollectiveMainloopBwdSm80ILi2ELi1EN4cute5tupleIJNS5_1CILi64EEENS7_ILi80EEENS7_ILi192EEEEEENS_6half_tEfNS_4arch4Sm80ELb0ELb0ELb1ELb0ELb1ELb0ELb1ELb0ELi2ELi4ELi2ELi2ELb0EEENS1_24CollectiveEpilogueBwdGQAISB_fSE_Li256ELb0ELb1EEENS1_19SingleTileSchedulerILb0ELb0ELb0ELi80EEEEEEEEEvNT_6ParamsE --------------------------
	.section	.nv.shared._ZN7cutlass13device_kernelIN5flash19enable_sm80_to_sm89INS1_16FlashAttnBwdSm80INS1_25CollectiveMainloopBwdSm80ILi2ELi1EN4cute5tupleIJNS5_1CILi64EEENS7_ILi80EEENS7_ILi192EEEEEENS_6half_tEfNS_4arch4Sm80ELb0ELb0ELb1ELb0ELb1ELb0ELb1ELb0ELi2ELi4ELi2ELi2ELb0EEENS1_24CollectiveEpilogueBwdGQAISB_fSE_Li256ELb0ELb1EEENS1_19SingleTileSchedulerILb0ELb0ELb0ELi80EEEEEEEEEvNT_6ParamsE,"aw",@nobits
	.sectionflags	@""
	.align	16
	.zero		1024


//--------------------- .nv.shared._ZN7cutlass13device_kernelIN5flash19enable_sm80_to_sm89INS1_16FlashAttnBwdSm80INS1_25CollectiveMainloopBwdSm80ILi2ELi1EN4cute5tupleIJNS5_1CILi64EEENS7_ILi80EEENS7_ILi192EEEEEENS_6half_tEfNS_4arch4Sm80ELb0ELb0ELb1ELb1ELb0ELb0ELb1ELb0ELi2ELi4ELi2ELi2ELb0EEENS1_21CollectiveEpilogueBwdISB_SC_SE_Li256ELb1ELb1ELi4EEENS1_19SingleTileSchedulerILb1ELb0ELb0ELi80EEEEEEEEEvNT_6ParamsE --------------------------
	.section	.nv.shared._ZN7cutlass13device_kernelIN5flash19enable_sm80_to_sm89INS1_16FlashAttnBwdSm80INS1_25CollectiveMainloopBwdSm80ILi2ELi1EN4cute5tupleIJNS5_1CILi64EEENS7_ILi80EEENS7_ILi192EEEEEENS_6half_tEfNS_4arch4Sm80ELb0ELb0ELb1ELb1ELb0ELb0ELb1ELb0ELi2ELi4ELi2ELi2ELb0EEENS1_21CollectiveEpilogueBwdISB_SC_SE_Li256ELb1ELb1ELi4EEENS1_19SingleTileSchedulerILb1ELb0ELb0ELi80EEEEEEEEEvNT_6ParamsE,"aw",@nobits
	.sectionflags	@""
	.align	16
	.zero		1024


//--------------------- .nv.shared._ZN7cutlass13device_kernelIN5flash19enable_sm80_to_sm89INS1_16FlashAttnBwdSm80INS1_25CollectiveMainloopBwdSm80ILi2ELi1EN4cute5tupleIJNS5_1CILi64EEENS7_ILi80EEENS7_ILi192EEEEEENS_6half_tEfNS_4arch4Sm80ELb0ELb0ELb1ELb1ELb1ELb0ELb1ELb0ELi2ELi4ELi2ELi2ELb0EEENS1_21CollectiveEpilogueBwdISB_SC_SE_Li256ELb1ELb1ELi4EEENS1_19SingleTileSchedulerILb1ELb0ELb0ELi80EEEEEEEEEvNT_6ParamsE --------------------------
	.section	.nv.shared._ZN7cutlass13device_kernelIN5flash19enable_sm80_to_sm89INS1_16FlashAttnBwdSm80INS1_25CollectiveMainloopBwdSm80ILi2ELi1EN4cute5tupleIJNS5_1CILi64EEENS7_ILi80EEENS7_ILi192EEEEEENS_6half_tEfNS_4arch4Sm80ELb0ELb0ELb1ELb1ELb1ELb0ELb1ELb0ELi2ELi4ELi2ELi2ELb0EEENS1_21CollectiveEpilogueBwdISB_SC_SE_Li256ELb1ELb1ELi4EEENS1_19SingleTileSchedulerILb1ELb0ELb0ELi80EEEEEEEEEvNT_6ParamsE,"aw",@nobits
	.sectionflags	@""
	.align	16
	.zero		1024


//--------------------- .nv.shared._ZN7cutlass13device_kernelIN5flash19enable_sm80_to_sm89INS1_16FlashAttnBwdSm80INS1_25CollectiveMainloopBwdSm80ILi2ELi1EN4cute5tupleIJNS5_1CILi64EEENS7_ILi80EEENS7_ILi192EEEEEENS_6half_tEfNS_4arch4Sm80ELb0ELb0ELb1ELb1ELb0ELb0ELb1ELb0ELi2ELi4ELi2ELi2ELb0EEENS1_24CollectiveEpilogueBwdGQAISB_fSE_Li256ELb1ELb0EEENS1_19SingleTileSchedulerILb1ELb0ELb0ELi80EEEEEEEEEvNT_6ParamsE --------------------------
	.section	.nv.shared._ZN7cutlass13device_kernelIN5flash19enable_sm80_to_sm89INS1_16FlashAttnBwdSm80INS1_25CollectiveMainloopBwdSm80ILi2ELi1EN4cute5tupleIJNS5_1CILi64EEENS7_ILi80EEENS7_ILi192EEEEEENS_6half_tEfNS_4arch4Sm80ELb0ELb0ELb1ELb1ELb0ELb0ELb1ELb0ELi2ELi4ELi2ELi2ELb0EEENS1_24CollectiveEpilogueBwdGQAISB_fSE_Li256ELb1ELb0EEENS1_19SingleTileSchedulerILb1ELb0ELb0ELi80EEEEEEEEEvNT_6ParamsE,"aw",@nobits
	.sectionflags	@""
	.align	16
	.zero		1024


//--------------------- .nv.shared._ZN7cutlass13device_kernelIN5flash19enable_sm80_to_sm89INS1_16FlashAttnBwdSm80INS1_25CollectiveMainloopBwdSm80ILi2ELi1EN4cute5tupleIJNS5_1CILi64EEENS7_ILi80EEENS7_ILi192EEEEEENS_6half_tEfNS_4arch4Sm80ELb0ELb0ELb1ELb1ELb1ELb0ELb1ELb0ELi2ELi4ELi2ELi2ELb0EEENS1_24CollectiveEpilogueBwdGQAISB_fSE_Li256ELb1ELb1EEENS1_19SingleTileSchedulerILb1ELb0ELb0ELi80EEEEEEEEEvNT_6ParamsE --------------------------
	.section	.nv.shared._ZN7cutlass13device_kernelIN5flash19enable_sm80_to_sm89INS1_16FlashAttnBwdSm80INS1_25CollectiveMainloopBwdSm80ILi2ELi1EN4cute5tupleIJNS5_1CILi64EEENS7_ILi80EEENS7_ILi192EEEEEENS_6half_tEfNS_4arch4Sm80ELb0ELb0ELb1ELb1ELb1ELb0ELb1ELb0ELi2ELi4ELi2ELi2ELb0EEENS1_24CollectiveEpilogueBwdGQAISB_fSE_Li256ELb1ELb1EEENS1_19SingleTileSchedulerILb1ELb0ELb0ELi80EEEEEEEEEvNT_6ParamsE,"aw",@nobits
	.sectionflags	@""
	.align	16
	.zero		1024


//--------------------- .nv.shared._ZN7cutlass13device_kernelIN5flash19enable_sm80_to_sm89INS1_16FlashAttnBwdSm80INS1_25CollectiveMainloopBwdSm80ILi2ELi1EN4cute5tupleIJNS5_1CILi64EEENS7_ILi80EEENS7_ILi192EEEEEENS_6half_tEfNS_4arch4Sm80ELb0ELb1ELb1ELb0ELb0ELb0ELb1ELb0ELi2ELi4ELi2ELi2ELb0EEENS1_21CollectiveEpilogueBwdISB_SC_SE_Li256ELb0ELb1ELi4EEENS1_19SingleTileSchedulerILb0ELb0ELb0ELi80EEEEEEEEEvNT_6ParamsE --------------------------
	.section	.nv.shared._ZN7cutlass13device_kernelIN5flash19enable_sm80_to_sm89INS1_16FlashAttnBwdSm80INS1_25CollectiveMainloopBwdSm80ILi2ELi1EN4cute5tupleIJNS5_1CILi64EEENS7_ILi80EEENS7_ILi192EEEEEENS_6half_tEfNS_4arch4Sm80ELb0ELb1ELb1ELb0ELb0ELb0ELb1ELb0ELi2ELi4ELi2ELi2ELb0EEENS1_21CollectiveEpilogueBwdISB_SC_SE_Li256ELb0ELb1ELi4EEENS1_19SingleTileSchedulerILb0ELb0ELb0ELi80EEEEEEEEEvNT_6ParamsE,"aw",@nobits
	.sectionflags	@""
	.align	16
	.zero		1024


//--------------------- .nv.shared._ZN7cutlass13device_kernelIN5flash19enable_sm80_to_sm89INS1_16FlashAttnBwdSm80INS1_25CollectiveMainloopBwdSm80ILi2ELi1EN4cute5tupleIJNS5_1CILi64EEENS7_ILi80EEENS7_ILi192EEEEEENS_6half_tEfNS_4arch4Sm80ELb0ELb1ELb1ELb0ELb1ELb0ELb1ELb0ELi2ELi4ELi2ELi2ELb0EEENS1_21CollectiveEpilogueBwdISB_SC_SE_Li256ELb0ELb1ELi4EEENS1_19SingleTileSchedulerILb0ELb0ELb0ELi80EEEEEEEEEvNT_6ParamsE --------------------------
	.section	.nv.shared._ZN7cutlass13device_kernelIN5flash19enable_sm80_to_sm89INS1_16FlashAttnBwdSm80INS1_25CollectiveMainloopBwdSm80ILi2ELi1EN4cute5tupleIJNS5_1CILi64EEENS7_ILi80EEENS7_ILi192EEEEEENS_6half_tEfNS_4arch4Sm80ELb0ELb1ELb1ELb0ELb1ELb0ELb1ELb0ELi2ELi4ELi2ELi2ELb0EEENS1_21CollectiveEpilogueBwdISB_SC_SE_Li256ELb0ELb1ELi4EEENS1_19SingleTileSchedulerILb0ELb0ELb0ELi80EEEEEEEEEvNT_6ParamsE,"aw",@nobits
	.sectionflags	@""
	.align	16
	.zero		1024


//--------------------- .nv.shared._ZN7cutlass13device_kernelIN5flash19enable_sm80_to_sm89INS1_16FlashAttnBwdSm80INS1_25CollectiveMainloopBwdSm80ILi2ELi1EN4cute5tupleIJNS5_1CILi64EEENS7_ILi80EEENS7_ILi192EEEEEENS_6half_tEfNS_4arch4Sm80ELb0ELb1ELb1ELb0ELb0ELb0ELb1ELb0ELi2ELi4ELi2ELi2ELb0EEENS1_24CollectiveEpilogueBwdGQAISB_fSE_Li256ELb0ELb0EEENS1_19SingleTileSchedulerILb0ELb0ELb0ELi80EEEEEEEEEvNT_6ParamsE --------------------------
	.section	.nv.shared._ZN7cutlass13device_kernelIN5flash19enable_sm80_to_sm89INS1_16FlashAttnBwdSm80INS1_25CollectiveMainloopBwdSm80ILi2ELi1EN4cute5tupleIJNS5_1CILi64EEENS7_ILi80EEENS7_ILi192EEEEEENS_6half_tEfNS_4arch4Sm80ELb0ELb1ELb1ELb0ELb0ELb0ELb1ELb0ELi2ELi4ELi2ELi2ELb0EEENS1_24CollectiveEpilogueBwdGQAISB_fSE_Li256ELb0ELb0EEENS1_19SingleTileSchedulerILb0ELb0ELb0ELi80EEEEEEEEEvNT_6ParamsE,"aw",@nobits
	.sectionflags	@""
	.align	16
	.zero		1024


//--------------------- .nv.shared._ZN7cutlass13device_kernelIN5flash19enable_sm80_to_sm89INS1_16FlashAttnBwdSm80INS1_25CollectiveMainloopBwdSm80ILi2ELi1EN4cute5tupleIJNS5_1CILi64EEENS7_ILi80EEENS7_ILi192EEEEEENS_6half_tEfNS_4arch4Sm80ELb0ELb1ELb1ELb0ELb1ELb0ELb1ELb0ELi2ELi4ELi2ELi2ELb0EEENS1_24CollectiveEpilogueBwdGQAISB_fSE_Li256ELb0ELb1EEENS1_19SingleTileSchedulerILb0ELb0ELb0ELi80EEEEEEEEEvNT_6ParamsE --------------------------
	.section	.nv.shared._ZN7cutlass13device_kernelIN5flash19enable_sm80_to_sm89INS1_16FlashAttnBwdSm80INS1_25CollectiveMainloopBwdSm80ILi2ELi1EN4cute5tupleIJNS5_1CILi64EEENS7_ILi80EEENS7_ILi192EEEEEENS_6half_tEfNS_4arch4Sm80ELb0ELb1ELb1ELb0ELb1ELb0ELb1ELb0ELi2ELi4ELi2ELi2ELb0EEENS1_24CollectiveEpilogueBwdGQAISB_fSE_Li256ELb0ELb1EEENS1_19SingleTileSchedulerILb0ELb0ELb0ELi80EEEEEEEEEvNT_6ParamsE,"aw",@nobits
	.sectionflags	@""
	.align	16
	.zero		1024


//--------------------- .nv.shared._ZN7cutlass13device_kernelIN5flash19enable_sm80_to_sm89INS1_16FlashAttnBwdSm80INS1_25CollectiveMainloopBwdSm80ILi2ELi1EN4cute5tupleIJNS5_1CILi64EEENS7_ILi80EEENS7_ILi192EEEEEENS_6half_tEfNS_4arch4Sm80ELb0ELb1ELb1ELb1ELb0ELb0ELb1ELb0ELi2ELi4ELi2ELi2ELb0EEENS1_21CollectiveEpilogueBwdISB_SC_SE_Li256ELb1ELb1ELi4EEENS1_19SingleTileSchedulerILb1ELb0ELb0ELi80EEEEEEEEEvNT_6ParamsE --------------------------
	.section	.nv.shared._ZN7cutlass13device_kernelIN5flash19enable_sm80_to_sm89INS1_16FlashAttnBwdSm80INS1_25CollectiveMainloopBwdSm80ILi2ELi1EN4cute5tupleIJNS5_1CILi64EEENS7_ILi80EEENS7_ILi192EEEEEENS_6half_tEfNS_4arch4Sm80ELb0ELb1ELb1ELb1ELb0ELb0ELb1ELb0ELi2ELi4ELi2ELi2ELb0EEENS1_21CollectiveEpilogueBwdISB_SC_SE_Li256ELb1ELb1ELi4EEENS1_19SingleTileSchedulerILb1ELb0ELb0ELi80EEEEEEEEEvNT_6ParamsE,"aw",@nobits
	.sectionflags	@""
	.align	16
	.zero		1024


//--------------------- .nv.shared._ZN7cutlass13device_kernelIN5flash19enable_sm80_to_sm89INS1_16FlashAttnBwdSm80INS1_25CollectiveMainloopBwdSm80ILi2ELi1EN4cute5tupleIJNS5_1CILi64EEENS7_ILi80EEENS7_ILi192EEEEEENS_6half_tEfNS_4arch4Sm80ELb0ELb1ELb1ELb1ELb1ELb0ELb1ELb0ELi2ELi4ELi2ELi2ELb0EEENS1_21CollectiveEpilogueBwdISB_SC_SE_Li256ELb1ELb1ELi4EEENS1_19SingleTileSchedulerILb1ELb0ELb0ELi80EEEEEEEEEvNT_6ParamsE --------------------------
	.section	.nv.shared._ZN7cutlass13device_kernelIN5flash19enable_sm80_to_sm89INS1_16FlashAttnBwdSm80INS1_25CollectiveMainloopBwdSm80ILi2ELi1EN4cute5tupleIJNS5_1CILi64EEENS7_ILi80EEENS7_ILi192EEEEEENS_6half_tEfNS_4arch4Sm80ELb0ELb1ELb1ELb1ELb1ELb0ELb1ELb0ELi2ELi4ELi2ELi2ELb0EEENS1_21CollectiveEpilogueBwdISB_SC_SE_Li256ELb1ELb1ELi4EEENS1_19SingleTileSchedulerILb1ELb0ELb0ELi80EEEEEEEEEvNT_6ParamsE,"aw",@nobits
	.sectionflags	@""
	.align	16
	.zero		1024


//--------------------- .nv.shared._ZN7cutlass13device_kernelIN5flash19enable_sm80_to_sm89INS1_16FlashAttnBwdSm80INS1_25CollectiveMainloopBwdSm80ILi2ELi1EN4cute5tupleIJNS5_1CILi64EEENS7_ILi80EEENS7_ILi192EEEEEENS_6half_tEfNS_4arch4Sm80ELb0ELb1ELb1ELb1ELb0ELb0ELb1ELb0ELi2ELi4ELi2ELi2ELb0EEENS1_24CollectiveEpilogueBwdGQAISB_fSE_Li256ELb1ELb0EEENS1_19SingleTileSchedulerILb1ELb0ELb0ELi80EEEEEEEEEvNT_6ParamsE --------------------------
	.section	.nv.shared._ZN7cutlass13device_kernelIN5flash19enable_sm80_to_sm89INS1_16FlashAttnBwdSm80INS1_25CollectiveMainloopBwdSm80ILi2ELi1EN4cute5tupleIJNS5_1CILi64EEENS7_ILi80EEENS7_ILi192EEEEEENS_6half_tEfNS_4arch4Sm80ELb0ELb1ELb1ELb1ELb0ELb0ELb1ELb0ELi2ELi4ELi2ELi2ELb0EEENS1_24CollectiveEpilogueBwdGQAISB_fSE_Li256ELb1ELb0EEENS1_19SingleTileSchedulerILb1ELb0ELb0ELi80EEEEEEEEEvNT_6ParamsE,"aw",@nobits
	.sectionflags	@""
	.align	16
	.zero		1024


//--------------------- .nv.shared._ZN7cutlass13device_kernelIN5flash19enable_sm80_to_sm89INS1_16FlashAttnBwdSm80INS1_25CollectiveMainloopBwdSm80ILi2ELi1EN4cute5tupleIJNS5_1CILi64EEENS7_ILi80EEENS7_ILi192EEEEEENS_6half_tEfNS_4arch4Sm80ELb0ELb1ELb1ELb1ELb1ELb0ELb1ELb0ELi2ELi4ELi2ELi2ELb0EEENS1_24CollectiveEpilogueBwdGQAISB_fSE_Li256ELb1ELb1EEENS1_19SingleTileSchedulerILb1ELb0ELb0ELi80EEEEEEEEEvNT_6ParamsE --------------------------
	.section	.nv.shared._ZN7cutlass13device_kernelIN5flash19enable_sm80_to_sm89INS1_16FlashAttnBwdSm80INS1_25CollectiveMainloopBwdSm80ILi2ELi1EN4cute5tupleIJNS5_1CILi64EEENS7_ILi80EEENS7_ILi192EEEEEENS_6half_tEfNS_4arch4Sm80ELb0ELb1ELb1ELb1ELb1ELb0ELb1ELb0ELi2ELi4ELi2ELi2ELb0EEENS1_24CollectiveEpilogueBwdGQAISB_fSE_Li256ELb1ELb1EEENS1_19SingleTileSchedulerILb1ELb0ELb0ELi80EEEEEEEEEvNT_6ParamsE,"aw",@nobits
	.sectionflags	@""
	.align	16
	.zero		1024


//--------------------- .nv.shared._ZN7cutlass13device_kernelIN5flash19enable_sm80_to_sm89INS1_16FlashAttnBwdSm80INS1_25CollectiveMainloopBwdSm80ILi2ELi1EN4cute5tupleIJNS5_1CILi64EEENS7_ILi80EEENS7_ILi192EEEEEENS_6half_tEfNS_4arch4Sm80ELb1ELb0ELb1ELb0ELb0ELb0ELb1ELb0ELi2ELi4ELi2ELi2ELb0EEENS1_21CollectiveEpilogueBwdISB_SC_SE_Li256ELb0ELb1ELi4EEENS1_25SingleTileBwdLPTSchedulerILb0ELi80ELb0EEEEEEEEEvNT_6ParamsE --------------------------
	.section	.nv.shared._ZN7cutlass13device_kernelIN5flash19enable_sm80_to_sm89INS1_16FlashAttnBwdSm80INS1_25CollectiveMainloopBwdSm80ILi2ELi1EN4cute5tupleIJNS5_1CILi64EEENS7_ILi80EEENS7_ILi192EEEEEENS_6half_tEfNS_4arch4Sm80ELb1ELb0ELb1ELb0ELb0ELb0ELb1ELb0ELi2ELi4ELi2ELi2ELb0EEENS1_21CollectiveEpilogueBwdISB_SC_SE_Li256ELb0ELb1ELi4EEENS1_25SingleTileBwdLPTSchedulerILb0ELi80ELb0EEEEEEEEEvNT_6ParamsE,"aw",@nobits
	.sectionflags	@""
	.align	16
	.zero		1024


//--------------------- .nv.shared._ZN7cutlass13device_kernelIN5flash19enable_sm80_to_sm89INS1_16FlashAttnBwdSm80INS1_25CollectiveMainloopBwdSm80ILi2ELi1EN4cute5tupleIJNS5_1CILi64EEENS7_ILi80EEENS7_ILi192EEEEEENS_6half_tEfNS_4arch4Sm80ELb1ELb0ELb1ELb0ELb1ELb0ELb1ELb0ELi2ELi4ELi2ELi2ELb0EEENS1_21CollectiveEpilogueBwdISB_SC_SE_Li256ELb0ELb1ELi4EEENS1_25SingleTileBwdLPTSchedulerILb0ELi80ELb1EEEEEEEEEvNT_6ParamsE --------------------------
	.section	.nv.shared._ZN7cutlass13device_kernelIN5flash19enable_sm80_to_sm89INS1_16FlashAttnBwdSm80INS1_25CollectiveMainloopBwdSm80ILi2ELi1EN4cute5tupleIJNS5_1CILi64EEENS7_ILi80EEENS7_ILi192EEEEEENS_6half_tEfNS_4arch4Sm80ELb1ELb0ELb1ELb0ELb1ELb0ELb1ELb0ELi2ELi4ELi2ELi2ELb0EEENS1_21CollectiveEpilogueBwdISB_SC_SE_Li256ELb0ELb1ELi4EEENS1_25SingleTileBwdLPTSchedulerILb0ELi80ELb1EEEEEEEEEvNT_6ParamsE,"aw",@nobits
	.sectionflags	@""
	.align	16
	.zero		1024


//--------------------- .nv.shared._ZN7cutlass13device_kernelIN5flash19enable_sm80_to_sm89INS1_16FlashAttnBwdSm80INS1_25CollectiveMainloopBwdSm80ILi2ELi1EN4cute5tupleIJNS5_1CILi64EEENS7_ILi80EEENS7_ILi192EEEEEENS_6half_tEfNS_4arch4Sm80ELb1ELb0ELb1ELb0ELb0ELb0ELb1ELb0ELi2ELi4ELi2ELi2ELb0EEENS1_24CollectiveEpilogueBwdGQAISB_fSE_Li256ELb0ELb0EEENS1_25SingleTileBwdLPTSchedulerILb0ELi80ELb0EEEEEEEEEvNT_6ParamsE --------------------------
	.section	.nv.shared._ZN7cutlass13device_kernelIN5flash19enable_sm80_to_sm89INS1_16FlashAttnBwdSm80INS1_25CollectiveMainloopBwdSm80ILi2ELi1EN4cute5tupleIJNS5_1CILi64EEENS7_ILi80EEENS7_ILi192EEEEEENS_6half_tEfNS_4arch4Sm80ELb1ELb0ELb1ELb0ELb0ELb0ELb1ELb0ELi2ELi4ELi2ELi2ELb0EEENS1_24CollectiveEpilogueBwdGQAISB_fSE_Li256ELb0ELb0EEENS1_25SingleTileBwdLPTSchedulerILb0ELi80ELb0EEEEEEEEEvNT_6ParamsE,"aw",@nobits
	.sectionflags	@""
	.align	16
	.zero		1024


//--------------------- .nv.shared._ZN7cutlass13device_kernelIN5flash19enable_sm80_to_sm89INS1_16FlashAttnBwdSm80INS1_25CollectiveMainloopBwdSm80ILi2ELi1EN4cute5tupleIJNS5_1CILi64EEENS7_ILi80EEENS7_ILi192EEEEEENS_6half_tEfNS_4arch4Sm80ELb1ELb0ELb1ELb0ELb1ELb0ELb1ELb0ELi2ELi4ELi2ELi2ELb0EEENS1_24CollectiveEpilogueBwdGQAISB_fSE_Li256ELb0ELb1EEENS1_25SingleTileBwdLPTSchedulerILb0ELi80ELb1EEEEEEEEEvNT_6ParamsE --------------------------
	.section	.nv.shared._ZN7cutlass13device_kernelIN5flash19enable_sm80_to_sm89INS1_16FlashAttnBwdSm80INS1_25CollectiveMainloopBwdSm80ILi2ELi1EN4cute5tupleIJNS5_1CILi64EEENS7_ILi80EEENS7_ILi192EEEEEENS_6half_tEfNS_4arch4Sm80ELb1ELb0ELb1ELb0ELb1ELb0ELb1ELb0ELi2ELi4ELi2ELi2ELb0EEENS1_24CollectiveEpilogueBwdGQAISB_fSE_Li256ELb0ELb1EEENS1_25SingleTileBwdLPTSchedulerILb0ELi80ELb1EEEEEEEEEvNT_6ParamsE,"aw",@nobits
	.sectionflags	@""
	.align	16
	.zero		1024


//--------------------- .nv.shared._ZN7cutlass13device_kernelIN5flash22FlashAttnBwdPreprocessIN4cute5tupleIJNS3_1CILi64EEENS5_ILi192EEEEEENS_6half_tEfNS_4arch4Sm80ELb1ELb0EEEEEvNT_6ParamsE --------------------------
	.section	.nv.shared._ZN7cutlass13device_kernelIN5flash22FlashAttnBwdPreprocessIN4cute5tupleIJNS3_1CILi64EEENS5_ILi192EEEEEENS_6half_tEfNS_4arch4Sm80ELb1ELb0EEEEEvNT_6ParamsE,"aw",@nobits
	.sectionflags	@""
	.align	16
	.zero		1024


//--------------------- .nv.shared._ZN7cutlass13device_kernelIN5flash19enable_sm80_to_sm89INS1_16FlashAttnBwdSm80INS1_25CollectiveMainloopBwdSm80ILi2ELi1EN4cute5tupleIJNS5_1CILi64EEENS7_ILi80EEENS7_ILi192EEEEEENS_6half_tEfNS_4arch4Sm80ELb1ELb0ELb1ELb1ELb0ELb0ELb1ELb0ELi2ELi4ELi2ELi2ELb0EEENS1_21CollectiveEpilogueBwdISB_SC_SE_Li256ELb1ELb1ELi4EEENS1_25SingleTileBwdLPTSchedulerILb1ELi80ELb0EEEEEEEEEvNT_6ParamsE --------------------------
	.section	.nv.shared._ZN7cutlass13device_kernelIN5flash19enable_sm80_to_sm89INS1_16FlashAttnBwdSm80INS1_25CollectiveMainloopBwdSm80ILi2ELi1EN4cute5tupleIJNS5_1CILi64EEENS7_ILi80EEENS7_ILi192EEEEEENS_6half_tEfNS_4arch4Sm80ELb1ELb0ELb1ELb1ELb0ELb0ELb1ELb0ELi2ELi4ELi2ELi2ELb0EEENS1_21CollectiveEpilogueBwdISB_SC_SE_Li256ELb1ELb1ELi4EEENS1_25SingleTileBwdLPTSchedulerILb1ELi80ELb0EEEEEEEEEvNT_6ParamsE,"aw",@nobits
	.sectionflags	@""
	.align	16
	.zero		1024


//--------------------- .nv.shared._ZN7cutlass13device_kernelIN5flash19enable_sm80_to_sm89INS1_16FlashAttnBwdSm80INS1_25CollectiveMainloopBwdSm80ILi2ELi1EN4cute5tupleIJNS5_1CILi64EEENS7_ILi80EEENS7_ILi192EEEEEENS_6half_tEfNS_4arch4Sm80ELb1ELb0ELb1ELb1ELb1ELb0ELb1ELb0ELi2ELi4ELi2ELi2ELb0EEENS1_21CollectiveEpilogueBwdISB_SC_SE_Li256ELb1ELb1ELi4EEENS1_25SingleTileBwdLPTSchedulerILb1ELi80ELb1EEEEEEEEEvNT_6ParamsE --------------------------
	.section	.nv.shared._ZN7cutlass13device_kernelIN5flash19enable_sm80_to_sm89INS1_16FlashAttnBwdSm80INS1_25CollectiveMainloopBwdSm80ILi2ELi1EN4cute5tupleIJNS5_1CILi64EEENS7_ILi80EEENS7_ILi192EEEEEENS_6half_tEfNS_4arch4Sm80ELb1ELb0ELb1ELb1ELb1ELb0ELb1ELb0ELi2ELi4ELi2ELi2ELb0EEENS1_21CollectiveEpilogueBwdISB_SC_SE_Li256ELb1ELb1ELi4EEENS1_25SingleTileBwdLPTSchedulerILb1ELi80ELb1EEEEEEEEEvNT_6ParamsE,"aw",@nobits
	.sectionflags	@""
	.align	16
	.zero		1024


//--------------------- .nv.shared._ZN7cutlass13device_kernelIN5flash19enable_sm80_to_sm89INS1_16FlashAttnBwdSm80INS1_25CollectiveMainloopBwdSm80ILi2ELi1EN4cute5tupleIJNS5_1CILi64EEENS7_ILi80EEENS7_ILi192EEEEEENS_6half_tEfNS_4arch4Sm80ELb1ELb0ELb1ELb1ELb0ELb0ELb1ELb0ELi2ELi4ELi2ELi2ELb0EEENS1_24CollectiveEpilogueBwdGQAISB_fSE_Li256ELb1ELb0EEENS1_25SingleTileBwdLPTSchedulerILb1ELi80ELb0EEEEEEEEEvNT_6ParamsE --------------------------
	.section	.nv.shared._ZN7cutlass13device_kernelIN5flash19enable_sm80_to_sm89INS1_16FlashAttnBwdSm80INS1_25CollectiveMainloopBwdSm80ILi2ELi1EN4cute5tupleIJNS5_1CILi64EEENS7_ILi80EEENS7_ILi192EEEEEENS_6half_tEfNS_4arch4Sm80ELb1ELb0ELb1ELb1ELb0ELb0ELb1ELb0ELi2ELi4ELi2ELi2ELb0EEENS1_24CollectiveEpilogueBwdGQAISB_fSE_Li256ELb1ELb0EEENS1_25SingleTileBwdLPTSchedulerILb1ELi80ELb0EEEEEEEEEvNT_6ParamsE,"aw",@nobits
	.sectionflags	@""
	.align	16
	.zero		1024


//--------------------- .nv.shared._ZN7cutlass13device_kernelIN5flash32FlashAttnBwdPostprocessConvertdQIN4cute5tupleIJNS3_1CILi80EEENS5_ILi192EEEEEENS_6half_tEfNS_4arch4Sm80ELi256ENS3_8TiledMMAINS3_8MMA_AtomIJNS3_28SM80_16x8x16_F32F16F16F32_TNEEEENS3_6LayoutINS4_IJNS5_ILi4EEENS5_ILi2EEENS5_ILi1EEEEEENS4_IJSJ_SH_NS5_ILi0EEEEEEEENS4_IJNS5_ILi64EEENS5_ILi16EEESP_EEEEELb1EEEEEvNT_6ParamsE --------------------------
	.section	.nv.shared._ZN7cutlass13device_kernelIN5flash32FlashAttnBwdPostprocessConvertdQIN4cute5tupleIJNS3_1CILi80EEENS5_ILi192EEEEEENS_6half_tEfNS_4arch4Sm80ELi256ENS3_8TiledMMAINS3_8MMA_AtomIJNS3_28SM80_16x8x16_F32F16F16F32_TNEEEENS3_6LayoutINS4_IJNS5_ILi4EEENS5_ILi2EEENS5_ILi1EEEEEENS4_IJSJ_SH_NS5_ILi0EEEEEEEENS4_IJNS5_ILi64EEENS5_ILi16EEESP_EEEEELb1EEEEEvNT_6ParamsE,"aw",@nobits
	.sectionflags	@""
	.align	16
	.zero		1024


//--------------------- .nv.shared._ZN7cutlass13device_kernelIN5flash32FlashAttnBwdPostprocessConvertdQIN4cute5tupleIJNS3_1CILi64EEENS5_ILi192EEEEEENS_6half_tEfNS_4arch4Sm80ELi256ENS3_8TiledMMAINS3_8MMA_AtomIJNS3_28SM80_16x8x16_F32F16F16F32_TNEEEENS3_6LayoutINS4_IJNS5_ILi2EEENS5_ILi4EEENS5_ILi1EEEEEENS4_IJSJ_SH_NS5_ILi0EEEEEEEENS4_IJNS5_ILi32EEES6_NS5_ILi16EEEEEEEELb0EEEEEvNT_6ParamsE --------------------------
	.section	.nv.shared._ZN7cutlass13device_kernelIN5flash32FlashAttnBwdPostprocessConvertdQIN4cute5tupleIJNS3_1CILi64EEENS5_ILi192EEEEEENS_6half_tEfNS_4arch4Sm80ELi256ENS3_8TiledMMAINS3_8MMA_AtomIJNS3_28SM80_16x8x16_F32F16F16F32_TNEEEENS3_6LayoutINS4_IJNS5_ILi2EEENS5_ILi4EEENS5_ILi1EEEEEENS4_IJSJ_SH_NS5_ILi0EEEEEEEENS4_IJNS5_ILi32EEES6_NS5_ILi16EEEEEEEELb0EEEEEvNT_6ParamsE,"aw",@nobits
	.sectionflags	@""
	.align	16
	.zero		1024


//--------------------- .nv.shared._ZN7cutlass13device_kernelIN5flash19enable_sm80_to_sm89INS1_16FlashAttnBwdSm80INS1_25CollectiveMainloopBwdSm80ILi2ELi1EN4cute5tupleIJNS5_1CILi64EEENS7_ILi80EEENS7_ILi192EEEEEENS_6half_tEfNS_4arch4Sm80ELb1ELb0ELb1ELb1ELb1ELb0ELb1ELb0ELi2ELi4ELi2ELi2ELb0EEENS1_24CollectiveEpilogueBwdGQAISB_fSE_Li256ELb1ELb1EEENS1_25SingleTileBwdLPTSchedulerILb1ELi80ELb1EEEEEEEEEvNT_6ParamsE --------------------------
	.section	.nv.shared._ZN7cutlass13device_kernelIN5flash19enable_sm80_to_sm89INS1_16FlashAttnBwdSm80INS1_25CollectiveMainloopBwdSm80ILi2ELi1EN4cute5tupleIJNS5_1CILi64EEENS7_ILi80EEENS7_ILi192EEEEEENS_6half_tEfNS_4arch4Sm80ELb1ELb0ELb1ELb1ELb1ELb0ELb1ELb0ELi2ELi4ELi2ELi2ELb0EEENS1_24CollectiveEpilogueBwdGQAISB_fSE_Li256ELb1ELb1EEENS1_25SingleTileBwdLPTSchedulerILb1ELi80ELb1EEEEEEEEEvNT_6ParamsE,"aw",@nobits
	.sectionflags	@""
	.align	16
	.zero		1024


//--------------------- .nv.shared._ZN7cutlass13device_kernelIN5flash22FlashAttnBwdPreprocessIN4cute5tupleIJNS3_1CILi64EEENS5_ILi192EEEEEENS_6half_tEfNS_4arch4Sm80ELb1ELb1EEEEEvNT_6ParamsE --------------------------
	.section	.nv.shared._ZN7cutlass13device_kernelIN5flash22FlashAttnBwdPreprocessIN4cute5tupleIJNS3_1CILi64EEENS5_ILi192EEEEEENS_6half_tEfNS_4arch4Sm80ELb1ELb1EEEEEvNT_6ParamsE,"aw",@nobits
	.sectionflags	@""
	.align	16
	.zero		1024


//--------------------- .nv.constant0._ZN7cutlass13device_kernelIN5flash19enable_sm80_to_sm89INS1_16FlashAttnBwdSm80INS1_25CollectiveMainloopBwdSm80ILi1ELi1EN4cute5tupleIJNS5_1CILi64EEES8_NS7_ILi192EEEEEENS_6half_tEfNS_4arch4Sm80ELb0ELb0ELb1ELb0ELb0ELb0ELb0ELb0ELi2ELi2ELi2ELi2ELb1EEENS1_21CollectiveEpilogueBwdISA_SB_SD_Li256ELb0ELb0ELi4EEENS1_19SingleTileSchedulerILb0ELb0ELb0ELi64EEEEEEEEEvNT_6ParamsE --------------------------
	.section	.nv.constant0._ZN7cutlass13device_kernelIN5flash19enable_sm80_to_sm89INS1_16FlashAttnBwdSm80INS1_25CollectiveMainloopBwdSm80ILi1ELi1EN4cute5tupleIJNS5_1CILi64EEES8_NS7_ILi192EEEEEENS_6half_tEfNS_4arch4Sm80ELb0ELb0ELb1ELb0ELb0ELb0ELb0ELb0ELi2ELi2ELi2ELi2ELb1EEENS1_21CollectiveEpilogueBwdISA_SB_SD_Li256ELb0ELb0ELi4EEENS1_19SingleTileSchedulerILb0ELb0ELb0ELi64EEEEEEEEEvNT_6ParamsE,"a",@progbits
	.sectionflags	@""
	.align	4
.nv.constant0._ZN7cutlass13device_kernelIN5flash19enable_sm80_to_sm89INS1_16FlashAttnBwdSm80INS1_25CollectiveMainloopBwdSm80ILi1ELi1EN4cute5tupleIJNS5_1CILi64EEES8_NS7_ILi192EEEEEENS_6half_tEfNS_4arch4Sm80ELb0ELb0ELb1ELb0ELb0ELb0ELb0ELb0ELi2ELi2ELi2ELi2ELb1EEENS1_21CollectiveEpilogueBwdISA_SB_SD_Li256ELb0ELb0ELi4EEENS1_19SingleTileSchedulerILb0ELb0ELb0ELi64EEEEEEEEEvNT_6ParamsE:
	.zero		1152


//--------------------- .nv.constant0._ZN7cutlass13device_kernelIN5flash19enable_sm80_to_sm89INS1_16FlashAttnBwdSm80INS1_25CollectiveMainloopBwdSm80ILi1ELi1EN4cute5tupleIJNS5_1CILi64EEES8_NS7_ILi192EEEEEENS_6half_tEfNS_4arch4Sm80ELb0ELb0ELb1ELb0ELb1ELb0ELb0ELb0ELi2ELi2ELi2ELi2ELb1EEENS1_21CollectiveEpilogueBwdISA_SB_SD_Li256ELb0ELb0ELi4EEENS1_19SingleTileSchedulerILb0ELb0ELb0ELi64EEEEEEEEEvNT_6ParamsE --------------------------
	.section	.nv.constant0._ZN7cutlass13device_kernelIN5flash19enable_sm80_to_sm89INS1_16FlashAttnBwdSm80INS1_25CollectiveMainloopBwdSm80ILi1ELi1EN4cute5tupleIJNS5_1CILi64EEES8_NS7_ILi192EEEEEENS_6half_tEfNS_4arch4Sm80ELb0ELb0ELb1ELb0ELb1ELb0ELb0ELb0ELi2ELi2ELi2ELi2ELb1EEENS1_21CollectiveEpilogueBwdISA_SB_SD_Li256ELb0ELb0ELi4EEENS1_19SingleTileSchedulerILb0ELb0ELb0ELi64EEEEEEEEEvNT_6ParamsE,"a",@progbits
	.sectionflags	@""
	.align	4
.nv.constant0._ZN7cutlass13device_kernelIN5flash19enable_sm80_to_sm89INS1_16FlashAttnBwdSm80INS1_25CollectiveMainloopBwdSm80ILi1ELi1EN4cute5tupleIJNS5_1CILi64EEES8_NS7_ILi192EEEEEENS_6half_tEfNS_4arch4Sm80ELb0ELb0ELb1ELb0ELb1ELb0ELb0ELb0ELi2ELi2ELi2ELi2ELb1EEENS1_21CollectiveEpilogueBwdISA_SB_SD_Li256ELb0ELb0ELi4EEENS1_19SingleTileSchedulerILb0ELb0ELb0ELi64EEEEEEEEEvNT_6ParamsE:
	.zero		1152


//--------------------- .nv.constant0._ZN7cutlass13device_kernelIN5flash19enable_sm80_to_sm89INS1_16FlashAttnBwdSm80INS1_25CollectiveMainloopBwdSm80ILi1ELi1EN4cute5tupleIJNS5_1CILi64EEES8_NS7_ILi192EEEEEENS_6half_tEfNS_4arch4Sm80ELb0ELb0ELb1ELb0ELb0ELb0ELb0ELb0ELi2ELi2ELi2ELi2ELb1EEENS1_24CollectiveEpilogueBwdGQAISA_fSD_Li256ELb0ELb0EEENS1_19SingleTileSchedulerILb0ELb0ELb0ELi64EEEEEEEEEvNT_6ParamsE --------------------------
	.section	.nv.constant0._ZN7cutlass13device_kernelIN5flash19enable_sm80_to_sm89INS1_16FlashAttnBwdSm80INS1_25CollectiveMainloopBwdSm80ILi1ELi1EN4cute5tupleIJNS5_1CILi64EEES8_NS7_ILi192EEEEEENS_6half_tEfNS_4arch4Sm80ELb0ELb0ELb1ELb0ELb0ELb0ELb0ELb0ELi2ELi2ELi2ELi2ELb1EEENS1_24CollectiveEpilogueBwdGQAISA_fSD_Li256ELb0ELb0EEENS1_19SingleTileSchedulerILb0ELb0ELb0ELi64EEEEEEEEEvNT_6ParamsE,"a",@progbits
	.sectionflags	@""
	.align	4
.nv.constant0._ZN7cutlass13device_kernelIN5flash19enable_sm80_to_sm89INS1_16FlashAttnBwdSm80INS1_25CollectiveMainloopBwdSm80ILi1ELi1EN4cute5tupleIJNS5_1CILi64EEES8_NS7_ILi192EEEEEENS_6half_tEfNS_4arch4Sm80ELb0ELb0ELb1ELb0ELb0ELb0ELb0ELb0ELi2ELi2ELi2ELi2ELb1EEENS1_24CollectiveEpilogueBwdGQAISA_fSD_Li256ELb0ELb0EEENS1_19SingleTileSchedulerILb0ELb0ELb0ELi64EEEEEEEEEvNT_6ParamsE:
	.zero		1160


//--------------------- .nv.constant0._ZN7cutlass13device_kernelIN5flash19enable_sm80_to_sm89INS1_16FlashAttnBwdSm80INS1_25CollectiveMainloopBwdSm80ILi1ELi1EN4cute5tupleIJNS5_1CILi64EEES8_NS7_ILi192EEEEEENS_6half_tEfNS_4arch4Sm80ELb0ELb0ELb1ELb0ELb1ELb0ELb0ELb0ELi2ELi2ELi2ELi2ELb1EEENS1_24CollectiveEpilogueBwdGQAISA_fSD_Li256ELb0ELb1EEENS1_19SingleTileSchedulerILb0ELb0ELb0ELi64EEEEEEEEEvNT_6ParamsE --------------------------
	.section	.nv.constant0._ZN7cutlass13device_kernelIN5flash19enable_sm80_to_sm89INS1_16FlashAttnBwdSm80INS1_25CollectiveMainloopBwdSm80ILi1ELi1EN4cute5tupleIJNS5_1CILi64EEES8_NS7_ILi192EEEEEENS_6half_tEfNS_4arch4Sm80ELb0ELb0ELb1ELb0ELb1ELb0ELb0ELb0ELi2ELi2ELi2ELi2ELb1EEENS1_24CollectiveEpilogueBwdGQAISA_fSD_Li256ELb0ELb1EEENS1_19SingleTileSchedulerILb0ELb0ELb0ELi64EEEEEEEEEvNT_6ParamsE,"a",@progbits
	.sectionflags	@""
	.align	4
.nv.constant0._ZN7cutlass13device_kernelIN5flash19enable_sm80_to_sm89INS1_16FlashAttnBwdSm80INS1_25CollectiveMainloopBwdSm80ILi1ELi1EN4cute5tupleIJNS5_1CILi64EEES8_NS7_ILi192EEEEEENS_6half_tEfNS_4arch4Sm80ELb0ELb0ELb1ELb0ELb1ELb0ELb0ELb0ELi2ELi2ELi2ELi2ELb1EEENS1_24CollectiveEpilogueBwdGQAISA_fSD_Li256ELb0ELb1EEENS1_19SingleTileSchedulerILb0ELb0ELb0ELi64EEEEEEEEEvNT_6ParamsE:
	.zero		1160


//--------------------- .nv.constant0._ZN7cutlass13device_kernelIN5flash19enable_sm80_to_sm89INS1_16FlashAttnBwdSm80INS1_25CollectiveMainloopBwdSm80ILi1ELi1EN4cute5tupleIJNS5_1CILi64EEES8_NS7_ILi192EEEEEENS_6half_tEfNS_4arch4Sm80ELb0ELb0ELb1ELb1ELb0ELb0ELb0ELb0ELi2ELi2ELi2ELi2ELb1EEENS1_21CollectiveEpilogueBwdISA_SB_SD_Li256ELb1ELb0ELi4EEENS1_19SingleTileSchedulerILb1ELb0ELb0ELi64EEEEEEEEEvNT_6ParamsE --------------------------
	.section	.nv.constant0._ZN7cutlass13device_kernelIN5flash19enable_sm80_to_sm89INS1_16FlashAttnBwdSm80INS1_25CollectiveMainloopBwdSm80ILi1ELi1EN4cute5tupleIJNS5_1CILi64EEES8_NS7_ILi192EEEEEENS_6half_tEfNS_4arch4Sm80ELb0ELb0ELb1ELb1ELb0ELb0ELb0ELb0ELi2ELi2ELi2ELi2ELb1EEENS1_21CollectiveEpilogueBwdISA_SB_SD_Li256ELb1ELb0ELi4EEENS1_19SingleTileSchedulerILb1ELb0ELb0ELi64EEEEEEEEEvNT_6ParamsE,"a",@progbits
	.sectionflags	@""
	.align	4
.nv.constant0._ZN7cutlass13device_kernelIN5flash19enable_sm80_to_sm89INS1_16FlashAttnBwdSm80INS1_25CollectiveMainloopBwdSm80ILi1ELi1EN4cute5tupleIJNS5_1CILi64EEES8_NS7_ILi192EEEEEENS_6half_tEfNS_4arch4Sm80ELb0ELb0ELb1ELb1ELb0ELb0ELb0ELb0ELi2ELi2ELi2ELi2ELb1EEENS1_21CollectiveEpilogueBwdISA_SB_SD_Li256ELb1ELb0ELi4EEENS1_19SingleTileSchedulerILb1ELb0ELb0ELi64EEEEEEEEEvNT_6ParamsE:
	.zero		1152


//--------------------- .nv.constant0._ZN7cutlass13device_kernelIN5flash19enable_sm80_to_sm89INS1_16FlashAttnBwdSm80INS1_25CollectiveMainloopBwdSm80ILi1ELi1EN4cute5tupleIJNS5_1CILi64EEES8_NS7_ILi192EEEEEENS_6half_tEfNS_4arch4Sm80ELb0ELb0ELb1ELb1ELb1ELb0ELb0ELb0ELi2ELi2ELi2ELi2ELb1EEENS1_21CollectiveEpilogueBwdISA_SB_SD_Li256ELb1ELb0ELi4EEENS1_19SingleTileSchedulerILb1ELb0ELb0ELi64EEEEEEEEEvNT_6ParamsE --------------------------
	.section	.nv.constant0._ZN7cutlass13device_kernelIN5flash19enable_sm80_to_sm89INS1_16FlashAttnBwdSm80INS1_25CollectiveMainloopBwdSm80ILi1ELi1EN4cute5tupleIJNS5_1CILi64EEES8_NS7_ILi192EEEEEENS_6half_tEfNS_4arch4Sm80ELb0ELb0ELb1ELb1ELb1ELb0ELb0ELb0ELi2ELi2ELi2ELi2ELb1EEENS1_21CollectiveEpilogueBwdISA_SB_SD_Li256ELb1ELb0ELi4EEENS1_19SingleTileSchedulerILb1ELb0ELb0ELi64EEEEEEEEEvNT_6ParamsE,"a",@progbits
	.sectionflags	@""
	.align	4
.nv.constant0._ZN7cutlass13device_kernelIN5flash19enable_sm80_to_sm89INS1_16FlashAttnBwdSm80INS1_25CollectiveMainloopBwdSm80ILi1ELi1EN4cute5tupleIJNS5_1CILi64EEES8_NS7_ILi192EEEEEENS_6half_tEfNS_4arch4Sm80ELb0ELb0ELb1ELb1ELb1ELb0ELb0ELb0ELi2ELi2ELi2ELi2ELb1EEENS1_21CollectiveEpilogueBwdISA_SB_SD_Li256ELb1ELb0ELi4EEENS1_19SingleTileSchedulerILb1ELb0ELb0ELi64EEEEEEEEEvNT_6ParamsE:
	.zero		1152


//--------------------- .nv.constant0._ZN7cutlass13device_kernelIN5flash19enable_sm80_to_sm89INS1_16FlashAttnBwdSm80INS1_25CollectiveMainloopBwdSm80ILi1ELi1EN4cute5tupleIJNS5_1CILi64EEES8_NS7_ILi192EEEEEENS_6half_tEfNS_4arch4Sm80ELb0ELb0ELb1ELb1ELb0ELb0ELb0ELb0ELi2ELi2ELi2ELi2ELb1EEENS1_24CollectiveEpilogueBwdGQAISA_fSD_Li256ELb1ELb0EEENS1_19SingleTileSchedulerILb1ELb0ELb0ELi64EEEEEEEEEvNT_6ParamsE --------------------------
	.section	.nv.constant0._ZN7cutlass13device_kernelIN5flash19enable_sm80_to_sm89INS1_16FlashAttnBwdSm80INS1_25CollectiveMainloopBwdSm80ILi1ELi1EN4cute5tupleIJNS5_1CILi64EEES8_NS7_ILi192EEEEEENS_6half_tEfNS_4arch4Sm80ELb0ELb0ELb1ELb1ELb0ELb0ELb0ELb0ELi2ELi2ELi2ELi2ELb1EEENS1_24CollectiveEpilogueBwdGQAISA_fSD_Li256ELb1ELb0EEENS1_19SingleTileSchedulerILb1ELb0ELb0ELi64EEEEEEEEEvNT_6ParamsE,"a",@progbits
	.sectionflags	@""
	.align	4
.nv.constant0._ZN7cutlass13device_kernelIN5flash19enable_sm80_to_sm89INS1_16FlashAttnBwdSm80INS1_25CollectiveMainloopBwdSm80ILi1ELi1EN4cute5tupleIJNS5_1CILi64EEES8_NS7_ILi192EEEEEENS_6half_tEfNS_4arch4Sm80ELb0ELb0ELb1ELb1ELb0ELb0ELb0ELb0ELi2ELi2ELi2ELi2ELb1EEENS1_24CollectiveEpilogueBwdGQAISA_fSD_Li256ELb1ELb0EEENS1_19SingleTileSchedulerILb1ELb0ELb0ELi64EEEEEEEEEvNT_6ParamsE:
	.zero		1160


//--------------------- .nv.constant0._ZN7cutlass13device_kernelIN5flash19enable_sm80_to_sm89INS1_16FlashAttnBwdSm80INS1_25CollectiveMainloopBwdSm80ILi1ELi1EN4cute5tupleIJNS5_1CILi64EEES8_NS7_ILi192EEEEEENS_6half_tEfNS_4arch4Sm80ELb0ELb0ELb1ELb1ELb1ELb0ELb0ELb0ELi2ELi2ELi2ELi2ELb1EEENS1_24CollectiveEpilogueBwdGQAISA_fSD_Li256ELb1ELb1EEENS1_19SingleTileSchedulerILb1ELb0ELb0ELi64EEEEEEEEEvNT_6ParamsE --------------------------
	.section	.nv.constant0._ZN7cutlass13device_kernelIN5flash19enable_sm80_to_sm89INS1_16FlashAttnBwdSm80INS1_25CollectiveMainloopBwdSm80ILi1ELi1EN4cute5tupleIJNS5_1CILi64EEES8_NS7_ILi192EEEEEENS_6half_tEfNS_4arch4Sm80ELb0ELb0ELb1ELb1ELb1ELb0ELb0ELb0ELi2ELi2ELi2ELi2ELb1EEENS1_24CollectiveEpilogueBwdGQAISA_fSD_Li256ELb1ELb1EEENS1_19SingleTileSchedulerILb1ELb0ELb0ELi64EEEEEEEEEvNT_6ParamsE,"a",@progbits
	.sectionflags	@""
	.align	4
.nv.constant0._ZN7cutlass13device_kernelIN5flash19enable_sm80_to_sm89INS1_16FlashAttnBwdSm80INS1_25CollectiveMainloopBwdSm80ILi1ELi1EN4cute5tupleIJNS5_1CILi64EEES8_NS7_ILi192EEEEEENS_6half_tEfNS_4arch4Sm80ELb0ELb0ELb1ELb1ELb1ELb0ELb0ELb0ELi2ELi2ELi2ELi2ELb1EEENS1_24CollectiveEpilogueBwdGQAISA_fSD_Li256ELb1ELb1EEENS1_19SingleTileSchedulerILb1ELb0ELb0ELi64EEEEEEEEEvNT_6ParamsE:
	.zero		1160


//--------------------- .nv.constant0._ZN7cutlass13device_kernelIN5flash19enable_sm80_to_sm89INS1_16FlashAttnBwdSm80INS1_25CollectiveMainloopBwdSm80ILi1ELi1EN4cute5tupleIJNS5_1CILi64EEES8_NS7_ILi192EEEEEENS_6half_tEfNS_4arch4Sm80ELb0ELb1ELb1ELb0ELb0ELb0ELb0ELb0ELi2ELi2ELi2ELi2ELb1EEENS1_21CollectiveEpilogueBwdISA_SB_SD_Li256ELb0ELb0ELi4EEENS1_19SingleTileSchedulerILb0ELb0ELb0ELi64EEEEEEEEEvNT_6ParamsE --------------------------
	.section	.nv.constant0._ZN7cutlass13device_kernelIN5flash19enable_sm80_to_sm89INS1_16FlashAttnBwdSm80INS1_25CollectiveMainloopBwdSm80ILi1ELi1EN4cute5tupleIJNS5_1CILi64EEES8_NS7_ILi192EEEEEENS_6half_tEfNS_4arch4Sm80ELb0ELb1ELb1ELb0ELb0ELb0ELb0ELb0ELi2ELi2ELi2ELi2ELb1EEENS1_21CollectiveEpilogueBwdISA_SB_SD_Li256ELb0ELb0ELi4EEENS1_19SingleTileSchedulerILb0ELb0ELb0ELi64EEEEEEEEEvNT_6ParamsE,"a",@progbits
	.sectionflags	@""
	.align	4
.nv.constant0._ZN7cutlass13device_kernelIN5flash19enable_sm80_to_sm89INS1_16FlashAttnBwdSm80INS1_25CollectiveMainloopBwdSm80ILi1ELi1EN4cute5tupleIJNS5_1CILi64EEES8_NS7_ILi192EEEEEENS_6half_tEfNS_4arch4Sm80ELb0ELb1ELb1ELb0ELb0ELb0ELb0ELb0ELi2ELi2ELi2ELi2ELb1EEENS1_21CollectiveEpilogueBwdISA_SB_SD_Li256ELb0ELb0ELi4EEENS1_19SingleTileSchedulerILb0ELb0ELb0ELi64EEEEEEEEEvNT_6ParamsE:
	.zero		1152


//--------------------- .nv.constant0._ZN7cutlass13device_kernelIN5flash19enable_sm80_to_sm89INS1_16FlashAttnBwdSm80INS1_25CollectiveMainloopBwdSm80ILi1ELi1EN4cute5tupleIJNS5_1CILi64EEES8_NS7_ILi192EEEEEENS_6half_tEfNS_4arch4Sm80ELb0ELb1ELb1ELb0ELb1ELb0ELb0ELb0ELi2ELi2ELi2ELi2ELb1EEENS1_21CollectiveEpilogueBwdISA_SB_SD_Li256ELb0ELb0ELi4EEENS1_19SingleTileSchedulerILb0ELb0ELb0ELi64EEEEEEEEEvNT_6ParamsE --------------------------
	.section	.nv.constant0._ZN7cutlass13device_kernelIN5flash19enable_sm80_to_sm89INS1_16FlashAttnBwdSm80INS1_25CollectiveMainloopBwdSm80ILi1ELi1EN4cute5tupleIJNS5_1CILi64EEES8_NS7_ILi192EEEEEENS_6half_tEfNS_4arch4Sm80ELb0ELb1ELb1ELb0ELb1ELb0ELb0ELb0ELi2ELi2ELi2ELi2ELb1EEENS1_21CollectiveEpilogueBwdISA_SB_SD_Li256ELb0ELb0ELi4EEENS1_19SingleTileSchedulerILb0ELb0ELb0ELi64EEEEEEEEEvNT_6ParamsE,"a",@progbits
	.sectionflags	@""
	.align	4
.nv.constant0._ZN7cutlass13device_kernelIN5flash19enable_sm80_to_sm89INS1_16FlashAttnBwdSm80INS1_25CollectiveMainloopBwdSm80ILi1ELi1EN4cute5tupleIJNS5_1CILi64EEES8_NS7_ILi192EEEEEENS_6half_tEfNS_4arch4Sm80ELb0ELb1ELb1ELb0ELb1ELb0ELb0ELb0ELi2ELi2ELi2ELi2ELb1EEENS1_21CollectiveEpilogueBwdISA_SB_SD_Li256ELb0ELb0ELi4EEENS1_19SingleTileSchedulerILb0ELb0ELb0ELi64EEEEEEEEEvNT_6ParamsE:
	.zero		1152


//--------------------- .nv.constant0._ZN7cutlass13device_kernelIN5flash19enable_sm80_to_sm89INS1_16FlashAttnBwdSm80INS1_25CollectiveMainloopBwdSm80ILi1ELi1EN4cute5tupleIJNS5_1CILi64EEES8_NS7_ILi192EEEEEENS_6half_tEfNS_4arch4Sm80ELb0ELb1ELb1ELb0ELb0ELb0ELb0ELb0ELi2ELi2ELi2ELi2ELb1EEENS1_24CollectiveEpilogueBwdGQAISA_fSD_Li256ELb0ELb0EEENS1_19SingleTileSchedulerILb0ELb0ELb0ELi64EEEEEEEEEvNT_6ParamsE --------------------------
	.section	.nv.constant0._ZN7cutlass13device_kernelIN5flash19enable_sm80_to_sm89INS1_16FlashAttnBwdSm80INS1_25CollectiveMainloopBwdSm80ILi1ELi1EN4cute5tupleIJNS5_1CILi64EEES8_NS7_ILi192EEEEEENS_6half_tEfNS_4arch4Sm80ELb0ELb1ELb1ELb0ELb0ELb0ELb0ELb0ELi2ELi2ELi2ELi2ELb1EEENS1_24CollectiveEpilogueBwdGQAISA_fSD_Li256ELb0ELb0EEENS1_19SingleTileSchedulerILb0ELb0ELb0ELi64EEEEEEEEEvNT_6ParamsE,"a",@progbits
	.sectionflags	@""
	.align	4
.nv.constant0._ZN7cutlass13device_kernelIN5flash19enable_sm80_to_sm89INS1_16FlashAttnBwdSm80INS1_25CollectiveMainloopBwdSm80ILi1ELi1EN4cute5tupleIJNS5_1CILi64EEES8_NS7_ILi192EEEEEENS_6half_tEfNS_4arch4Sm80ELb0ELb1ELb1ELb0ELb0ELb0ELb0ELb0ELi2ELi2ELi2ELi2ELb1EEENS1_24CollectiveEpilogueBwdGQAISA_fSD_Li256ELb0ELb0EEENS1_19SingleTileSchedulerILb0ELb0ELb0ELi64EEEEEEEEEvNT_6ParamsE:
	.zero		1160


//--------------------- .nv.constant0._ZN7cutlass13device_kernelIN5flash19enable_sm80_to_sm89INS1_16FlashAttnBwdSm80INS1_25CollectiveMainloopBwdSm80ILi1ELi1EN4cute5tupleIJNS5_1CILi64EEES8_NS7_ILi192EEEEEENS_6half_tEfNS_4arch4Sm80ELb0ELb1ELb1ELb0ELb1ELb0ELb0ELb0ELi2ELi2ELi2ELi2ELb1EEENS1_24CollectiveEpilogueBwdGQAISA_fSD_Li256ELb0ELb1EEENS1_19SingleTileSchedulerILb0ELb0ELb0ELi64EEEEEEEEEvNT_6ParamsE --------------------------
	.section	.nv.constant0._ZN7cutlass13device_kernelIN5flash19enable_sm80_to_sm89INS1_16FlashAttnBwdSm80INS1_25CollectiveMainloopBwdSm80ILi1ELi1EN4cute5tupleIJNS5_1CILi64EEES8_NS7_ILi192EEEEEENS_6half_tEfNS_4arch4Sm80ELb0ELb1ELb1ELb0ELb1ELb0ELb0ELb0ELi2ELi2ELi2ELi2ELb1EEENS1_24CollectiveEpilogueBwdGQAISA_fSD_Li256ELb0ELb1EEENS1_19SingleTileSchedulerILb0ELb0ELb0ELi64EEEEEEEEEvNT_6ParamsE,"a",@progbits
	.sectionflags	@""
	.align	4
.nv.constant0._ZN7cutlass13device_kernelIN5flash19enable_sm80_to_sm89INS1_16FlashAttnBwdSm80INS1_25CollectiveMainloopBwdSm80ILi1ELi1EN4cute5tupleIJNS5_1CILi64EEES8_NS7_ILi192EEEEEENS_6half_tEfNS_4arch4Sm80ELb0ELb1ELb1ELb0ELb1ELb0ELb0ELb0ELi2ELi2ELi2ELi2ELb1EEENS1_24CollectiveEpilogueBwdGQAISA_fSD_Li256ELb0ELb1EEENS1_19SingleTileSchedulerILb0ELb0ELb0ELi64EEEEEEEEEvNT_6ParamsE:
	.zero		1160


//--------------------- .nv.constant0._ZN7cutlass13device_kernelIN5flash19enable_sm80_to_sm89INS1_16FlashAttnBwdSm80INS1_25CollectiveMainloopBwdSm80ILi1ELi1EN4cute5tupleIJNS5_1CILi64EEES8_NS7_ILi192EEEEEENS_6half_tEfNS_4arch4Sm80ELb0ELb1ELb1ELb1ELb0ELb0ELb0ELb0ELi2ELi2ELi2ELi2ELb1EEENS1_21CollectiveEpilogueBwdISA_SB_SD_Li256ELb1ELb0ELi4EEENS1_19SingleTileSchedulerILb1ELb0ELb0ELi64EEEEEEEEEvNT_6ParamsE --------------------------
	.section	.nv.constant0._ZN7cutlass13device_kernelIN5flash19enable_sm80_to_sm89INS1_16FlashAttnBwdSm80INS1_25CollectiveMainloopBwdSm80ILi1ELi1EN4cute5tupleIJNS5_1CILi64EEES8_NS7_ILi192EEEEEENS_6half_tEfNS_4arch4Sm80ELb0ELb1ELb1ELb1ELb0ELb0ELb0ELb0ELi2ELi2ELi2ELi2ELb1EEENS1_21CollectiveEpilogueBwdISA_SB_SD_Li256ELb1ELb0ELi4EEENS1_19SingleTileSchedulerILb1ELb0ELb0ELi64EEEEEEEEEvNT_6ParamsE,"a",@progbits
	.sectionflags	@""
	.align	4
.nv.constant0._ZN7cutlass13device_kernelIN5flash19enable_sm80_to_sm89INS1_16FlashAttnBwdSm80INS1_25CollectiveMainloopBwdSm80ILi1ELi1EN4cute5tupleIJNS5_1CILi64EEES8_NS7_ILi192EEEEEENS_6half_tEfNS_4arch4Sm80ELb0ELb1ELb1ELb1ELb0ELb0ELb0ELb0ELi2ELi2ELi2ELi2ELb1EEENS1_21CollectiveEpilogueBwdISA_SB_SD_Li256ELb1ELb0ELi4EEENS1_19SingleTileSchedulerILb1ELb0ELb0ELi64EEEEEEEEEvNT_6ParamsE:
	.zero		1152


//--------------------- .nv.constant0._ZN7cutlass13device_kernelIN5flash19enable_sm80_to_sm89INS1_16FlashAttnBwdSm80INS1_25CollectiveMainloopBwdSm80ILi1ELi1EN4cute5tupleIJNS5_1CILi64EEES8_NS7_ILi192EEEEEENS_6half_tEfNS_4arch4Sm80ELb0ELb1ELb1ELb1ELb1ELb0ELb0ELb0ELi2ELi2ELi2ELi2ELb1EEENS1_21CollectiveEpilogueBwdISA_SB_SD_Li256ELb1ELb0ELi4EEENS1_19SingleTileSchedulerILb1ELb0ELb0ELi64EEEEEEEEEvNT_6ParamsE --------------------------
	.section	.nv.constant0._ZN7cutlass13device_kernelIN5flash19enable_sm80_to_sm89INS1_16FlashAttnBwdSm80INS1_25CollectiveMainloopBwdSm80ILi1ELi1EN4cute5tupleIJNS5_1CILi64EEES8_NS7_ILi192EEEEEENS_6half_tEfNS_4arch4Sm80ELb0ELb1ELb1ELb1ELb1ELb0ELb0ELb0ELi2ELi2ELi2ELi2ELb1EEENS1_21CollectiveEpilogueBwdISA_SB_SD_Li256ELb1ELb0ELi4EEENS1_19SingleTileSchedulerILb1ELb0ELb0ELi64EEEEEEEEEvNT_6ParamsE,"a",@progbits
	.sectionflags	@""
	.align	4
.nv.constant0._ZN7cutlass13device_kernelIN5flash19enable_sm80_to_sm89INS1_16FlashAttnBwdSm80INS1_25CollectiveMainloopBwdSm80ILi1ELi1EN4cute5tupleIJNS5_1CILi64EEES8_NS7_ILi192EEEEEENS_6half_tEfNS_4arch4Sm80ELb0ELb1ELb1ELb1ELb1ELb0ELb0ELb0ELi2ELi2ELi2ELi2ELb1EEENS1_21CollectiveEpilogueBwdISA_SB_SD_Li256ELb1ELb0ELi4EEENS1_19SingleTileSchedulerILb1ELb0ELb0ELi64EEEEEEEEEvNT_6ParamsE:
	.zero		1152


//--------------------- .nv.constant0._ZN7cutlass13device_kernelIN5flash19enable_sm80_to_sm89INS1_16FlashAttnBwdSm80INS1_25CollectiveMainloopBwdSm80ILi1ELi1EN4cute5tupleIJNS5_1CILi64EEES8_NS7_ILi192EEEEEENS_6half_tEfNS_4arch4Sm80ELb0ELb1ELb1ELb1ELb0ELb0ELb0ELb0ELi2ELi2ELi2ELi2ELb1EEENS1_24CollectiveEpilogueBwdGQAISA_fSD_Li256ELb1ELb0EEENS1_19SingleTileSchedulerILb1ELb0ELb0ELi64EEEEEEEEEvNT_6ParamsE --------------------------
	.section	.nv.constant0._ZN7cutlass13device_kernelIN5flash19enable_sm80_to_sm89INS1_16FlashAttnBwdSm80INS1_25CollectiveMainloopBwdSm80ILi1ELi1EN4cute5tupleIJNS5_1CILi64EEES8_NS7_ILi192EEEEEENS_6half_tEfNS_4arch4Sm80ELb0ELb1ELb1ELb1ELb0ELb0ELb0ELb0ELi2ELi2ELi2ELi2ELb1EEENS1_24CollectiveEpilogueBwdGQAISA_fSD_Li256ELb1ELb0EEENS1_19SingleTileSchedulerILb1ELb0ELb0ELi64EEEEEEEEEvNT_6ParamsE,"a",@progbits
	.sectionflags	@""
	.align	4
.nv.constant0._ZN7cutlass13device_kernelIN5flash19enable_sm80_to_sm89INS1_16FlashAttnBwdSm80INS1_25CollectiveMainloopBwdSm80ILi1ELi1EN4cute5tupleIJNS5_1CILi64EEES8_NS7_ILi192EEEEEENS_6half_tEfNS_4arch4Sm80ELb0ELb1ELb1ELb1ELb0ELb0ELb0ELb0ELi2ELi2ELi2ELi2ELb1EEENS1_24CollectiveEpilogueBwdGQAISA_fSD_Li256ELb1ELb0EEENS1_19SingleTileSchedulerILb1ELb0ELb0ELi64EEEEEEEEEvNT_6ParamsE:
	.zero		1160


//--------------------- .nv.constant0._ZN7cutlass13device_kernelIN5flash19enable_sm80_to_sm89INS1_16FlashAttnBwdSm80INS1_25CollectiveMainloopBwdSm80ILi1ELi1EN4cute5tupleIJNS5_1CILi64EEES8_NS7_ILi192EEEEEENS_6half_tEfNS_4arch4Sm80ELb0ELb1ELb1ELb1ELb1ELb0ELb0ELb0ELi2ELi2ELi2ELi2ELb1EEENS1_24CollectiveEpilogueBwdGQAISA_fSD_Li256ELb1ELb1EEENS1_19SingleTileSchedulerILb1ELb0ELb0ELi64EEEEEEEEEvNT_6ParamsE --------------------------
	.section	.nv.constant0._ZN7cutlass13device_kernelIN5flash19enable_sm80_to_sm89INS1_16FlashAttnBwdSm80INS1_25CollectiveMainloopBwdSm80ILi1ELi1EN4cute5tupleIJNS5_1CILi64EEES8_NS7_ILi192EEEEEENS_6half_tEfNS_4arch4Sm80ELb0ELb1ELb1ELb1ELb1ELb0ELb0ELb0ELi2ELi2ELi2ELi2ELb1EEENS1_24CollectiveEpilogueBwdGQAISA_fSD_Li256ELb1ELb1EEENS1_19SingleTileSchedulerILb1ELb0ELb0ELi64EEEEEEEEEvNT_6ParamsE,"a",@progbits
	.sectionflags	@""
	.align	4
.nv.constant0._ZN7cutlass13device_kernelIN5flash19enable_sm80_to_sm89INS1_16FlashAttnBwdSm80INS1_25CollectiveMainloopBwdSm80ILi1ELi1EN4cute5tupleIJNS5_1CILi64EEES8_NS7_ILi192EEEEEENS_6half_tEfNS_4arch4Sm80ELb0ELb1ELb1ELb1ELb1ELb0ELb0ELb0ELi2ELi2ELi2ELi2ELb1EEENS1_24CollectiveEpilogueBwdGQAISA_fSD_Li256ELb1ELb1EEENS1_19SingleTileSchedulerILb1ELb0ELb0ELi64EEEEEEEEEvNT_6ParamsE:
	.zero		1160


//--------------------- .nv.constant0._ZN7cutlass13device_kernelIN5flash19enable_sm80_to_sm89INS1_16FlashAttnBwdSm80INS1_25CollectiveMainloopBwdSm80ILi1ELi1EN4cute5tupleIJNS5_1CILi64EEES8_NS7_ILi192EEEEEENS_6half_tEfNS_4arch4Sm80ELb1ELb0ELb1ELb0ELb0ELb0ELb0ELb0ELi2ELi2ELi2ELi2ELb1EEENS1_21CollectiveEpilogueBwdISA_SB_SD_Li256ELb0ELb0ELi4EEENS1_25SingleTileBwdLPTSchedulerILb0ELi64ELb0EEEEEEEEEvNT_6ParamsE --------------------------
	.section	.nv.constant0._ZN7cutlass13device_kernelIN5flash19enable_sm80_to_sm89INS1_16FlashAttnBwdSm80INS1_25CollectiveMainloopBwdSm80ILi1ELi1EN4cute5tupleIJNS5_1CILi64EEES8_NS7_ILi192EEEEEENS_6half_tEfNS_4arch4Sm80ELb1ELb0ELb1ELb0ELb0ELb0ELb0ELb0ELi2ELi2ELi2ELi2ELb1EEENS1_21CollectiveEpilogueBwdISA_SB_SD_Li256ELb0ELb0ELi4EEENS1_25SingleTileBwdLPTSchedulerILb0ELi64ELb0EEEEEEEEEvNT_6ParamsE,"a",@progbits
	.sectionflags	@""
	.align	4
.nv.constant0._ZN7cutlass13device_kernelIN5flash19enable_sm80_to_sm89INS1_16FlashAttnBwdSm80INS1_25CollectiveMainloopBwdSm80ILi1ELi1EN4cute5tupleIJNS5_1CILi64EEES8_NS7_ILi192EEEEEENS_6half_tEfNS_4arch4Sm80ELb1ELb0ELb1ELb0ELb0ELb0ELb0ELb0ELi2ELi2ELi2ELi2ELb1EEENS1_21CollectiveEpilogueBwdISA_SB_SD_Li256ELb0ELb0ELi4EEENS1_25SingleTileBwdLPTSchedulerILb0ELi64ELb0EEEEEEEEEvNT_6ParamsE:
	.zero		1176


//--------------------- .nv.constant0._ZN7cutlass13device_kernelIN5flash19enable_sm80_to_sm89INS1_16FlashAttnBwdSm80INS1_25CollectiveMainloopBwdSm80ILi1ELi1EN4cute5tupleIJNS5_1CILi64EEES8_NS7_ILi192EEEEEENS_6half_tEfNS_4arch4Sm80ELb1ELb0ELb1ELb0ELb1ELb0ELb0ELb0ELi2ELi2ELi2ELi2ELb1EEENS1_21CollectiveEpilogueBwdISA_SB_SD_Li256ELb0ELb0ELi4EEENS1_25SingleTileBwdLPTSchedulerILb0ELi64ELb1EEEEEEEEEvNT_6ParamsE --------------------------
	.section	.nv.constant0._ZN7cutlass13device_kernelIN5flash19enable_sm80_to_sm89INS1_16FlashAttnBwdSm80INS1_25CollectiveMainloopBwdSm80ILi1ELi1EN4cute5tupleIJNS5_1CILi64EEES8_NS7_ILi192EEEEEENS_6half_tEfNS_4arch4Sm80ELb1ELb0ELb1ELb0ELb1ELb0ELb0ELb0ELi2ELi2ELi2ELi2ELb1EEENS1_21CollectiveEpilogueBwdISA_SB_SD_Li256ELb0ELb0ELi4EEENS1_25SingleTileBwdLPTSchedulerILb0ELi64ELb1EEEEEEEEEvNT_6ParamsE,"a",@progbits
	.sectionflags	@""
	.align	4
.nv.constant0._ZN7cutlass13device_kernelIN5flash19enable_sm80_to_sm89INS1_16FlashAttnBwdSm80INS1_25CollectiveMainloopBwdSm80ILi1ELi1EN4cute5tupleIJNS5_1CILi64EEES8_NS7_ILi192EEEEEENS_6half_tEfNS_4arch4Sm80ELb1ELb0ELb1ELb0ELb1ELb0ELb0ELb0ELi2ELi2ELi2ELi2ELb1EEENS1_21CollectiveEpilogueBwdISA_SB_SD_Li256ELb0ELb0ELi4EEENS1_25SingleTileBwdLPTSchedulerILb0ELi64ELb1EEEEEEEEEvNT_6ParamsE:
	.zero		1176


//--------------------- .nv.constant0._ZN7cutlass13device_kernelIN5flash19enable_sm80_to_sm89INS1_16FlashAttnBwdSm80INS1_25CollectiveMainloopBwdSm80ILi1ELi1EN4cute5tupleIJNS5_1CILi64EEES8_NS7_ILi192EEEEEENS_6half_tEfNS_4arch4Sm80ELb1ELb0ELb1ELb0ELb0ELb0ELb0ELb0ELi2ELi2ELi2ELi2ELb1EEENS1_24CollectiveEpilogueBwdGQAISA_fSD_Li256ELb0ELb0EEENS1_25SingleTileBwdLPTSchedulerILb0ELi64ELb0EEEEEEEEEvNT_6ParamsE --------------------------
	.section	.nv.constant0._ZN7cutlass13device_kernelIN5flash19enable_sm80_to_sm89INS1_16FlashAttnBwdSm80INS1_25CollectiveMainloopBwdSm80ILi1ELi1EN4cute5tupleIJNS5_1CILi64EEES8_NS7_ILi192EEEEEENS_6half_tEfNS_4arch4Sm80ELb1ELb0ELb1ELb0ELb0ELb0ELb0ELb0ELi2ELi2ELi2ELi2ELb1EEENS1_24CollectiveEpilogueBwdGQAISA_fSD_Li256ELb0ELb0EEENS1_25SingleTileBwdLPTSchedulerILb0ELi64ELb0EEEEEEEEEvNT_6ParamsE,"a",@progbits
	.sectionflags	@""
	.align	4
.nv.constant0._ZN7cutlass13device_kernelIN5flash19enable_sm80_to_sm89INS1_16FlashAttnBwdSm80INS1_25CollectiveMainloopBwdSm80ILi1ELi1EN4cute5tupleIJNS5_1CILi64EEES8_NS7_ILi192EEEEEENS_6half_tEfNS_4arch4Sm80ELb1ELb0ELb1ELb0ELb0ELb0ELb0ELb0ELi2ELi2ELi2ELi2ELb1EEENS1_24CollectiveEpilogueBwdGQAISA_fSD_Li256ELb0ELb0EEENS1_25SingleTileBwdLPTSchedulerILb0ELi64ELb0EEEEEEEEEvNT_6ParamsE:
	.zero		1184


//--------------------- .nv.constant0._ZN7cutlass13device_kernelIN5flash19enable_sm80_to_sm89INS1_16FlashAttnBwdSm80INS1_25CollectiveMainloopBwdSm80ILi1ELi1EN4cute5tupleIJNS5_1CILi64EEES8_NS7_ILi192EEEEEENS_6half_tEfNS_4arch4Sm80ELb1ELb0ELb1ELb0ELb1ELb0ELb0ELb0ELi2ELi2ELi2ELi2ELb1EEENS1_24CollectiveEpilogueBwdGQAISA_fSD_Li256ELb0ELb1EEENS1_25SingleTileBwdLPTSchedulerILb0ELi64ELb1EEEEEEEEEvNT_6ParamsE --------------------------
	.section	.nv.constant0._ZN7cutlass13device_kernelIN5flash19enable_sm80_to_sm89INS1_16FlashAttnBwdSm80INS1_25CollectiveMainloopBwdSm80ILi1ELi1EN4cute5tupleIJNS5_1CILi64EEES8_NS7_ILi192EEEEEENS_6half_tEfNS_4arch4Sm80ELb1ELb0ELb1ELb0ELb1ELb0ELb0ELb0ELi2ELi2ELi2ELi2ELb1EEENS1_24CollectiveEpilogueBwdGQAISA_fSD_Li256ELb0ELb1EEENS1_25SingleTileBwdLPTSchedulerILb0ELi64ELb1EEEEEEEEEvNT_6ParamsE,"a",@progbits
	.sectionflags	@""
	.align	4
.nv.constant0._ZN7cutlass13device_kernelIN5flash19enable_sm80_to_sm89INS1_16FlashAttnBwdSm80INS1_25CollectiveMainloopBwdSm80ILi1ELi1EN4cute5tupleIJNS5_1CILi64EEES8_NS7_ILi192EEEEEENS_6half_tEfNS_4arch4Sm80ELb1ELb0ELb1ELb0ELb1ELb0ELb0ELb0ELi2ELi2ELi2ELi2ELb1EEENS1_24CollectiveEpilogueBwdGQAISA_fSD_Li256ELb0ELb1EEENS1_25SingleTileBwdLPTSchedulerILb0ELi64ELb1EEEEEEEEEvNT_6ParamsE:
	.zero		1184


//--------------------- .nv.constant0._ZN7cutlass13device_kernelIN5flash19enable_sm80_to_sm89INS1_16FlashAttnBwdSm80INS1_25CollectiveMainloopBwdSm80ILi1ELi1EN4cute5tupleIJNS5_1CILi64EEES8_NS7_ILi192EEEEEENS_6half_tEfNS_4arch4Sm80ELb1ELb0ELb1ELb1ELb0ELb0ELb0ELb0ELi2ELi2ELi2ELi2ELb1EEENS1_21CollectiveEpilogueBwdISA_SB_SD_Li256ELb1ELb0ELi4EEENS1_25SingleTileBwdLPTSchedulerILb1ELi64ELb0EEEEEEEEEvNT_6ParamsE --------------------------
	.section	.nv.constant0._ZN7cutlass13device_kernelIN5flash19enable_sm80_to_sm89INS1_16FlashAttnBwdSm80INS1_25CollectiveMainloopBwdSm80ILi1ELi1EN4cute5tupleIJNS5_1CILi64EEES8_NS7_ILi192EEEEEENS_6half_tEfNS_4arch4Sm80ELb1ELb0ELb1ELb1ELb0ELb0ELb0ELb0ELi2ELi2ELi2ELi2ELb1EEENS1_21CollectiveEpilogueBwdISA_SB_SD_Li256ELb1ELb0ELi4EEENS1_25SingleTileBwdLPTSchedulerILb1ELi64ELb0EEEEEEEEEvNT_6ParamsE,"a",@progbits
	.sectionflags	@""
	.align	4
.nv.constant0._ZN7cutlass13device_kernelIN5flash19enable_sm80_to_sm89INS1_16FlashAttnBwdSm80INS1_25CollectiveMainloopBwdSm80ILi1ELi1EN4cute5tupleIJNS5_1CILi64EEES8_NS7_ILi192EEEEEENS_6half_tEfNS_4arch4Sm80ELb1ELb0ELb1ELb1ELb0ELb0ELb0ELb0ELi2ELi2ELi2ELi2ELb1EEENS1_21CollectiveEpilogueBwdISA_SB_SD_Li256ELb1ELb0ELi4EEENS1_25SingleTileBwdLPTSchedulerILb1ELi64ELb0EEEEEEEEEvNT_6ParamsE:
	.zero		1176


//--------------------- .nv.constant0._ZN7cutlass13device_kernelIN5flash19enable_sm80_to_sm89INS1_16FlashAttnBwdSm80INS1_25CollectiveMainloopBwdSm80ILi1ELi1EN4cute5tupleIJNS5_1CILi64EEES8_NS7_ILi192EEEEEENS_6half_tEfNS_4arch4Sm80ELb1ELb0ELb1ELb1ELb1ELb0ELb0ELb0ELi2ELi2ELi2ELi2ELb1EEENS1_21CollectiveEpilogueBwdISA_SB_SD_Li256ELb1ELb0ELi4EEENS1_25SingleTileBwdLPTSchedulerILb1ELi64ELb1EEEEEEEEEvNT_6ParamsE --------------------------
	.section	.nv.constant0._ZN7cutlass13device_kernelIN5flash19enable_sm80_to_sm89INS1_16FlashAttnBwdSm80INS1_25CollectiveMainloopBwdSm80ILi1ELi1EN4cute5tupleIJNS5_1CILi64EEES8_NS7_ILi192EEEEEENS_6half_tEfNS_4arch4Sm80ELb1ELb0ELb1ELb1ELb1ELb0ELb0ELb0ELi2ELi2ELi2ELi2ELb1EEENS1_21CollectiveEpilogueBwdISA_SB_SD_Li256ELb1ELb0ELi4EEENS1_25SingleTileBwdLPTSchedulerILb1ELi64ELb1EEEEEEEEEvNT_6ParamsE,"a",@progbits
	.sectionflags	@""
	.align	4
.nv.constant0._ZN7cutlass13device_kernelIN5flash19enable_sm80_to_sm89INS1_16FlashAttnBwdSm80INS1_25CollectiveMainloopBwdSm80ILi1ELi1EN4cute5tupleIJNS5_1CILi64EEES8_NS7_ILi192EEEEEENS_6half_tEfNS_4arch4Sm80ELb1ELb0ELb1ELb1ELb1ELb0ELb0ELb0ELi2ELi2ELi2ELi2ELb1EEENS1_21CollectiveEpilogueBwdISA_SB_SD_Li256ELb1ELb0ELi4EEENS1_25SingleTileBwdLPTSchedulerILb1ELi64ELb1EEEEEEEEEvNT_6ParamsE:
	.zero		1176


//--------------------- .nv.constant0._ZN7cutlass13device_kernelIN5flash19enable_sm80_to_sm89INS1_16FlashAttnBwdSm80INS1_25CollectiveMainloopBwdSm80ILi1ELi1EN4cute5tupleIJNS5_1CILi64EEES8_NS7_ILi192EEEEEENS_6half_tEfNS_4arch4Sm80ELb1ELb0ELb1ELb1ELb0ELb0ELb0ELb0ELi2ELi2ELi2ELi2ELb1EEENS1_24CollectiveEpilogueBwdGQAISA_fSD_Li256ELb1ELb0EEENS1_25SingleTileBwdLPTSchedulerILb1ELi64ELb0EEEEEEEEEvNT_6ParamsE --------------------------
	.section	.nv.constant0._ZN7cutlass13device_kernelIN5flash19enable_sm80_to_sm89INS1_16FlashAttnBwdSm80INS1_25CollectiveMainloopBwdSm80ILi1ELi1EN4cute5tupleIJNS5_1CILi64EEES8_NS7_ILi192EEEEEENS_6half_tEfNS_4arch4Sm80ELb1ELb0ELb1ELb1ELb0ELb0ELb0ELb0ELi2ELi2ELi2ELi2ELb1EEENS1_24CollectiveEpilogueBwdGQAISA_fSD_Li256ELb1ELb0EEENS1_25SingleTileBwdLPTSchedulerILb1ELi64ELb0EEEEEEEEEvNT_6ParamsE,"a",@progbits
	.sectionflags	@""
	.align	4
.nv.constant0._ZN7cutlass13device_kernelIN5flash19enable_sm80_to_sm89INS1_16FlashAttnBwdSm80INS1_25CollectiveMainloopBwdSm80ILi1ELi1EN4cute5tupleIJNS5_1CILi64EEES8_NS7_ILi192EEEEEENS_6half_tEfNS_4arch4Sm80ELb1ELb0ELb1ELb1ELb0ELb0ELb0ELb0ELi2ELi2ELi2ELi2ELb1EEENS1_24CollectiveEpilogueBwdGQAISA_fSD_Li256ELb1ELb0EEENS1_25SingleTileBwdLPTSchedulerILb1ELi64ELb0EEEEEEEEEvNT_6ParamsE:
	.zero		1184


//--------------------- .nv.constant0._ZN7cutlass13device_kernelIN5flash19enable_sm80_to_sm89INS1_16FlashAttnBwdSm80INS1_25CollectiveMainloopBwdSm80ILi1ELi1EN4cute5tupleIJNS5_1CILi64EEES8_NS7_ILi192EEEEEENS_6half_tEfNS_4arch4Sm80ELb1ELb0ELb1ELb1ELb1ELb0ELb0ELb0ELi2ELi2ELi2ELi2ELb1EEENS1_24CollectiveEpilogueBwdGQAISA_fSD_Li256ELb1ELb1EEENS1_25SingleTileBwdLPTSchedulerILb1ELi64ELb1EEEEEEEEEvNT_6ParamsE --------------------------
	.section	.nv.constant0._ZN7cutlass13device_kernelIN5flash19enable_sm80_to_sm89INS1_16FlashAttnBwdSm80INS1_25CollectiveMainloopBwdSm80ILi1ELi1EN4cute5tupleIJNS5_1CILi64EEES8_NS7_ILi192EEEEEENS_6half_tEfNS_4arch4Sm80ELb1ELb0ELb1ELb1ELb1ELb0ELb0ELb0ELi2ELi2ELi2ELi2ELb1EEENS1_24CollectiveEpilogueBwdGQAISA_fSD_Li256ELb1ELb1EEENS1_25SingleTileBwdLPTSchedulerILb1ELi64ELb1EEEEEEEEEvNT_6ParamsE,"a",@progbits
	.sectionflags	@""
	.align	4
.nv.constant0._ZN7cutlass13device_kernelIN5flash19enable_sm80_to_sm89INS1_16FlashAttnBwdSm80INS1_25CollectiveMainloopBwdSm80ILi1ELi1EN4cute5tupleIJNS5_1CILi64EEES8_NS7_ILi192EEEEEENS_6half_tEfNS_4arch4Sm80ELb1ELb0ELb1ELb1ELb1ELb0ELb0ELb0ELi2ELi2ELi2ELi2ELb1EEENS1_24CollectiveEpilogueBwdGQAISA_fSD_Li256ELb1ELb1EEENS1_25SingleTileBwdLPTSchedulerILb1ELi64ELb1EEEEEEEEEvNT_6ParamsE:
	.zero		1184


//--------------------- .nv.constant0._ZN7cutlass13device_kernelIN5flash19enable_sm80_to_sm89INS1_16FlashAttnBwdSm80INS1_25CollectiveMainloopBwdSm80ILi2ELi1EN4cute5tupleIJNS5_1CILi64EEENS7_ILi80EEENS7_ILi192EEEEEENS_6half_tEfNS_4arch4Sm80ELb0ELb0ELb1ELb0ELb0ELb0ELb1ELb0ELi2ELi4ELi2ELi2ELb0EEENS1_21CollectiveEpilogueBwdISB_SC_SE_Li256ELb0ELb1ELi4EEENS1_19SingleTileSchedulerILb0ELb0ELb0ELi80EEEEEEEEEvNT_6ParamsE --------------------------
	.section	.nv.constant0._ZN7cutlass13device_kernelIN5flash19enable_sm80_to_sm89INS1_16FlashAttnBwdSm80INS1_25CollectiveMainloopBwdSm80ILi2ELi1EN4cute5tupleIJNS5_1CILi64EEENS7_ILi80EEENS7_ILi192EEEEEENS_6half_tEfNS_4arch4Sm80ELb0ELb0ELb1ELb0ELb0ELb0ELb1ELb0ELi2ELi4ELi2ELi2ELb0EEENS1_21CollectiveEpilogueBwdISB_SC_SE_Li256ELb0ELb1ELi4EEENS1_19SingleTileSchedulerILb0ELb0ELb0ELi80EEEEEEEEEvNT_6ParamsE,"a",@progbits
	.sectionflags	@""
	.align	4
.nv.constant0._ZN7cutlass13device_kernelIN5flash19enable_sm80_to_sm89INS1_16FlashAttnBwdSm80INS1_25CollectiveMainloopBwdSm80ILi2ELi1EN4cute5tupleIJNS5_1CILi64EEENS7_ILi80EEENS7_ILi192EEEEEENS_6half_tEfNS_4arch4Sm80ELb0ELb0ELb1ELb0ELb0ELb0ELb1ELb0ELi2ELi4ELi2ELi2ELb0EEENS1_21CollectiveEpilogueBwdISB_SC_SE_Li256ELb0ELb1ELi4EEENS1_19SingleTileSchedulerILb0ELb0ELb0ELi80EEEEEEEEEvNT_6ParamsE:
	.zero		1152


//--------------------- .nv.constant0._ZN7cutlass13device_kernelIN5flash19enable_sm80_to_sm89INS1_16FlashAttnBwdSm80INS1_25CollectiveMainloopBwdSm80ILi2ELi1EN4cute5tupleIJNS5_1CILi64EEENS7_ILi80EEENS7_ILi192EEEEEENS_6half_tEfNS_4arch4Sm80ELb0ELb0ELb1ELb0ELb1ELb0ELb1ELb0ELi2ELi4ELi2ELi2ELb0EEENS1_21CollectiveEpilogueBwdISB_SC_SE_Li256ELb0ELb1ELi4EEENS1_19SingleTileSchedulerILb0ELb0ELb0ELi80EEEEEEEEEvNT_6ParamsE --------------------------
	.section	.nv.constant0._ZN7cutlass13device_kernelIN5flash19enable_sm80_to_sm89INS1_16FlashAttnBwdSm80INS1_25CollectiveMainloopBwdSm80ILi2ELi1EN4cute5tupleIJNS5_1CILi64EEENS7_ILi80EEENS7_ILi192EEEEEENS_6half_tEfNS_4arch4Sm80ELb0ELb0ELb1ELb0ELb1ELb0ELb1ELb0ELi2ELi4ELi2ELi2ELb0EEENS1_21CollectiveEpilogueBwdISB_SC_SE_Li256ELb0ELb1ELi4EEENS1_19SingleTileSchedulerILb0ELb0ELb0ELi80EEEEEEEEEvNT_6ParamsE,"a",@progbits
	.sectionflags	@""
	.align	4
.nv.constant0._ZN7cutlass13device_kernelIN5flash19enable_sm80_to_sm89INS1_16FlashAttnBwdSm80INS1_25CollectiveMainloopBwdSm80ILi2ELi1EN4cute5tupleIJNS5_1CILi64EEENS7_ILi80EEENS7_ILi192EEEEEENS_6half_tEfNS_4arch4Sm80ELb0ELb0ELb1ELb0ELb1ELb0ELb1ELb0ELi2ELi4ELi2ELi2ELb0EEENS1_21CollectiveEpilogueBwdISB_SC_SE_Li256ELb0ELb1ELi4EEENS1_19SingleTileSchedulerILb0ELb0ELb0ELi80EEEEEEEEEvNT_6ParamsE:
	.zero		1152


//--------------------- .nv.constant0._ZN7cutlass13device_kernelIN5flash19enable_sm80_to_sm89INS1_16FlashAttnBwdSm80INS1_25CollectiveMainloopBwdSm80ILi2ELi1EN4cute5tupleIJNS5_1CILi64EEENS7_ILi80EEENS7_ILi192EEEEEENS_6half_tEfNS_4arch4Sm80ELb0ELb0ELb1ELb0ELb0ELb0ELb1ELb0ELi2ELi4ELi2ELi2ELb0EEENS1_24CollectiveEpilogueBwdGQAISB_fSE_Li256ELb0ELb0EEENS1_19SingleTileSchedulerILb0ELb0ELb0ELi80EEEEEEEEEvNT_6ParamsE --------------------------
	.section	.nv.constant0._ZN7cutlass13device_kernelIN5flash19enable_sm80_to_sm89INS1_16FlashAttnBwdSm80INS1_25CollectiveMainloopBwdSm80ILi2ELi1EN4cute5tupleIJNS5_1CILi64EEENS7_ILi80EEENS7_ILi192EEEEEENS_6half_tEfNS_4arch4Sm80ELb0ELb0ELb1ELb0ELb0ELb0ELb1ELb0ELi2ELi4ELi2ELi2ELb0EEENS1_24CollectiveEpilogueBwdGQAISB_fSE_Li256ELb0ELb0EEENS1_19SingleTileSchedulerILb0ELb0ELb0ELi80EEEEEEEEEvNT_6ParamsE,"a",@progbits
	.sectionflags	@""
	.align	4
.nv.constant0._ZN7cutlass13device_kernelIN5flash19enable_sm80_to_sm89INS1_16FlashAttnBwdSm80INS1_25CollectiveMainloopBwdSm80ILi2ELi1EN4cute5tupleIJNS5_1CILi64EEENS7_ILi80EEENS7_ILi192EEEEEENS_6half_tEfNS_4arch4Sm80ELb0ELb0ELb1ELb0ELb0ELb0ELb1ELb0ELi2ELi4ELi2ELi2ELb0EEENS1_24CollectiveEpilogueBwdGQAISB_fSE_Li256ELb0ELb0EEENS1_19SingleTileSchedulerILb0ELb0ELb0ELi80EEEEEEEEEvNT_6ParamsE:
	.zero		1160


//--------------------- .nv.constant0._ZN7cutlass13device_kernelIN5flash19enable_sm80_to_sm89INS1_16FlashAttnBwdSm80INS1_25CollectiveMainloopBwdSm80ILi2ELi1EN4cute5tupleIJNS5_1CILi64EEENS7_ILi80EEENS7_ILi192EEEEEENS_6half_tEfNS_4arch4Sm80ELb0ELb0ELb1ELb0ELb1ELb0ELb1ELb0ELi2ELi4ELi2ELi2ELb0EEENS1_24CollectiveEpilogueBwdGQAISB_fSE_Li256ELb0ELb1EEENS1_19SingleTileSchedulerILb0ELb0ELb0ELi80EEEEEEEEEvNT_6ParamsE --------------------------
	.section	.nv.constant0._ZN7cutlass13device_kernelIN5flash19enable_sm80_to_sm89INS1_16FlashAttnBwdSm80INS1_25CollectiveMainloopBwdSm80ILi2ELi1EN4cute5tupleIJNS5_1CILi64EEENS7_ILi80EEENS7_ILi192EEEEEENS_6half_tEfNS_4arch4Sm80ELb0ELb0ELb1ELb0ELb1ELb0ELb1ELb0ELi2ELi4ELi2ELi2ELb0EEENS1_24CollectiveEpilogueBwdGQAISB_fSE_Li256ELb0ELb1EEENS1_19SingleTileSchedulerILb0ELb0ELb0ELi80EEEEEEEEEvNT_6ParamsE,"a",@progbits
	.sectionflags	@""
	.align	4
.nv.constant0._ZN7cutlass13device_kernelIN5flash19enable_sm80_to_sm89INS1_16FlashAttnBwdSm80INS1_25CollectiveMainloopBwdSm80ILi2ELi1EN4cute5tupleIJNS5_1CILi64EEENS7_ILi80EEENS7_ILi192EEEEEENS_6half_tEfNS_4arch4Sm80ELb0ELb0ELb1ELb0ELb1ELb0ELb1ELb0ELi2ELi4ELi2ELi2ELb0EEENS1_24CollectiveEpilogueBwdGQAISB_fSE_Li256ELb0ELb1EEENS1_19SingleTileSchedulerILb0ELb0ELb0ELi80EEEEEEEEEvNT_6ParamsE:
	.zero		1160


//--------------------- .nv.constant0._ZN7cutlass13device_kernelIN5flash19enable_sm80_to_sm89INS1_16FlashAttnBwdSm80INS1_25CollectiveMainloopBwdSm80ILi2ELi1EN4cute5tupleIJNS5_1CILi64EEENS7_ILi80EEENS7_ILi192EEEEEENS_6half_tEfNS_4arch4Sm80ELb0ELb0ELb1ELb1ELb0ELb0ELb1ELb0ELi2ELi4ELi2ELi2ELb0EEENS1_21CollectiveEpilogueBwdISB_SC_SE_Li256ELb1ELb1ELi4EEENS1_19SingleTileSchedulerILb1ELb0ELb0ELi80EEEEEEEEEvNT_6ParamsE --------------------------
	.section	.nv.constant0._ZN7cutlass13device_kernelIN5flash19enable_sm80_to_sm89INS1_16FlashAttnBwdSm80INS1_25CollectiveMainloopBwdSm80ILi2ELi1EN4cute5tupleIJNS5_1CILi64EEENS7_ILi80EEENS7_ILi192EEEEEENS_6half_tEfNS_4arch4Sm80ELb0ELb0ELb1ELb1ELb0ELb0ELb1ELb0ELi2ELi4ELi2ELi2ELb0EEENS1_21CollectiveEpilogueBwdISB_SC_SE_Li256ELb1ELb1ELi4EEENS1_19SingleTileSchedulerILb1ELb0ELb0ELi80EEEEEEEEEvNT_6ParamsE,"a",@progbits
	.sectionflags	@""
	.align	4
.nv.constant0._ZN7cutlass13device_kernelIN5flash19enable_sm80_to_sm89INS1_16FlashAttnBwdSm80INS1_25CollectiveMainloopBwdSm80ILi2ELi1EN4cute5tupleIJNS5_1CILi64EEENS7_ILi80EEENS7_ILi192EEEEEENS_6half_tEfNS_4arch4Sm80ELb0ELb0ELb1ELb1ELb0ELb0ELb1ELb0ELi2ELi4ELi2ELi2ELb0EEENS1_21CollectiveEpilogueBwdISB_SC_SE_Li256ELb1ELb1ELi4EEENS1_19SingleTileSchedulerILb1ELb0ELb0ELi80EEEEEEEEEvNT_6ParamsE:
	.zero		1152


//--------------------- .nv.constant0._ZN7cutlass13device_kernelIN5flash19enable_sm80_to_sm89INS1_16FlashAttnBwdSm80INS1_25CollectiveMainloopBwdSm80ILi2ELi1EN4cute5tupleIJNS5_1CILi64EEENS7_ILi80EEENS7_ILi192EEEEEENS_6half_tEfNS_4arch4Sm80ELb0ELb0ELb1ELb1ELb1ELb0ELb1ELb0ELi2ELi4ELi2ELi2ELb0EEENS1_21CollectiveEpilogueBwdISB_SC_SE_Li256ELb1ELb1ELi4EEENS1_19SingleTileSchedulerILb1ELb0ELb0ELi80EEEEEEEEEvNT_6ParamsE --------------------------
	.section	.nv.constant0._ZN7cutlass13device_kernelIN5flash19enable_sm80_to_sm89INS1_16FlashAttnBwdSm80INS1_25CollectiveMainloopBwdSm80ILi2ELi1EN4cute5tupleIJNS5_1CILi64EEENS7_ILi80EEENS7_ILi192EEEEEENS_6half_tEfNS_4arch4Sm80ELb0ELb0ELb1ELb1ELb1ELb0ELb1ELb0ELi2ELi4ELi2ELi2ELb0EEENS1_21CollectiveEpilogueBwdISB_SC_SE_Li256ELb1ELb1ELi4EEENS1_19SingleTileSchedulerILb1ELb0ELb0ELi80EEEEEEEEEvNT_6ParamsE,"a",@progbits
	.sectionflags	@""
	.align	4
.nv.constant0._ZN7cutlass13device_kernelIN5flash19enable_sm80_to_sm89INS1_16FlashAttnBwdSm80INS1_25CollectiveMainloopBwdSm80ILi2ELi1EN4cute5tupleIJNS5_1CILi64EEENS7_ILi80EEENS7_ILi192EEEEEENS_6half_tEfNS_4arch4Sm80ELb0ELb0ELb1ELb1ELb1ELb0ELb1ELb0ELi2ELi4ELi2ELi2ELb0EEENS1_21CollectiveEpilogueBwdISB_SC_SE_Li256ELb1ELb1ELi4EEENS1_19SingleTileSchedulerILb1ELb0ELb0ELi80EEEEEEEEEvNT_6ParamsE:
	.zero		1152


//--------------------- .nv.constant0._ZN7cutlass13device_kernelIN5flash19enable_sm80_to_sm89INS1_16FlashAttnBwdSm80INS1_25CollectiveMainloopBwdSm80ILi2ELi1EN4cute5tupleIJNS5_1CILi64EEENS7_ILi80EEENS7_ILi192EEEEEENS_6half_tEfNS_4arch4Sm80ELb0ELb0ELb1ELb1ELb0ELb0ELb1ELb0ELi2ELi4ELi2ELi2ELb0EEENS1_24CollectiveEpilogueBwdGQAISB_fSE_Li256ELb1ELb0EEENS1_19SingleTileSchedulerILb1ELb0ELb0ELi80EEEEEEEEEvNT_6ParamsE --------------------------
	.section	.nv.constant0._ZN7cutlass13device_kernelIN5flash19enable_sm80_to_sm89INS1_16FlashAttnBwdSm80INS1_25CollectiveMainloopBwdSm80ILi2ELi1EN4cute5tupleIJNS5_1CILi64EEENS7_ILi80EEENS7_ILi192EEEEEENS_6half_tEfNS_4arch4Sm80ELb0ELb0ELb1ELb1ELb0ELb0ELb1ELb0ELi2ELi4ELi2ELi2ELb0EEENS1_24CollectiveEpilogueBwdGQAISB_fSE_Li256ELb1ELb0EEENS1_19SingleTileSchedulerILb1ELb0ELb0ELi80EEEEEEEEEvNT_6ParamsE,"a",@progbits
	.sectionflags	@""
	.align	4
.nv.constant0._ZN7cutlass13device_kernelIN5flash19enable_sm80_to_sm89INS1_16FlashAttnBwdSm80INS1_25CollectiveMainloopBwdSm80ILi2ELi1EN4cute5tupleIJNS5_1CILi64EEENS7_ILi80EEENS7_ILi192EEEEEENS_6half_tEfNS_4arch4Sm80ELb0ELb0ELb1ELb1ELb0ELb0ELb1ELb0ELi2ELi4ELi2ELi2ELb0EEENS1_24CollectiveEpilogueBwdGQAISB_fSE_Li256ELb1ELb0EEENS1_19SingleTileSchedulerILb1ELb0ELb0ELi80EEEEEEEEEvNT_6ParamsE:
	.zero		1160


//--------------------- .nv.constant0._ZN7cutlass13device_kernelIN5flash19enable_sm80_to_sm89INS1_16FlashAttnBwdSm80INS1_25CollectiveMainloopBwdSm80ILi2ELi1EN4cute5tupleIJNS5_1CILi64EEENS7_ILi80EEENS7_ILi192EEEEEENS_6half_tEfNS_4arch4Sm80ELb0ELb0ELb1ELb1ELb1ELb0ELb1ELb0ELi2ELi4ELi2ELi2ELb0EEENS1_24CollectiveEpilogueBwdGQAISB_fSE_Li256ELb1ELb1EEENS1_19SingleTileSchedulerILb1ELb0ELb0ELi80EEEEEEEEEvNT_6ParamsE --------------------------
	.section	.nv.constant0._ZN7cutlass13device_kernelIN5flash19enable_sm80_to_sm89INS1_16FlashAttnBwdSm80INS1_25CollectiveMainloopBwdSm80ILi2ELi1EN4cute5tupleIJNS5_1CILi64EEENS7_ILi80EEENS7_ILi192EEEEEENS_6half_tEfNS_4arch4Sm80ELb0ELb0ELb1ELb1ELb1ELb0ELb1ELb0ELi2ELi4ELi2ELi2ELb0EEENS1_24CollectiveEpilogueBwdGQAISB_fSE_Li256ELb1ELb1EEENS1_19SingleTileSchedulerILb1ELb0ELb0ELi80EEEEEEEEEvNT_6ParamsE,"a",@progbits
	.sectionflags	@""
	.align	4
.nv.constant0._ZN7cutlass13device_kernelIN5flash19enable_sm80_to_sm89INS1_16FlashAttnBwdSm80INS1_25CollectiveMainloopBwdSm80ILi2ELi1EN4cute5tupleIJNS5_1CILi64EEENS7_ILi80EEENS7_ILi192EEEEEENS_6half_tEfNS_4arch4Sm80ELb0ELb0ELb1ELb1ELb1ELb0ELb1ELb0ELi2ELi4ELi2ELi2ELb0EEENS1_24CollectiveEpilogueBwdGQAISB_fSE_Li256ELb1ELb1EEENS1_19SingleTileSchedulerILb1ELb0ELb0ELi80EEEEEEEEEvNT_6ParamsE:
	.zero		1160


//--------------------- .nv.constant0._ZN7cutlass13device_kernelIN5flash19enable_sm80_to_sm89INS1_16FlashAttnBwdSm80INS1_25CollectiveMainloopBwdSm80ILi2ELi1EN4cute5tupleIJNS5_1CILi64EEENS7_ILi80EEENS7_ILi192EEEEEENS_6half_tEfNS_4arch4Sm80ELb0ELb1ELb1ELb0ELb0ELb0ELb1ELb0ELi2ELi4ELi2ELi2ELb0EEENS1_21CollectiveEpilogueBwdISB_SC_SE_Li256ELb0ELb1ELi4EEENS1_19SingleTileSchedulerILb0ELb0ELb0ELi80EEEEEEEEEvNT_6ParamsE --------------------------
	.section	.nv.constant0._ZN7cutlass13device_kernelIN5flash19enable_sm80_to_sm89INS1_16FlashAttnBwdSm80INS1_25CollectiveMainloopBwdSm80ILi2ELi1EN4cute5tupleIJNS5_1CILi64EEENS7_ILi80EEENS7_ILi192EEEEEENS_6half_tEfNS_4arch4Sm80ELb0ELb1ELb1ELb0ELb0ELb0ELb1ELb0ELi2ELi4ELi2ELi2ELb0EEENS1_21CollectiveEpilogueBwdISB_SC_SE_Li256ELb0ELb1ELi4EEENS1_19SingleTileSchedulerILb0ELb0ELb0ELi80EEEEEEEEEvNT_6ParamsE,"a",@progbits
	.sectionflags	@""
	.align	4
.nv.constant0._ZN7cutlass13device_kernelIN5flash19enable_sm80_to_sm89INS1_16FlashAttnBwdSm80INS1_25CollectiveMainloopBwdSm80ILi2ELi1EN4cute5tupleIJNS5_1CILi64EEENS7_ILi80EEENS7_ILi192EEEEEENS_6half_tEfNS_4arch4Sm80ELb0ELb1ELb1ELb0ELb0ELb0ELb1ELb0ELi2ELi4ELi2ELi2ELb0EEENS1_21CollectiveEpilogueBwdISB_SC_SE_Li256ELb0ELb1ELi4EEENS1_19SingleTileSchedulerILb0ELb0ELb0ELi80EEEEEEEEEvNT_6ParamsE:
	.zero		1152


//--------------------- .nv.constant0._ZN7cutlass13device_kernelIN5flash19enable_sm80_to_sm89INS1_16FlashAttnBwdSm80INS1_25CollectiveMainloopBwdSm80ILi2ELi1EN4cute5tupleIJNS5_1CILi64EEENS7_ILi80EEENS7_ILi192EEEEEENS_6half_tEfNS_4arch4Sm80ELb0ELb1ELb1ELb0ELb1ELb0ELb1ELb0ELi2ELi4ELi2ELi2ELb0EEENS1_21CollectiveEpilogueBwdISB_SC_SE_Li256ELb0ELb1ELi4EEENS1_19SingleTileSchedulerILb0ELb0ELb0ELi80EEEEEEEEEvNT_6ParamsE --------------------------
	.section	.nv.constant0._ZN7cutlass13device_kernelIN5flash19enable_sm80_to_sm89INS1_16FlashAttnBwdSm80INS1_25CollectiveMainloopBwdSm80ILi2ELi1EN4cute5tupleIJNS5_1CILi64EEENS7_ILi80EEENS7_ILi192EEEEEENS_6half_tEfNS_4arch4Sm80ELb0ELb1ELb1ELb0ELb1ELb0ELb1ELb0ELi2ELi4ELi2ELi2ELb0EEENS1_21CollectiveEpilogueBwdISB_SC_SE_Li256ELb0ELb1ELi4EEENS1_19SingleTileSchedulerILb0ELb0ELb0ELi80EEEEEEEEEvNT_6ParamsE,"a",@progbits
	.sectionflags	@""
	.align	4
.nv.constant0._ZN7cutlass13device_kernelIN5flash19enable_sm80_to_sm89INS1_16FlashAttnBwdSm80INS1_25CollectiveMainloopBwdSm80ILi2ELi1EN4cute5tupleIJNS5_1CILi64EEENS7_ILi80EEENS7_ILi192EEEEEENS_6half_tEfNS_4arch4Sm80ELb0ELb1ELb1ELb0ELb1ELb0ELb1ELb0ELi2ELi4ELi2ELi2ELb0EEENS1_21CollectiveEpilogueBwdISB_SC_SE_Li256ELb0ELb1ELi4EEENS1_19SingleTileSchedulerILb0ELb0ELb0ELi80EEEEEEEEEvNT_6ParamsE:
	.zero		1152


//--------------------- .nv.constant0._ZN7cutlass13device_kernelIN5flash19enable_sm80_to_sm89INS1_16FlashAttnBwdSm80INS1_25CollectiveMainloopBwdSm80ILi2ELi1EN4cute5tupleIJNS5_1CILi64EEENS7_ILi80EEENS7_ILi192EEEEEENS_6half_tEfNS_4arch4Sm80ELb0ELb1ELb1ELb0ELb0ELb0ELb1ELb0ELi2ELi4ELi2ELi2ELb0EEENS1_24CollectiveEpilogueBwdGQAISB_fSE_Li256ELb0ELb0EEENS1_19SingleTileSchedulerILb0ELb0ELb0ELi80EEEEEEEEEvNT_6ParamsE --------------------------
	.section	.nv.constant0._ZN7cutlass13device_kernelIN5flash19enable_sm80_to_sm89INS1_16FlashAttnBwdSm80INS1_25CollectiveMainloopBwdSm80ILi2ELi1EN4cute5tupleIJNS5_1CILi64EEENS7_ILi80EEENS7_ILi192EEEEEENS_6half_tEfNS_4arch4Sm80ELb0ELb1ELb1ELb0ELb0ELb0ELb1ELb0ELi2ELi4ELi2ELi2ELb0EEENS1_24CollectiveEpilogueBwdGQAISB_fSE_Li256ELb0ELb0EEENS1_19SingleTileSchedulerILb0ELb0ELb0ELi80EEEEEEEEEvNT_6ParamsE,"a",@progbits
	.sectionflags	@""
	.align	4
.nv.constant0._ZN7cutlass13device_kernelIN5flash19enable_sm80_to_sm89INS1_16FlashAttnBwdSm80INS1_25CollectiveMainloopBwdSm80ILi2ELi1EN4cute5tupleIJNS5_1CILi64EEENS7_ILi80EEENS7_ILi192EEEEEENS_6half_tEfNS_4arch4Sm80ELb0ELb1ELb1ELb0ELb0ELb0ELb1ELb0ELi2ELi4ELi2ELi2ELb0EEENS1_24CollectiveEpilogueBwdGQAISB_fSE_Li256ELb0ELb0EEENS1_19SingleTileSchedulerILb0ELb0ELb0ELi80EEEEEEEEEvNT_6ParamsE:
	.zero		1160


//--------------------- .nv.constant0._ZN7cutlass13device_kernelIN5flash19enable_sm80_to_sm89INS1_16FlashAttnBwdSm80INS1_25CollectiveMainloopBwdSm80ILi2ELi1EN4cute5tupleIJNS5_1CILi64EEENS7_ILi80EEENS7_ILi192EEEEEENS_6half_tEfNS_4arch4Sm80ELb0ELb1ELb1ELb0ELb1ELb0ELb1ELb0ELi2ELi4ELi2ELi2ELb0EEENS1_24CollectiveEpilogueBwdGQAISB_fSE_Li256ELb0ELb1EEENS1_19SingleTileSchedulerILb0ELb0ELb0ELi80EEEEEEEEEvNT_6ParamsE --------------------------
	.section	.nv.constant0._ZN7cutlass13device_kernelIN5flash19enable_sm80_to_sm89INS1_16FlashAttnBwdSm80INS1_25CollectiveMainloopBwdSm80ILi2ELi1EN4cute5tupleIJNS5_1CILi64EEENS7_ILi80EEENS7_ILi192EEEEEENS_6half_tEfNS_4arch4Sm80ELb0ELb1ELb1ELb0ELb1ELb0ELb1ELb0ELi2ELi4ELi2ELi2ELb0EEENS1_24CollectiveEpilogueBwdGQAISB_fSE_Li256ELb0ELb1EEENS1_19SingleTileSchedulerILb0ELb0ELb0ELi80EEEEEEEEEvNT_6ParamsE,"a",@progbits
	.sectionflags	@""
	.align	4
.nv.constant0._ZN7cutlass13device_kernelIN5flash19enable_sm80_to_sm89INS1_16FlashAttnBwdSm80INS1_25CollectiveMainloopBwdSm80ILi2ELi1EN4cute5tupleIJNS5_1CILi64EEENS7_ILi80EEENS7_ILi192EEEEEENS_6half_tEfNS_4arch4Sm80ELb0ELb1ELb1ELb0ELb1ELb0ELb1ELb0ELi2ELi4ELi2ELi2ELb0EEENS1_24CollectiveEpilogueBwdGQAISB_fSE_Li256ELb0ELb1EEENS1_19SingleTileSchedulerILb0ELb0ELb0ELi80EEEEEEEEEvNT_6ParamsE:
	.zero		1160


//--------------------- .nv.constant0._ZN7cutlass13device_kernelIN5flash19enable_sm80_to_sm89INS1_16FlashAttnBwdSm80INS1_25CollectiveMainloopBwdSm80ILi2ELi1EN4cute5tupleIJNS5_1CILi64EEENS7_ILi80EEENS7_ILi192EEEEEENS_6half_tEfNS_4arch4Sm80ELb0ELb1ELb1ELb1ELb0ELb0ELb1ELb0ELi2ELi4ELi2ELi2ELb0EEENS1_21CollectiveEpilogueBwdISB_SC_SE_Li256ELb1ELb1ELi4EEENS1_19SingleTileSchedulerILb1ELb0ELb0ELi80EEEEEEEEEvNT_6ParamsE --------------------------
	.section	.nv.constant0._ZN7cutlass13device_kernelIN5flash19enable_sm80_to_sm89INS1_16FlashAttnBwdSm80INS1_25CollectiveMainloopBwdSm80ILi2ELi1EN4cute5tupleIJNS5_1CILi64EEENS7_ILi80EEENS7_ILi192EEEEEENS_6half_tEfNS_4arch4Sm80ELb0ELb1ELb1ELb1ELb0ELb0ELb1ELb0ELi2ELi4ELi2ELi2ELb0EEENS1_21CollectiveEpilogueBwdISB_SC_SE_Li256ELb1ELb1ELi4EEENS1_19SingleTileSchedulerILb1ELb0ELb0ELi80EEEEEEEEEvNT_6ParamsE,"a",@progbits
	.sectionflags	@""
	.align	4
.nv.constant0._ZN7cutlass13device_kernelIN5flash19enable_sm80_to_sm89INS1_16FlashAttnBwdSm80INS1_25CollectiveMainloopBwdSm80ILi2ELi1EN4cute5tupleIJNS5_1CILi64EEENS7_ILi80EEENS7_ILi192EEEEEENS_6half_tEfNS_4arch4Sm80ELb0ELb1ELb1ELb1ELb0ELb0ELb1ELb0ELi2ELi4ELi2ELi2ELb0EEENS1_21CollectiveEpilogueBwdISB_SC_SE_Li256ELb1ELb1ELi4EEENS1_19SingleTileSchedulerILb1ELb0ELb0ELi80EEEEEEEEEvNT_6ParamsE:
	.zero		1152


//--------------------- .nv.constant0._ZN7cutlass13device_kernelIN5flash19enable_sm80_to_sm89INS1_16FlashAttnBwdSm80INS1_25CollectiveMainloopBwdSm80ILi2ELi1EN4cute5tupleIJNS5_1CILi64EEENS7_ILi80EEENS7_ILi192EEEEEENS_6half_tEfNS_4arch4Sm80ELb0ELb1ELb1ELb1ELb1ELb0ELb1ELb0ELi2ELi4ELi2ELi2ELb0EEENS1_21CollectiveEpilogueBwdISB_SC_SE_Li256ELb1ELb1ELi4EEENS1_19SingleTileSchedulerILb1ELb0ELb0ELi80EEEEEEEEEvNT_6ParamsE --------------------------
	.section	.nv.constant0._ZN7cutlass13device_kernelIN5flash19enable_sm80_to_sm89INS1_16FlashAttnBwdSm80INS1_25CollectiveMainloopBwdSm80ILi2ELi1EN4cute5tupleIJNS5_1CILi64EEENS7_ILi80EEENS7_ILi192EEEEEENS_6half_tEfNS_4arch4Sm80ELb0ELb1ELb1ELb1ELb1ELb0ELb1ELb0ELi2ELi4ELi2ELi2ELb0EEENS1_21CollectiveEpilogueBwdISB_SC_SE_Li256ELb1ELb1ELi4EEENS1_19SingleTileSchedulerILb1ELb0ELb0ELi80EEEEEEEEEvNT_6ParamsE,"a",@progbits
	.sectionflags	@""
	.align	4
.nv.constant0._ZN7cutlass13device_kernelIN5flash19enable_sm80_to_sm89INS1_16FlashAttnBwdSm80INS1_25CollectiveMainloopBwdSm80ILi2ELi1EN4cute5tupleIJNS5_1CILi64EEENS7_ILi80EEENS7_ILi192EEEEEENS_6half_tEfNS_4arch4Sm80ELb0ELb1ELb1ELb1ELb1ELb0ELb1ELb0ELi2ELi4ELi2ELi2ELb0EEENS1_21CollectiveEpilogueBwdISB_SC_SE_Li256ELb1ELb1ELi4EEENS1_19SingleTileSchedulerILb1ELb0ELb0ELi80EEEEEEEEEvNT_6ParamsE:
	.zero		1152


//--------------------- .nv.constant0._ZN7cutlass13device_kernelIN5flash19enable_sm80_to_sm89INS1_16FlashAttnBwdSm80INS1_25CollectiveMainloopBwdSm80ILi2ELi1EN4cute5tupleIJNS5_1CILi64EEENS7_ILi80EEENS7_ILi192EEEEEENS_6half_tEfNS_4arch4Sm80ELb0ELb1ELb1ELb1ELb0ELb0ELb1ELb0ELi2ELi4ELi2ELi2ELb0EEENS1_24CollectiveEpilogueBwdGQAISB_fSE_Li256ELb1ELb0EEENS1_19SingleTileSchedulerILb1ELb0ELb0ELi80EEEEEEEEEvNT_6ParamsE --------------------------
	.section	.nv.constant0._ZN7cutlass13device_kernelIN5flash19enable_sm80_to_sm89INS1_16FlashAttnBwdSm80INS1_25CollectiveMainloopBwdSm80ILi2ELi1EN4cute5tupleIJNS5_1CILi64EEENS7_ILi80EEENS7_ILi192EEEEEENS_6half_tEfNS_4arch4Sm80ELb0ELb1ELb1ELb1ELb0ELb0ELb1ELb0ELi2ELi4ELi2ELi2ELb0EEENS1_24CollectiveEpilogueBwdGQAISB_fSE_Li256ELb1ELb0EEENS1_19SingleTileSchedulerILb1ELb0ELb0ELi80EEEEEEEEEvNT_6ParamsE,"a",@progbits
	.sectionflags	@""
	.align	4
.nv.constant0._ZN7cutlass13device_kernelIN5flash19enable_sm80_to_sm89INS1_16FlashAttnBwdSm80INS1_25CollectiveMainloopBwdSm80ILi2ELi1EN4cute5tupleIJNS5_1CILi64EEENS7_ILi80EEENS7_ILi192EEEEEENS_6half_tEfNS_4arch4Sm80ELb0ELb1ELb1ELb1ELb0ELb0ELb1ELb0ELi2ELi4ELi2ELi2ELb0EEENS1_24CollectiveEpilogueBwdGQAISB_fSE_Li256ELb1ELb0EEENS1_19SingleTileSchedulerILb1ELb0ELb0ELi80EEEEEEEEEvNT_6ParamsE:
	.zero		1160


//--------------------- .nv.constant0._ZN7cutlass13device_kernelIN5flash19enable_sm80_to_sm89INS1_16FlashAttnBwdSm80INS1_25CollectiveMainloopBwdSm80ILi2ELi1EN4cute5tupleIJNS5_1CILi64EEENS7_ILi80EEENS7_ILi192EEEEEENS_6half_tEfNS_4arch4Sm80ELb0ELb1ELb1ELb1ELb1ELb0ELb1ELb0ELi2ELi4ELi2ELi2ELb0EEENS1_24CollectiveEpilogueBwdGQAISB_fSE_Li256ELb1ELb1EEENS1_19SingleTileSchedulerILb1ELb0ELb0ELi80EEEEEEEEEvNT_6ParamsE --------------------------
	.section	.nv.constant0._ZN7cutlass13device_kernelIN5flash19enable_sm80_to_sm89INS1_16FlashAttnBwdSm80INS1_25CollectiveMainloopBwdSm80ILi2ELi1EN4cute5tupleIJNS5_1CILi64EEENS7_ILi80EEENS7_ILi192EEEEEENS_6half_tEfNS_4arch4Sm80ELb0ELb1ELb1ELb1ELb1ELb0ELb1ELb0ELi2ELi4ELi2ELi2ELb0EEENS1_24CollectiveEpilogueBwdGQAISB_fSE_Li256ELb1ELb1EEENS1_19SingleTileSchedulerILb1ELb0ELb0ELi80EEEEEEEEEvNT_6ParamsE,"a",@progbits
	.sectionflags	@""
	.align	4
.nv.constant0._ZN7cutlass13device_kernelIN5flash19enable_sm80_to_sm89INS1_16FlashAttnBwdSm80INS1_25CollectiveMainloopBwdSm80ILi2ELi1EN4cute5tupleIJNS5_1CILi64EEENS7_ILi80EEENS7_ILi192EEEEEENS_6half_tEfNS_4arch4Sm80ELb0ELb1ELb1ELb1ELb1ELb0ELb1ELb0ELi2ELi4ELi2ELi2ELb0EEENS1_24CollectiveEpilogueBwdGQAISB_fSE_Li256ELb1ELb1EEENS1_19SingleTileSchedulerILb1ELb0ELb0ELi80EEEEEEEEEvNT_6ParamsE:
	.zero		1160


//--------------------- .nv.constant0._ZN7cutlass13device_kernelIN5flash19enable_sm80_to_sm89INS1_16FlashAttnBwdSm80INS1_25CollectiveMainloopBwdSm80ILi2ELi1EN4cute5tupleIJNS5_1CILi64EEENS7_ILi80EEENS7_ILi192EEEEEENS_6half_tEfNS_4arch4Sm80ELb1ELb0ELb1ELb0ELb0ELb0ELb1ELb0ELi2ELi4ELi2ELi2ELb0EEENS1_21CollectiveEpilogueBwdISB_SC_SE_Li256ELb0ELb1ELi4EEENS1_25SingleTileBwdLPTSchedulerILb0ELi80ELb0EEEEEEEEEvNT_6ParamsE --------------------------
	.section	.nv.constant0._ZN7cutlass13device_kernelIN5flash19enable_sm80_to_sm89INS1_16FlashAttnBwdSm80INS1_25CollectiveMainloopBwdSm80ILi2ELi1EN4cute5tupleIJNS5_1CILi64EEENS7_ILi80EEENS7_ILi192EEEEEENS_6half_tEfNS_4arch4Sm80ELb1ELb0ELb1ELb0ELb0ELb0ELb1ELb0ELi2ELi4ELi2ELi2ELb0EEENS1_21CollectiveEpilogueBwdISB_SC_SE_Li256ELb0ELb1ELi4EEENS1_25SingleTileBwdLPTSchedulerILb0ELi80ELb0EEEEEEEEEvNT_6ParamsE,"a",@progbits
	.sectionflags	@""
	.align	4
.nv.constant0._ZN7cutlass13device_kernelIN5flash19enable_sm80_to_sm89INS1_16FlashAttnBwdSm80INS1_25CollectiveMainloopBwdSm80ILi2ELi1EN4cute5tupleIJNS5_1CILi64EEENS7_ILi80EEENS7_ILi192EEEEEENS_6half_tEfNS_4arch4Sm80ELb1ELb0ELb1ELb0ELb0ELb0ELb1ELb0ELi2ELi4ELi2ELi2ELb0EEENS1_21CollectiveEpilogueBwdISB_SC_SE_Li256ELb0ELb1ELi4EEENS1_25SingleTileBwdLPTSchedulerILb0ELi80ELb0EEEEEEEEEvNT_6ParamsE:
	.zero		1176


//--------------------- .nv.constant0._ZN7cutlass13device_kernelIN5flash19enable_sm80_to_sm89INS1_16FlashAttnBwdSm80INS1_25CollectiveMainloopBwdSm80ILi2ELi1EN4cute5tupleIJNS5_1CILi64EEENS7_ILi80EEENS7_ILi192EEEEEENS_6half_tEfNS_4arch4Sm80ELb1ELb0ELb1ELb0ELb1ELb0ELb1ELb0ELi2ELi4ELi2ELi2ELb0EEENS1_21CollectiveEpilogueBwdISB_SC_SE_Li256ELb0ELb1ELi4EEENS1_25SingleTileBwdLPTSchedulerILb0ELi80ELb1EEEEEEEEEvNT_6ParamsE --------------------------
	.section	.nv.constant0._ZN7cutlass13device_kernelIN5flash19enable_sm80_to_sm89INS1_16FlashAttnBwdSm80INS1_25CollectiveMainloopBwdSm80ILi2ELi1EN4cute5tupleIJNS5_1CILi64EEENS7_ILi80EEENS7_ILi192EEEEEENS_6half_tEfNS_4arch4Sm80ELb1ELb0ELb1ELb0ELb1ELb0ELb1ELb0ELi2ELi4ELi2ELi2ELb0EEENS1_21CollectiveEpilogueBwdISB_SC_SE_Li256ELb0ELb1ELi4EEENS1_25SingleTileBwdLPTSchedulerILb0ELi80ELb1EEEEEEEEEvNT_6ParamsE,"a",@progbits
	.sectionflags	@""
	.align	4
.nv.constant0._ZN7cutlass13device_kernelIN5flash19enable_sm80_to_sm89INS1_16FlashAttnBwdSm80INS1_25CollectiveMainloopBwdSm80ILi2ELi1EN4cute5tupleIJNS5_1CILi64EEENS7_ILi80EEENS7_ILi192EEEEEENS_6half_tEfNS_4arch4Sm80ELb1ELb0ELb1ELb0ELb1ELb0ELb1ELb0ELi2ELi4ELi2ELi2ELb0EEENS1_21CollectiveEpilogueBwdISB_SC_SE_Li256ELb0ELb1ELi4EEENS1_25SingleTileBwdLPTSchedulerILb0ELi80ELb1EEEEEEEEEvNT_6ParamsE:
	.zero		1176


//--------------------- .nv.constant0._ZN7cutlass13device_kernelIN5flash19enable_sm80_to_sm89INS1_16FlashAttnBwdSm80INS1_25CollectiveMainloopBwdSm80ILi2ELi1EN4cute5tupleIJNS5_1CILi64EEENS7_ILi80EEENS7_ILi192EEEEEENS_6half_tEfNS_4arch4Sm80ELb1ELb0ELb1ELb0ELb0ELb0ELb1ELb0ELi2ELi4ELi2ELi2ELb0EEENS1_24CollectiveEpilogueBwdGQAISB_fSE_Li256ELb0ELb0EEENS1_25SingleTileBwdLPTSchedulerILb0ELi80ELb0EEEEEEEEEvNT_6ParamsE --------------------------
	.section	.nv.constant0._ZN7cutlass13device_kernelIN5flash19enable_sm80_to_sm89INS1_16FlashAttnBwdSm80INS1_25CollectiveMainloopBwdSm80ILi2ELi1EN4cute5tupleIJNS5_1CILi64EEENS7_ILi80EEENS7_ILi192EEEEEENS_6half_tEfNS_4arch4Sm80ELb1ELb0ELb1ELb0ELb0ELb0ELb1ELb0ELi2ELi4ELi2ELi2ELb0EEENS1_24CollectiveEpilogueBwdGQAISB_fSE_Li256ELb0ELb0EEENS1_25SingleTileBwdLPTSchedulerILb0ELi80ELb0EEEEEEEEEvNT_6ParamsE,"a",@progbits
	.sectionflags	@""
	.align	4
.nv.constant0._ZN7cutlass13device_kernelIN5flash19enable_sm80_to_sm89INS1_16FlashAttnBwdSm80INS1_25CollectiveMainloopBwdSm80ILi2ELi1EN4cute5tupleIJNS5_1CILi64EEENS7_ILi80EEENS7_ILi192EEEEEENS_6half_tEfNS_4arch4Sm80ELb1ELb0ELb1ELb0ELb0ELb0ELb1ELb0ELi2ELi4ELi2ELi2ELb0EEENS1_24CollectiveEpilogueBwdGQAISB_fSE_Li256ELb0ELb0EEENS1_25SingleTileBwdLPTSchedulerILb0ELi80ELb0EEEEEEEEEvNT_6ParamsE:
	.zero		1184


//--------------------- .nv.constant0._ZN7cutlass13device_kernelIN5flash19enable_sm80_to_sm89INS1_16FlashAttnBwdSm80INS1_25CollectiveMainloopBwdSm80ILi2ELi1EN4cute5tupleIJNS5_1CILi64EEENS7_ILi80EEENS7_ILi192EEEEEENS_6half_tEfNS_4arch4Sm80ELb1ELb0ELb1ELb0ELb1ELb0ELb1ELb0ELi2ELi4ELi2ELi2ELb0EEENS1_24CollectiveEpilogueBwdGQAISB_fSE_Li256ELb0ELb1EEENS1_25SingleTileBwdLPTSchedulerILb0ELi80ELb1EEEEEEEEEvNT_6ParamsE --------------------------
	.section	.nv.constant0._ZN7cutlass13device_kernelIN5flash19enable_sm80_to_sm89INS1_16FlashAttnBwdSm80INS1_25CollectiveMainloopBwdSm80ILi2ELi1EN4cute5tupleIJNS5_1CILi64EEENS7_ILi80EEENS7_ILi192EEEEEENS_6half_tEfNS_4arch4Sm80ELb1ELb0ELb1ELb0ELb1ELb0ELb1ELb0ELi2ELi4ELi2ELi2ELb0EEENS1_24CollectiveEpilogueBwdGQAISB_fSE_Li256ELb0ELb1EEENS1_25SingleTileBwdLPTSchedulerILb0ELi80ELb1EEEEEEEEEvNT_6ParamsE,"a",@progbits
	.sectionflags	@""
	.align	4
.nv.constant0._ZN7cutlass13device_kernelIN5flash19enable_sm80_to_sm89INS1_16FlashAttnBwdSm80INS1_25CollectiveMainloopBwdSm80ILi2ELi1EN4cute5tupleIJNS5_1CILi64EEENS7_ILi80EEENS7_ILi192EEEEEENS_6half_tEfNS_4arch4Sm80ELb1ELb0ELb1ELb0ELb1ELb0ELb1ELb0ELi2ELi4ELi2ELi2ELb0EEENS1_24CollectiveEpilogueBwdGQAISB_fSE_Li256ELb0ELb1EEENS1_25SingleTileBwdLPTSchedulerILb0ELi80ELb1EEEEEEEEEvNT_6ParamsE:
	.zero		1184


//--------------------- .nv.constant0._ZN7cutlass13device_kernelIN5flash22FlashAttnBwdPreprocessIN4cute5tupleIJNS3_1CILi64EEENS5_ILi192EEEEEENS_6half_tEfNS_4arch4Sm80ELb1ELb0EEEEEvNT_6ParamsE --------------------------
	.section	.nv.constant0._ZN7cutlass13device_kernelIN5flash22FlashAttnBwdPreprocessIN4cute5tupleIJNS3_1CILi64EEENS5_ILi192EEEEEENS_6half_tEfNS_4arch4Sm80ELb1ELb0EEEEEvNT_6ParamsE,"a",@progbits
	.sectionflags	@""
	.align	4
.nv.constant0._ZN7cutlass13device_kernelIN5flash22FlashAttnBwdPreprocessIN4cute5tupleIJNS3_1CILi64EEENS5_ILi192EEEEEENS_6half_tEfNS_4arch4Sm80ELb1ELb0EEEEEvNT_6ParamsE:
	.zero		768


//--------------------- .nv.constant0._ZN7cutlass13device_kernelIN5flash19enable_sm80_to_sm89INS1_16FlashAttnBwdSm80INS1_25CollectiveMainloopBwdSm80ILi2ELi1EN4cute5tupleIJNS5_1CILi64EEENS7_ILi80EEENS7_ILi192EEEEEENS_6half_tEfNS_4arch4Sm80ELb1ELb0ELb1ELb1ELb0ELb0ELb1ELb0ELi2ELi4ELi2ELi2ELb0EEENS1_21CollectiveEpilogueBwdISB_SC_SE_Li256ELb1ELb1ELi4EEENS1_25SingleTileBwdLPTSchedulerILb1ELi80ELb0EEEEEEEEEvNT_6ParamsE --------------------------
	.section	.nv.constant0._ZN7cutlass13device_kernelIN5flash19enable_sm80_to_sm89INS1_16FlashAttnBwdSm80INS1_25CollectiveMainloopBwdSm80ILi2ELi1EN4cute5tupleIJNS5_1CILi64EEENS7_ILi80EEENS7_ILi192EEEEEENS_6half_tEfNS_4arch4Sm80ELb1ELb0ELb1ELb1ELb0ELb0ELb1ELb0ELi2ELi4ELi2ELi2ELb0EEENS1_21CollectiveEpilogueBwdISB_SC_SE_Li256ELb1ELb1ELi4EEENS1_25SingleTileBwdLPTSchedulerILb1ELi80ELb0EEEEEEEEEvNT_6ParamsE,"a",@progbits
	.sectionflags	@""
	.align	4
.nv.constant0._ZN7cutlass13device_kernelIN5flash19enable_sm80_to_sm89INS1_16FlashAttnBwdSm80INS1_25CollectiveMainloopBwdSm80ILi2ELi1EN4cute5tupleIJNS5_1CILi64EEENS7_ILi80EEENS7_ILi192EEEEEENS_6half_tEfNS_4arch4Sm80ELb1ELb0ELb1ELb1ELb0ELb0ELb1ELb0ELi2ELi4ELi2ELi2ELb0EEENS1_21CollectiveEpilogueBwdISB_SC_SE_Li256ELb1ELb1ELi4EEENS1_25SingleTileBwdLPTSchedulerILb1ELi80ELb0EEEEEEEEEvNT_6ParamsE:
	.zero		1176


//--------------------- .nv.constant0._ZN7cutlass13device_kernelIN5flash19enable_sm80_to_sm89INS1_16FlashAttnBwdSm80INS1_25CollectiveMainloopBwdSm80ILi2ELi1EN4cute5tupleIJNS5_1CILi64EEENS7_ILi80EEENS7_ILi192EEEEEENS_6half_tEfNS_4arch4Sm80ELb1ELb0ELb1ELb1ELb1ELb0ELb1ELb0ELi2ELi4ELi2ELi2ELb0EEENS1_21CollectiveEpilogueBwdISB_SC_SE_Li256ELb1ELb1ELi4EEENS1_25SingleTileBwdLPTSchedulerILb1ELi80ELb1EEEEEEEEEvNT_6ParamsE --------------------------
	.section	.nv.constant0._ZN7cutlass13device_kernelIN5flash19enable_sm80_to_sm89INS1_16FlashAttnBwdSm80INS1_25CollectiveMainloopBwdSm80ILi2ELi1EN4cute5tupleIJNS5_1CILi64EEENS7_ILi80EEENS7_ILi192EEEEEENS_6half_tEfNS_4arch4Sm80ELb1ELb0ELb1ELb1ELb1ELb0ELb1ELb0ELi2ELi4ELi2ELi2ELb0EEENS1_21CollectiveEpilogueBwdISB_SC_SE_Li256ELb1ELb1ELi4EEENS1_25SingleTileBwdLPTSchedulerILb1ELi80ELb1EEEEEEEEEvNT_6ParamsE,"a",@progbits
	.sectionflags	@""
	.align	4
.nv.constant0._ZN7cutlass13device_kernelIN5flash19enable_sm80_to_sm89INS1_16FlashAttnBwdSm80INS1_25CollectiveMainloopBwdSm80ILi2ELi1EN4cute5tupleIJNS5_1CILi64EEENS7_ILi80EEENS7_ILi192EEEEEENS_6half_tEfNS_4arch4Sm80ELb1ELb0ELb1ELb1ELb1ELb0ELb1ELb0ELi2ELi4ELi2ELi2ELb0EEENS1_21CollectiveEpilogueBwdISB_SC_SE_Li256ELb1ELb1ELi4EEENS1_25SingleTileBwdLPTSchedulerILb1ELi80ELb1EEEEEEEEEvNT_6ParamsE:
	.zero		1176


//--------------------- .nv.constant0._ZN7cutlass13device_kernelIN5flash19enable_sm80_to_sm89INS1_16FlashAttnBwdSm80INS1_25CollectiveMainloopBwdSm80ILi2ELi1EN4cute5tupleIJNS5_1CILi64EEENS7_ILi80EEENS7_ILi192EEEEEENS_6half_tEfNS_4arch4Sm80ELb1ELb0ELb1ELb1ELb0ELb0ELb1ELb0ELi2ELi4ELi2ELi2ELb0EEENS1_24CollectiveEpilogueBwdGQAISB_fSE_Li256ELb1ELb0EEENS1_25SingleTileBwdLPTSchedulerILb1ELi80ELb0EEEEEEEEEvNT_6ParamsE --------------------------
	.section	.nv.constant0._ZN7cutlass13device_kernelIN5flash19enable_sm80_to_sm89INS1_16FlashAttnBwdSm80INS1_25CollectiveMainloopBwdSm80ILi2ELi1EN4cute5tupleIJNS5_1CILi64EEENS7_ILi80EEENS7_ILi192EEEEEENS_6half_tEfNS_4arch4Sm80ELb1ELb0ELb1ELb1ELb0ELb0ELb1ELb0ELi2ELi4ELi2ELi2ELb0EEENS1_24CollectiveEpilogueBwdGQAISB_fSE_Li256ELb1ELb0EEENS1_25SingleTileBwdLPTSchedulerILb1ELi80ELb0EEEEEEEEEvNT_6ParamsE,"a",@progbits
	.sectionflags	@""
	.align	4
.nv.constant0._ZN7cutlass13device_kernelIN5flash19enable_sm80_to_sm89INS1_16FlashAttnBwdSm80INS1_25CollectiveMainloopBwdSm80ILi2ELi1EN4cute5tupleIJNS5_1CILi64EEENS7_ILi80EEENS7_ILi192EEEEEENS_6half_tEfNS_4arch4Sm80ELb1ELb0ELb1ELb1ELb0ELb0ELb1ELb0ELi2ELi4ELi2ELi2ELb0EEENS1_24CollectiveEpilogueBwdGQAISB_fSE_Li256ELb1ELb0EEENS1_25SingleTileBwdLPTSchedulerILb1ELi80ELb0EEEEEEEEEvNT_6ParamsE:
	.zero		1184


//--------------------- .nv.constant0._ZN7cutlass13device_kernelIN5flash32FlashAttnBwdPostprocessConvertdQIN4cute5tupleIJNS3_1CILi80EEENS5_ILi192EEEEEENS_6half_tEfNS_4arch4Sm80ELi256ENS3_8TiledMMAINS3_8MMA_AtomIJNS3_28SM80_16x8x16_F32F16F16F32_TNEEEENS3_6LayoutINS4_IJNS5_ILi4EEENS5_ILi2EEENS5_ILi1EEEEEENS4_IJSJ_SH_NS5_ILi0EEEEEEEENS4_IJNS5_ILi64EEENS5_ILi16EEESP_EEEEELb1EEEEEvNT_6ParamsE --------------------------
	.section	.nv.constant0._ZN7cutlass13device_kernelIN5flash32FlashAttnBwdPostprocessConvertdQIN4cute5tupleIJNS3_1CILi80EEENS5_ILi192EEEEEENS_6half_tEfNS_4arch4Sm80ELi256ENS3_8TiledMMAINS3_8MMA_AtomIJNS3_28SM80_16x8x16_F32F16F16F32_TNEEEENS3_6LayoutINS4_IJNS5_ILi4EEENS5_ILi2EEENS5_ILi1EEEEEENS4_IJSJ_SH_NS5_ILi0EEEEEEEENS4_IJNS5_ILi64EEENS5_ILi16EEESP_EEEEELb1EEEEEvNT_6ParamsE,"a",@progbits
	.sectionflags	@""
	.align	4
.nv.constant0._ZN7cutlass13device_kernelIN5flash32FlashAttnBwdPostprocessConvertdQIN4cute5tupleIJNS3_1CILi80EEENS5_ILi192EEEEEENS_6half_tEfNS_4arch4Sm80ELi256ENS3_8TiledMMAINS3_8MMA_AtomIJNS3_28SM80_16x8x16_F32F16F16F32_TNEEEENS3_6LayoutINS4_IJNS5_ILi4EEENS5_ILi2EEENS5_ILi1EEEEEENS4_IJSJ_SH_NS5_ILi0EEEEEEEENS4_IJNS5_ILi64EEENS5_ILi16EEESP_EEEEELb1EEEEEvNT_6ParamsE:
	.zero		640


//--------------------- .nv.constant0._ZN7cutlass13device_kernelIN5flash32FlashAttnBwdPostprocessConvertdQIN4cute5tupleIJNS3_1CILi64EEENS5_ILi192EEEEEENS_6half_tEfNS_4arch4Sm80ELi256ENS3_8TiledMMAINS3_8MMA_AtomIJNS3_28SM80_16x8x16_F32F16F16F32_TNEEEENS3_6LayoutINS4_IJNS5_ILi2EEENS5_ILi4EEENS5_ILi1EEEEEENS4_IJSJ_SH_NS5_ILi0EEEEEEEENS4_IJNS5_ILi32EEES6_NS5_ILi16EEEEEEEELb0EEEEEvNT_6ParamsE --------------------------
	.section	.nv.constant0._ZN7cutlass13device_kernelIN5flash32FlashAttnBwdPostprocessConvertdQIN4cute5tupleIJNS3_1CILi64EEENS5_ILi192EEEEEENS_6half_tEfNS_4arch4Sm80ELi256ENS3_8TiledMMAINS3_8MMA_AtomIJNS3_28SM80_16x8x16_F32F16F16F32_TNEEEENS3_6LayoutINS4_IJNS5_ILi2EEENS5_ILi4EEENS5_ILi1EEEEEENS4_IJSJ_SH_NS5_ILi0EEEEEEEENS4_IJNS5_ILi32EEES6_NS5_ILi16EEEEEEEELb0EEEEEvNT_6ParamsE,"a",@progbits
	.sectionflags	@""
	.align	4
.nv.constant0._ZN7cutlass13device_kernelIN5flash32FlashAttnBwdPostprocessConvertdQIN4cute5tupleIJNS3_1CILi64EEENS5_ILi192EEEEEENS_6half_tEfNS_4arch4Sm80ELi256ENS3_8TiledMMAINS3_8MMA_AtomIJNS3_28SM80_16x8x16_F32F16F16F32_TNEEEENS3_6LayoutINS4_IJNS5_ILi2EEENS5_ILi4EEENS5_ILi1EEEEEENS4_IJSJ_SH_NS5_ILi0EEEEEEEENS4_IJNS5_ILi32EEES6_NS5_ILi16EEEEEEEELb0EEEEEvNT_6ParamsE:
	.zero		640


//--------------------- .nv.constant0._ZN7cutlass13device_kernelIN5flash19enable_sm80_to_sm89INS1_16FlashAttnBwdSm80INS1_25CollectiveMainloopBwdSm80ILi2ELi1EN4cute5tupleIJNS5_1CILi64EEENS7_ILi80EEENS7_ILi192EEEEEENS_6half_tEfNS_4arch4Sm80ELb1ELb0ELb1ELb1ELb1ELb0ELb1ELb0ELi2ELi4ELi2ELi2ELb0EEENS1_24CollectiveEpilogueBwdGQAISB_fSE_Li256ELb1ELb1EEENS1_25SingleTileBwdLPTSchedulerILb1ELi80ELb1EEEEEEEEEvNT_6ParamsE --------------------------
	.section	.nv.constant0._ZN7cutlass13device_kernelIN5flash19enable_sm80_to_sm89INS1_16FlashAttnBwdSm80INS1_25CollectiveMainloopBwdSm80ILi2ELi1EN4cute5tupleIJNS5_1CILi64EEENS7_ILi80EEENS7_ILi192EEEEEENS_6half_tEfNS_4arch4Sm80ELb1ELb0ELb1ELb1ELb1ELb0ELb1ELb0ELi2ELi4ELi2ELi2ELb0EEENS1_24CollectiveEpilogueBwdGQAISB_fSE_Li256ELb1ELb1EEENS1_25SingleTileBwdLPTSchedulerILb1ELi80ELb1EEEEEEEEEvNT_6ParamsE,"a",@progbits
	.sectionflags	@""
	.align	4
.nv.constant0._ZN7cutlass13device_kernelIN5flash19enable_sm80_to_sm89INS1_16FlashAttnBwdSm80INS1_25CollectiveMainloopBwdSm80ILi2ELi1EN4cute5tupleIJNS5_1CILi64EEENS7_ILi80EEENS7_ILi192EEEEEENS_6half_tEfNS_4arch4Sm80ELb1ELb0ELb1ELb1ELb1ELb0ELb1ELb0ELi2ELi4ELi2ELi2ELb0EEENS1_24CollectiveEpilogueBwdGQAISB_fSE_Li256ELb1ELb1EEENS1_25SingleTileBwdLPTSchedulerILb1ELi80ELb1EEEEEEEEEvNT_6ParamsE:
	.zero		1184


//--------------------- .nv.constant0._ZN7cutlass13device_kernelIN5flash22FlashAttnBwdPreprocessIN4cute5tupleIJNS3_1CILi64EEENS5_ILi192EEEEEENS_6half_tEfNS_4arch4Sm80ELb1ELb1EEEEEvNT_6ParamsE --------------------------
	.section	.nv.constant0._ZN7cutlass13device_kernelIN5flash22FlashAttnBwdPreprocessIN4cute5tupleIJNS3_1CILi64EEENS5_ILi192EEEEEENS_6half_tEfNS_4arch4Sm80ELb1ELb1EEEEEvNT_6ParamsE,"a",@progbits
	.sectionflags	@""
	.align	4
.nv.constant0._ZN7cutlass13device_kernelIN5flash22FlashAttnBwdPreprocessIN4cute5tupleIJNS3_1CILi64EEENS5_ILi192EEEEEENS_6half_tEfNS_4arch4Sm80ELb1ELb1EEEEEvNT_6ParamsE:
	.zero		768


//--------------------- SYMBOLS --------------------------

	.type		.nv.reservedSmem.offset0,@object
	.size		.nv.reservedSmem.offset0,0x4
